	.headerflags	@"EF_CUDA_TEXMODE_UNIFIED EF_CUDA_64BIT_ADDRESS EF_CUDA_SM89 EF_CUDA_VIRTUAL_SM(EF_CUDA_SM89)"
	.elftype	@"ET_EXEC"


//--------------------- .nv.info                  --------------------------
	.section	.nv.info,"",@"SHT_CUDA_INFO"
	.align	4


	//----- nvinfo : EIATTR_REGCOUNT
	.align		4
        /*0000*/ 	.byte	0x04, 0x2f
        /*0002*/ 	.short	(.L_1 - .L_0)
	.align		4
.L_0:
        /*0004*/ 	.word	index@(_fwd_kernel)
        /*0008*/ 	.word	0x000000ff


	//----- nvinfo : EIATTR_MIN_STACK_SIZE
	.align		4
.L_1:
        /*000c*/ 	.byte	0x04, 0x12
        /*000e*/ 	.short	(.L_3 - .L_2)
	.align		4
.L_2:
        /*0010*/ 	.word	index@(_fwd_kernel)
        /*0014*/ 	.word	0x00000040


	//----- nvinfo : EIATTR_FRAME_SIZE
	.align		4
.L_3:
        /*0018*/ 	.byte	0x04, 0x11
        /*001a*/ 	.short	(.L_5 - .L_4)
	.align		4
.L_4:
        /*001c*/ 	.word	index@(_fwd_kernel)
        /*0020*/ 	.word	0x00000040


	//----- nvinfo : EIATTR_MIN_STACK_SIZE
	.align		4
.L_5:
        /*0024*/ 	.byte	0x04, 0x12
        /*0026*/ 	.short	(.L_7 - .L_6)
	.align		4
.L_6:
        /*0028*/ 	.word	index@(_fwd_kernel)
        /*002c*/ 	.word	0x00000040
.L_7:


//--------------------- .nv.info._fwd_kernel      --------------------------
	.section	.nv.info._fwd_kernel,"",@"SHT_CUDA_INFO"
	.sectionflags	@""
	.align	4


	//----- nvinfo : EIATTR_CUDA_API_VERSION
	.align		4
        /*0000*/ 	.byte	0x04, 0x37
        /*0002*/ 	.short	(.L_9 - .L_8)
.L_8:
        /*0004*/ 	.word	0x0000007c


	//----- nvinfo : EIATTR_PARAM_CBANK
	.align		4
.L_9:
        /*0008*/ 	.byte	0x04, 0x0a
        /*000a*/ 	.short	(.L_11 - .L_10)
	.align		4
.L_10:
        /*000c*/ 	.word	index@(.nv.constant0._fwd_kernel)
        /*0010*/ 	.short	0x0160
        /*0012*/ 	.short	0x00ac


	//----- nvinfo : EIATTR_CBANK_PARAM_SIZE
	.align		4
.L_11:
        /*0014*/ 	.byte	0x03, 0x19
        /*0016*/ 	.short	0x00ac


	//----- nvinfo : EIATTR_KPARAM_INFO
	.align		4
        /*0018*/ 	.byte	0x04, 0x17
        /*001a*/ 	.short	(.L_13 - .L_12)
.L_12:
        /*001c*/ 	.word	0x00000000
        /*0020*/ 	.short	0x001e
        /*0022*/ 	.short	0x00a8
        /*0024*/ 	.byte	0x00, 0xf0, 0x11, 0x00


	//----- nvinfo : EIATTR_KPARAM_INFO
	.align		4
.L_13:
        /*0028*/ 	.byte	0x04, 0x17
        /*002a*/ 	.short	(.L_15 - .L_14)
.L_14:
        /*002c*/ 	.word	0x00000000
        /*0030*/ 	.short	0x001d
        /*0032*/ 	.short	0x00a4
        /*0034*/ 	.byte	0x00, 0xf0, 0x11, 0x00


	//----- nvinfo : EIATTR_KPARAM_INFO
	.align		4
.L_15:
        /*0038*/ 	.byte	0x04, 0x17
        /*003a*/ 	.short	(.L_17 - .L_16)
.L_16:
        /*003c*/ 	.word	0x00000000
        /*0040*/ 	.short	0x001c
        /*0042*/ 	.short	0x00a0
        /*0044*/ 	.byte	0x00, 0xf0, 0x11, 0x00


	//----- nvinfo : EIATTR_KPARAM_INFO
	.align		4
.L_17:
        /*0048*/ 	.byte	0x04, 0x17
        /*004a*/ 	.short	(.L_19 - .L_18)
.L_18:
        /*004c*/ 	.word	0x00000000
        /*0050*/ 	.short	0x001b
        /*0052*/ 	.short	0x009c
        /*0054*/ 	.byte	0x00, 0xf0, 0x11, 0x00


	//----- nvinfo : EIATTR_KPARAM_INFO
	.align		4
.L_19:
        /*0058*/ 	.byte	0x04, 0x17
        /*005a*/ 	.short	(.L_21 - .L_20)
.L_20:
        /*005c*/ 	.word	0x00000000
        /*0060*/ 	.short	0x001a
        /*0062*/ 	.short	0x0098
        /*0064*/ 	.byte	0x00, 0xf0, 0x11, 0x00


	//----- nvinfo : EIATTR_KPARAM_INFO
	.align		4
.L_21:
        /*0068*/ 	.byte	0x04, 0x17
        /*006a*/ 	.short	(.L_23 - .L_22)
.L_22:
        /*006c*/ 	.word	0x00000000
        /*0070*/ 	.short	0x0019
        /*0072*/ 	.short	0x0094
        /*0074*/ 	.byte	0x00, 0xf0, 0x11, 0x00


	//----- nvinfo : EIATTR_KPARAM_INFO
	.align		4
.L_23:
        /*0078*/ 	.byte	0x04, 0x17
        /*007a*/ 	.short	(.L_25 - .L_24)
.L_24:
        /*007c*/ 	.word	0x00000000
        /*0080*/ 	.short	0x0018
        /*0082*/ 	.short	0x0090
        /*0084*/ 	.byte	0x00, 0xf0, 0x11, 0x00


	//----- nvinfo : EIATTR_KPARAM_INFO
	.align		4
.L_25:
        /*0088*/ 	.byte	0x04, 0x17
        /*008a*/ 	.short	(.L_27 - .L_26)
.L_26:
        /*008c*/ 	.word	0x00000000
        /*0090*/ 	.short	0x0017
        /*0092*/ 	.short	0x008c
        /*0094*/ 	.byte	0x00, 0xf0, 0x11, 0x00


	//----- nvinfo : EIATTR_KPARAM_INFO
	.align		4
.L_27:
        /*0098*/ 	.byte	0x04, 0x17
        /*009a*/ 	.short	(.L_29 - .L_28)
.L_28:
        /*009c*/ 	.word	0x00000000
        /*00a0*/ 	.short	0x0016
        /*00a2*/ 	.short	0x0088
        /*00a4*/ 	.byte	0x00, 0xf0, 0x11, 0x00


	//----- nvinfo : EIATTR_KPARAM_INFO
	.align		4
.L_29:
        /*00a8*/ 	.byte	0x04, 0x17
        /*00aa*/ 	.short	(.L_31 - .L_30)
.L_30:
        /*00ac*/ 	.word	0x00000000
        /*00b0*/ 	.short	0x0015
        /*00b2*/ 	.short	0x0084
        /*00b4*/ 	.byte	0x00, 0xf0, 0x11, 0x00


	//----- nvinfo : EIATTR_KPARAM_INFO
	.align		4
.L_31:
        /*00b8*/ 	.byte	0x04, 0x17
        /*00ba*/ 	.short	(.L_33 - .L_32)
.L_32:
        /*00bc*/ 	.word	0x00000000
        /*00c0*/ 	.short	0x0014
        /*00c2*/ 	.short	0x0080
        /*00c4*/ 	.byte	0x00, 0xf0, 0x11, 0x00


	//----- nvinfo : EIATTR_KPARAM_INFO
	.align		4
.L_33:
        /*00c8*/ 	.byte	0x04, 0x17
        /*00ca*/ 	.short	(.L_35 - .L_34)
.L_34:
        /*00cc*/ 	.word	0x00000000
        /*00d0*/ 	.short	0x0013
        /*00d2*/ 	.short	0x007c
        /*00d4*/ 	.byte	0x00, 0xf0, 0x11, 0x00


	//----- nvinfo : EIATTR_KPARAM_INFO
	.align		4
.L_35:
        /*00d8*/ 	.byte	0x04, 0x17
        /*00da*/ 	.short	(.L_37 - .L_36)
.L_36:
        /*00dc*/ 	.word	0x00000000
        /*00e0*/ 	.short	0x0012
        /*00e2*/ 	.short	0x0078
        /*00e4*/ 	.byte	0x00, 0xf0, 0x11, 0x00


	//----- nvinfo : EIATTR_KPARAM_INFO
	.align		4
.L_37:
        /*00e8*/ 	.byte	0x04, 0x17
        /*00ea*/ 	.short	(.L_39 - .L_38)
.L_38:
        /*00ec*/ 	.word	0x00000000
        /*00f0*/ 	.short	0x0011
        /*00f2*/ 	.short	0x0074
        /*00f4*/ 	.byte	0x00, 0xf0, 0x11, 0x00


	//----- nvinfo : EIATTR_KPARAM_INFO
	.align		4
.L_39:
        /*00f8*/ 	.byte	0x04, 0x17
        /*00fa*/ 	.short	(.L_41 - .L_40)
.L_40:
        /*00fc*/ 	.word	0x00000000
        /*0100*/ 	.short	0x0010
        /*0102*/ 	.short	0x0070
        /*0104*/ 	.byte	0x00, 0xf0, 0x11, 0x00


	//----- nvinfo : EIATTR_KPARAM_INFO
	.align		4
.L_41:
        /*0108*/ 	.byte	0x04, 0x17
        /*010a*/ 	.short	(.L_43 - .L_42)
.L_42:
        /*010c*/ 	.word	0x00000000
        /*0110*/ 	.short	0x000f
        /*0112*/ 	.short	0x006c
        /*0114*/ 	.byte	0x00, 0xf0, 0x11, 0x00


	//----- nvinfo : EIATTR_KPARAM_INFO
	.align		4
.L_43:
        /*0118*/ 	.byte	0x04, 0x17
        /*011a*/ 	.short	(.L_45 - .L_44)
.L_44:
        /*011c*/ 	.word	0x00000000
        /*0120*/ 	.short	0x000e
        /*0122*/ 	.short	0x0068
        /*0124*/ 	.byte	0x00, 0xf0, 0x11, 0x00


	//----- nvinfo : EIATTR_KPARAM_INFO
	.align		4
.L_45:
        /*0128*/ 	.byte	0x04, 0x17
        /*012a*/ 	.short	(.L_47 - .L_46)
.L_46:
        /*012c*/ 	.word	0x00000000
        /*0130*/ 	.short	0x000d
        /*0132*/ 	.short	0x0060
        /*0134*/ 	.byte	0x00, 0xf4, 0x21, 0x00


	//----- nvinfo : EIATTR_KPARAM_INFO
	.align		4
.L_47:
        /*0138*/ 	.byte	0x04, 0x17
        /*013a*/ 	.short	(.L_49 - .L_48)
.L_48:
        /*013c*/ 	.word	0x00000000
        /*0140*/ 	.short	0x000c
        /*0142*/ 	.short	0x005c
        /*0144*/ 	.byte	0x00, 0xf0, 0x11, 0x00


	//----- nvinfo : EIATTR_KPARAM_INFO
	.align		4
.L_49:
        /*0148*/ 	.byte	0x04, 0x17
        /*014a*/ 	.short	(.L_51 - .L_50)
.L_50:
        /*014c*/ 	.word	0x00000000
        /*0150*/ 	.short	0x000b
        /*0152*/ 	.short	0x0058
        /*0154*/ 	.byte	0x00, 0xf0, 0x11, 0x00


	//----- nvinfo : EIATTR_KPARAM_INFO
	.align		4
.L_51:
        /*0158*/ 	.byte	0x04, 0x17
        /*015a*/ 	.short	(.L_53 - .L_52)
.L_52:
        /*015c*/ 	.word	0x00000000
        /*0160*/ 	.short	0x000a
        /*0162*/ 	.short	0x0050
        /*0164*/ 	.byte	0x00, 0xf4, 0x21, 0x00


	//----- nvinfo : EIATTR_KPARAM_INFO
	.align		4
.L_53:
        /*0168*/ 	.byte	0x04, 0x17
        /*016a*/ 	.short	(.L_55 - .L_54)
.L_54:
        /*016c*/ 	.word	0x00000000
        /*0170*/ 	.short	0x0009
        /*0172*/ 	.short	0x0048
        /*0174*/ 	.byte	0x00, 0xf4, 0x21, 0x00


	//----- nvinfo : EIATTR_KPARAM_INFO
	.align		4
.L_55:
        /*0178*/ 	.byte	0x04, 0x17
        /*017a*/ 	.short	(.L_57 - .L_56)
.L_56:
        /*017c*/ 	.word	0x00000000
        /*0180*/ 	.short	0x0008
        /*0182*/ 	.short	0x0040
        /*0184*/ 	.byte	0x00, 0xf4, 0x21, 0x00


	//----- nvinfo : EIATTR_KPARAM_INFO
	.align		4
.L_57:
        /*0188*/ 	.byte	0x04, 0x17
        /*018a*/ 	.short	(.L_59 - .L_58)
.L_58:
        /*018c*/ 	.word	0x00000000
        /*0190*/ 	.short	0x0007
        /*0192*/ 	.short	0x0038
        /*0194*/ 	.byte	0x00, 0xf4, 0x21, 0x00


	//----- nvinfo : EIATTR_KPARAM_INFO
	.align		4
.L_59:
        /*0198*/ 	.byte	0x04, 0x17
        /*019a*/ 	.short	(.L_61 - .L_60)
.L_60:
        /*019c*/ 	.word	0x00000000
        /*01a0*/ 	.short	0x0006
        /*01a2*/ 	.short	0x0030
        /*01a4*/ 	.byte	0x00, 0xf0, 0x11, 0x00


	//----- nvinfo : EIATTR_KPARAM_INFO
	.align		4
.L_61:
        /*01a8*/ 	.byte	0x04, 0x17
        /*01aa*/ 	.short	(.L_63 - .L_62)
.L_62:
        /*01ac*/ 	.word	0x00000000
        /*01b0*/ 	.short	0x0005
        /*01b2*/ 	.short	0x0028
        /*01b4*/ 	.byte	0x00, 0xf4, 0x21, 0x00


	//----- nvinfo : EIATTR_KPARAM_INFO
	.align		4
.L_63:
        /*01b8*/ 	.byte	0x04, 0x17
        /*01ba*/ 	.short	(.L_65 - .L_64)
.L_64:
        /*01bc*/ 	.word	0x00000000
        /*01c0*/ 	.short	0x0004
        /*01c2*/ 	.short	0x0020
        /*01c4*/ 	.byte	0x00, 0xf4, 0x21, 0x00


	//----- nvinfo : EIATTR_KPARAM_INFO
	.align		4
.L_65:
        /*01c8*/ 	.byte	0x04, 0x17
        /*01ca*/ 	.short	(.L_67 - .L_66)
.L_66:
        /*01cc*/ 	.word	0x00000000
        /*01d0*/ 	.short	0x0003
        /*01d2*/ 	.short	0x0018
        /*01d4*/ 	.byte	0x00, 0xf4, 0x21, 0x00


	//----- nvinfo : EIATTR_KPARAM_INFO
	.align		4
.L_67:
        /*01d8*/ 	.byte	0x04, 0x17
        /*01da*/ 	.short	(.L_69 - .L_68)
.L_68:
        /*01dc*/ 	.word	0x00000000
        /*01e0*/ 	.short	0x0002
        /*01e2*/ 	.short	0x0010
        /*01e4*/ 	.byte	0x00, 0xf4, 0x21, 0x00


	//----- nvinfo : EIATTR_KPARAM_INFO
	.align		4
.L_69:
        /*01e8*/ 	.byte	0x04, 0x17
        /*01ea*/ 	.short	(.L_71 - .L_70)
.L_70:
        /*01ec*/ 	.word	0x00000000
        /*01f0*/ 	.short	0x0001
        /*01f2*/ 	.short	0x0008
        /*01f4*/ 	.byte	0x00, 0xf4, 0x21, 0x00


	//----- nvinfo : EIATTR_KPARAM_INFO
	.align		4
.L_71:
        /*01f8*/ 	.byte	0x04, 0x17
        /*01fa*/ 	.short	(.L_73 - .L_72)
.L_72:
        /*01fc*/ 	.word	0x00000000
        /*0200*/ 	.short	0x0000
        /*0202*/ 	.short	0x0000
        /*0204*/ 	.byte	0x00, 0xf4, 0x21, 0x00


	//----- nvinfo : EIATTR_MAXREG_COUNT
	.align		4
.L_73:
        /*0208*/ 	.byte	0x03, 0x1b
        /*020a*/ 	.short	0x00ff


	//----- nvinfo : EIATTR_COOP_GROUP_MASK_REGIDS
	.align		4
        /*020c*/ 	.byte	0x04, 0x29
        /*020e*/ 	.short	(.L_75 - .L_74)


	//   ....[0]....
.L_74:
        /*0210*/ 	.word	0xffffffff


	//   ....[1]....
        /*0214*/ 	.word	0xffffffff


	//   ....[2]....
        /*0218*/ 	.word	0xffffffff


	//   ....[3]....
        /*021c*/ 	.word	0xffffffff


	//   ....[4]....
        /*0220*/ 	.word	0xffffffff


	//   ....[5]....
        /*0224*/ 	.word	0xffffffff


	//   ....[6]....
        /*0228*/ 	.word	0xffffffff


	//   ....[7]....
        /*022c*/ 	.word	0xffffffff


	//   ....[8]....
        /*0230*/ 	.word	0xffffffff


	//   ....[9]....
        /*0234*/ 	.word	0xffffffff


	//   ....[10]....
        /*0238*/ 	.word	0xffffffff


	//   ....[11]....
        /*023c*/ 	.word	0xffffffff


	//   ....[12]....
        /*0240*/ 	.word	0xffffffff


	//   ....[13]....
        /*0244*/ 	.word	0xffffffff


	//   ....[14]....
        /*0248*/ 	.word	0xffffffff


	//   ....[15]....
        /*024c*/ 	.word	0xffffffff


	//----- nvinfo : EIATTR_COOP_GROUP_INSTR_OFFSETS
	.align		4
.L_75:
        /*0250*/ 	.byte	0x04, 0x28
        /*0252*/ 	.short	(.L_77 - .L_76)


	//   ....[0]....
.L_76:
        /*0254*/ 	.word	0x000082c0


	//   ....[1]....
        /*0258*/ 	.word	0x000082e0


	//   ....[2]....
        /*025c*/ 	.word	0x00009410


	//   ....[3]....
        /*0260*/ 	.word	0x00009450


	//   ....[4]....
        /*0264*/ 	.word	0x0000a430


	//   ....[5]....
        /*0268*/ 	.word	0x0000a4a0


	//   ....[6]....
        /*026c*/ 	.word	0x0000a6b0


	//   ....[7]....
        /*0270*/ 	.word	0x0000a730


	//   ....[8]....
        /*0274*/ 	.word	0x00011a90


	//   ....[9]....
        /*0278*/ 	.word	0x00011ab0


	//   ....[10]....
        /*027c*/ 	.word	0x00012910


	//   ....[11]....
        /*0280*/ 	.word	0x00012970


	//   ....[12]....
        /*0284*/ 	.word	0x00013900


	//   ....[13]....
        /*0288*/ 	.word	0x00013b10


	//   ....[14]....
        /*028c*/ 	.word	0x00013b20


	//   ....[15]....
        /*0290*/ 	.word	0x00013ba0


	//----- nvinfo : EIATTR_EXIT_INSTR_OFFSETS
	.align		4
.L_77:
        /*0294*/ 	.byte	0x04, 0x1c
        /*0296*/ 	.short	(.L_79 - .L_78)


	//   ....[0]....
.L_78:
        /*0298*/ 	.word	0x000163f0


	//   ....[1]....
        /*029c*/ 	.word	0x00016450


	//----- nvinfo : EIATTR_CTAIDZ_USED
	.align		4
.L_79:
        /*02a0*/ 	.byte	0x01, 0x04
	.zero		2


	//----- nvinfo : EIATTR_REQNTID
	.align		4
        /*02a4*/ 	.byte	0x04, 0x10
        /*02a6*/ 	.short	(.L_81 - .L_80)
.L_80:
        /*02a8*/ 	.word	0x00000100
        /*02ac*/ 	.word	0x00000001
        /*02b0*/ 	.word	0x00000001
.L_81:


//--------------------- .nv.callgraph             --------------------------
	.section	.nv.callgraph,"",@"SHT_CUDA_CALLGRAPH"
	.align	4
	.sectionentsize	8
	.align		4
        /*0000*/ 	.word	0x00000000
	.align		4
        /*0004*/ 	.word	0xffffffff
	.align		4
        /*0008*/ 	.word	0x00000000
	.align		4
        /*000c*/ 	.word	0xfffffffe
	.align		4
        /*0010*/ 	.word	0x00000000
	.align		4
        /*0014*/ 	.word	0xfffffffd
	.align		4
        /*0018*/ 	.word	0x00000000
	.align		4
        /*001c*/ 	.word	0xfffffffc


//--------------------- .nv.rel.action            --------------------------
	.section	.nv.rel.action,"",@"SHT_CUDA_RELOCINFO"
	.align	8
	.sectionentsize	8
        /*0000*/ 	.byte	0x73, 0x00, 0x00, 0x00, 0x00, 0x00, 0x00, 0x00, 0x00, 0x00, 0x00, 0x11, 0x25, 0x00, 0x05, 0x36


//--------------------- .nv.constant0._fwd_kernel --------------------------
	.section	.nv.constant0._fwd_kernel,"a",@progbits
	.sectionflags	@""
	.align	4
.nv.constant0._fwd_kernel:
	.zero		524


//--------------------- .text._fwd_kernel         --------------------------
	.section	.text._fwd_kernel,"ax",@progbits
	.sectionflags	@"SHF_BARRIERS=1"
	.sectioninfo	@"SHI_REGISTERS=255"
	.align	128
        .global         _fwd_kernel
        .type           _fwd_kernel,@function
        .size           _fwd_kernel,(.L_x_5 - _fwd_kernel)
        .other          _fwd_kernel,@"STO_CUDA_ENTRY STV_DEFAULT"
_fwd_kernel:
.text._fwd_kernel:
[----:B------:R-:W-:Y:S02]  /*0000*/  IMAD.MOV.U32 R1, RZ, RZ, c[0x0][0x28] ;  /* 0x00000a00ff017624 */ /* 0x000fe400078e00ff */
[----:B------:R-:W0:Y:S01]  /*0010*/  S2R R17, SR_CTAID.X ;  /* 0x0000000000117919 */ /* 0x000e220000002500 */
[----:B------:R-:W-:Y:S01]  /*0020*/  IMAD.MOV.U32 R18, RZ, RZ, 0x4 ;  /* 0x00000004ff127424 */ /* 0x000fe200078e00ff */
[----:B------:R-:W-:Y:S01]  /*0030*/  ULDC.64 UR10, c[0x0][0x118] ;  /* 0x00004600000a7ab9 */ /* 0x000fe20000000a00 */
[----:B------:R-:W-:Y:S02]  /*0040*/  IADD3 R1, R1, -0x40, RZ ;  /* 0xffffffc001017810 */ /* 0x000fe40007ffe0ff */
[----:B0-----:R-:W-:-:S05]  /*0050*/  IMAD.WIDE R8, R17, R18, c[0x0][0x1a8] ;  /* 0x00006a0011087625 */ /* 0x001fca00078e0212 */
[----:B------:R0:W2:Y:S04]  /*0060*/  LDG.E R3, [R8.64] ;  /* 0x0000000a08037981 */ /* 0x0000a8000c1e1900 */
[----:B------:R0:W3:Y:S01]  /*0070*/  LDG.E R11, [R8.64+0x4] ;  /* 0x0000040a080b7981 */ /* 0x0000e2000c1e1900 */
[----:B------:R-:W1:Y:S01]  /*0080*/  S2UR UR9, SR_CTAID.Z ;  /* 0x00000000000979c3 */ /* 0x000e620000002700 */
[----:B------:R-:W-:Y:S01]  /*0090*/  IMAD.MOV.U32 R43, RZ, RZ, 0x2 ;  /* 0x00000002ff2b7424 */ /* 0x000fe200078e00ff */
[----:B------:R-:W-:Y:S01]  /*00a0*/  CS2R R4, SRZ ;  /* 0x0000000000047805 */ /* 0x000fe2000001ff00 */
[----:B------:R-:W4:Y:S01]  /*00b0*/  S2R R64, SR_TID.X ;  /* 0x0000000000407919 */ /* 0x000f220000002100 */
[----:B------:R-:W-:Y:S01]  /*00c0*/  CS2R R6, SRZ ;  /* 0x0000000000067805 */ /* 0x000fe2000001ff00 */
[----:B------:R-:W-:Y:S01]  /*00d0*/  LOP3.LUT R0, R0, 0xfffffffb, RZ, 0xc0, !PT ;  /* 0xfffffffb00007812 */ /* 0x000fe200078ec0ff */
[----:B------:R-:W-:Y:S01]  /*00e0*/  CS2R R12, SRZ ;  /* 0x00000000000c7805 */ /* 0x000fe2000001ff00 */
[----:B------:R-:W5:Y:S01]  /*00f0*/  S2R R52, SR_CTAID.Y ;  /* 0x0000000000347919 */ /* 0x000f620000002600 */
[----:B0-----:R-:W-:Y:S01]  /*0100*/  CS2R R8, SRZ ;  /* 0x0000000000087805 */ /* 0x001fe2000001ff00 */
[----:B-1----:R-:W-:Y:S01]  /*0110*/  USHF.L.U32 UR9, UR9, 0x7, URZ ;  /* 0x0000000709097899 */ /* 0x002fe2000800063f */
[----:B----4-:R-:W-:Y:S01]  /*0120*/  SHF.R.U32.HI R44, RZ, 0x4, R64 ;  /* 0x00000004ff2c7819 */ /* 0x010fe20000011640 */
[----:B------:R-:W-:-:S04]  /*0130*/  IMAD.SHL.U32 R16, R64, 0x8, RZ ;  /* 0x0000000840107824 */ /* 0x000fc800078e00ff */
[----:B------:R-:W-:Y:S01]  /*0140*/  IMAD.U32 R15, RZ, RZ, UR9 ;  /* 0x00000009ff0f7e24 */ /* 0x000fe2000f8e00ff */
[----:B------:R-:W-:Y:S02]  /*0150*/  SGXT.U32 R44, R44, 0x4 ;  /* 0x000000042c2c781a */ /* 0x000fe40000000000 */
[----:B------:R-:W-:Y:S02]  /*0160*/  LOP3.LUT R16, R16, 0x78, RZ, 0xc0, !PT ;  /* 0x0000007810107812 */ /* 0x000fe400078ec0ff */
[----:B------:R-:W-:Y:S02]  /*0170*/  LOP3.LUT R47, R44, UR9, RZ, 0xfc, !PT ;  /* 0x000000092c2f7c12 */ /* 0x000fe4000f8efcff */
[----:B------:R-:W-:Y:S01]  /*0180*/  LOP3.LUT R14, R15, 0x20, R44, 0xfe, !PT ;  /* 0x000000200f0e7812 */ /* 0x000fe200078efe2c */
[----:B-----5:R-:W-:Y:S02]  /*0190*/  IMAD R42, R52, c[0x0][0x1d0], R16 ;  /* 0x00007400342a7a24 */ /* 0x020fe400078e0210 */
[----:B------:R-:W-:Y:S01]  /*01a0*/  IMAD.U32 R37, RZ, RZ, UR9 ;  /* 0x00000009ff257e24 */ /* 0x000fe2000f8e00ff */
[----:B------:R-:W-:Y:S01]  /*01b0*/  CS2R R28, SRZ ;  /* 0x00000000001c7805 */ /* 0x000fe2000001ff00 */
[----:B------:R-:W-:Y:S01]  /*01c0*/  CS2R R30, SRZ ;  /* 0x00000000001e7805 */ /* 0x000fe2000001ff00 */
[----:B------:R-:W-:Y:S01]  /*01d0*/  CS2R R24, SRZ ;  /* 0x0000000000187805 */ /* 0x000fe2000001ff00 */
[----:B------:R-:W-:Y:S01]  /*01e0*/  CS2R R48, SRZ ;  /* 0x0000000000307805 */ /* 0x000fe2000001ff00 */
[----:B------:R-:W-:Y:S01]  /*01f0*/  CS2R R50, SRZ ;  /* 0x0000000000327805 */ /* 0x000fe2000001ff00 */
[----:B------:R-:W-:Y:S01]  /*0200*/  CS2R R32, SRZ ;  /* 0x0000000000207805 */ /* 0x000fe2000001ff00 */
[----:B------:R-:W-:Y:S01]  /*0210*/  CS2R R34, SRZ ;  /* 0x0000000000227805 */ /* 0x000fe2000001ff00 */
[----:B--2---:R0:W1:Y:S08]  /*0220*/  R2UR UR7, R3 ;  /* 0x00000000030773c2 */ /* 0x00407000000e0000 */
[----:B---3--:R2:W3:Y:S01]  /*0230*/  R2UR UR4, R11 ;  /* 0x000000000b0473c2 */ /* 0x0084e200000e0000 */
[----:B0-----:R-:W-:-:S05]  /*0240*/  IMAD.U32 R3, RZ, RZ, UR9 ;  /* 0x00000009ff037e24 */ /* 0x001fca000f8e00ff */
[----:B------:R-:W-:Y:S01]  /*0250*/  LOP3.LUT R3, R3, 0x10, R44, 0xfe, !PT ;  /* 0x0000001003037812 */ /* 0x000fe200078efe2c */
[----:B--2---:R-:W-:Y:S01]  /*0260*/  CS2R R10, SRZ ;  /* 0x00000000000a7805 */ /* 0x004fe2000001ff00 */
[----:B-1----:R-:W-:Y:S02]  /*0270*/  IADD3 R20, R47, UR7, RZ ;  /* 0x000000072f147c10 */ /* 0x002fe4000fffe0ff */
[----:B------:R-:W-:Y:S02]  /*0280*/  IADD3 R21, R3, UR7, RZ ;  /* 0x0000000703157c10 */ /* 0x000fe4000fffe0ff */
[----:B------:R-:W-:Y:S01]  /*0290*/  IADD3 R19, R14, UR7, RZ ;  /* 0x000000070e137c10 */ /* 0x000fe2000fffe0ff */
[----:B------:R0:W-:Y:S02]  /*02a0*/  STL [R1+0x3c], R20 ;  /* 0x00003c1401007387 */ /* 0x0001e40000100800 */
[--C-:B------:R-:W-:Y:S01]  /*02b0*/  IMAD R22, R21, c[0x0][0x1cc], R42.reuse ;  /* 0x0000730015167a24 */ /* 0x100fe200078e022a */
[----:B---3--:R-:W-:Y:S01]  /*02c0*/  UIADD3 UR8, -UR7, UR4, URZ ;  /* 0x0000000407087290 */ /* 0x008fe2000fffe13f */
[----:B------:R-:W-:Y:S01]  /*02d0*/  STL [R1+0x38], R21 ;  /* 0x0000381501007387 */ /* 0x000fe20000100800 */
[----:B------:R-:W-:-:S02]  /*02e0*/  IMAD R26, R19, c[0x0][0x1cc], R42 ;  /* 0x00007300131a7a24 */ /* 0x000fc400078e022a */
[-C--:B------:R-:W-:Y:S01]  /*02f0*/  IMAD.WIDE R22, R22, R43.reuse, c[0x0][0x160] ;  /* 0x0000580016167625 */ /* 0x080fe200078e022b */
[----:B------:R1:W-:Y:S01]  /*0300*/  STL [R1+0x34], R19 ;  /* 0x0000341301007387 */ /* 0x0003e20000100800 */
[----:B------:R-:W-:Y:S02]  /*0310*/  ISETP.GE.AND P6, PT, R3, UR8, PT ;  /* 0x0000000803007c0c */ /* 0x000fe4000bfc6270 */
[----:B------:R-:W-:Y:S01]  /*0320*/  IMAD.U32 R3, RZ, RZ, UR9 ;  /* 0x00000009ff037e24 */ /* 0x000fe2000f8e00ff */
[----:B------:R-:W-:Y:S01]  /*0330*/  ISETP.GE.AND P0, PT, R47, UR8, PT ;  /* 0x000000082f007c0c */ /* 0x000fe2000bf06270 */
[----:B0-----:R-:W-:Y:S01]  /*0340*/  IMAD R20, R20, c[0x0][0x1cc], R42 ;  /* 0x0000730014147a24 */ /* 0x001fe200078e022a */
[----:B------:R-:W-:Y:S01]  /*0350*/  ISETP.GE.AND P5, PT, R14, UR8, PT ;  /* 0x000000080e007c0c */ /* 0x000fe2000bfa6270 */
[----:B------:R-:W-:Y:S01]  /*0360*/  IMAD.WIDE R26, R26, R43, c[0x0][0x160] ;  /* 0x000058001a1a7625 */ /* 0x000fe200078e022b */
[----:B------:R-:W-:Y:S01]  /*0370*/  LOP3.LUT R3, R3, 0x30, R44, 0xfe, !PT ;  /* 0x0000003003037812 */ /* 0x000fe200078efe2c */
[----:B------:R-:W-:-:S02]  /*0380*/  CS2R R14, SRZ ;  /* 0x00000000000e7805 */ /* 0x000fc4000001ff00 */
[----:B-1----:R-:W-:Y:S01]  /*0390*/  IMAD.WIDE R18, R17, R18, c[0x0][0x1b0] ;  /* 0x00006c0011127625 */ /* 0x002fe200078e0212 */
[C---:B------:R-:W-:Y:S02]  /*03a0*/  ISETP.GE.AND P4, PT, R3.reuse, UR8, PT ;  /* 0x0000000803007c0c */ /* 0x040fe4000bf86270 */
[----:B------:R0:W2:Y:S01]  /*03b0*/  @!P6 LDG.E.128 R8, [R22.64] ;  /* 0x0000000a1608e981 */ /* 0x0000a2000c1e1d00 */
[----:B------:R-:W-:Y:S01]  /*03c0*/  IMAD.U32 R17, RZ, RZ, UR9 ;  /* 0x00000009ff117e24 */ /* 0x000fe2000f8e00ff */
[----:B------:R-:W-:Y:S01]  /*03d0*/  IADD3 R40, R3, UR7, RZ ;  /* 0x0000000703287c10 */ /* 0x000fe2000fffe0ff */
[----:B------:R-:W-:Y:S01]  /*03e0*/  IMAD.WIDE R20, R20, R43, c[0x0][0x160] ;  /* 0x0000580014147625 */ /* 0x000fe200078e022b */
[----:B------:R1:W3:Y:S01]  /*03f0*/  LDG.E R45, [R18.64] ;  /* 0x0000000a122d7981 */ /* 0x0002e2000c1e1900 */
[----:B------:R-:W-:Y:S02]  /*0400*/  @P0 LOP3.LUT R0, R0, 0x4, RZ, 0xfc, !PT ;  /* 0x0000000400000812 */ /* 0x000fe400078efcff */
[----:B------:R-:W-:Y:S01]  /*0410*/  IMAD.U32 R3, RZ, RZ, UR9 ;  /* 0x00000009ff037e24 */ /* 0x000fe2000f8e00ff */
[----:B------:R-:W-:Y:S01]  /*0420*/  LOP3.LUT R17, R17, 0x40, R44, 0xfe, !PT ;  /* 0x0000004011117812 */ /* 0x000fe200078efe2c */
[----:B------:R4:W5:Y:S01]  /*0430*/  @!P0 LDG.E.128 R4, [R20.64] ;  /* 0x0000000a14048981 */ /* 0x000962000c1e1d00 */
[----:B0-----:R-:W-:Y:S01]  /*0440*/  CS2R R22, SRZ ;  /* 0x0000000000167805 */ /* 0x001fe2000001ff00 */
[----:B------:R-:W-:-:S02]  /*0450*/  UMOV UR4, URZ ;  /* 0x0000003f00047c82 */ /* 0x000fc40008000000 */
[----:B------:R0:W2:Y:S01]  /*0460*/  @!P5 LDG.E.128 R12, [R26.64] ;  /* 0x0000000a1a0cd981 */ /* 0x0000a2000c1e1d00 */
[----:B-1----:R-:W-:Y:S01]  /*0470*/  IMAD.U32 R19, RZ, RZ, UR9 ;  /* 0x00000009ff137e24 */ /* 0x002fe2000f8e00ff */
[--C-:B------:R-:W-:Y:S02]  /*0480*/  LOP3.LUT R3, R3, 0x70, R44.reuse, 0xfe, !PT ;  /* 0x0000007003037812 */ /* 0x100fe400078efe2c */
[----:B------:R1:W-:Y:S01]  /*0490*/  STL [R1+0x30], R40 ;  /* 0x0000302801007387 */ /* 0x0003e20000100800 */
[----:B------:R-:W-:Y:S02]  /*04a0*/  LOP3.LUT R2, R2, 0x7fffffff, RZ, 0xc0, !PT ;  /* 0x7fffffff02027812 */ /* 0x000fe400078ec0ff */
[--C-:B------:R-:W-:Y:S02]  /*04b0*/  LOP3.LUT R18, R19, 0x50, R44.reuse, 0xfe, !PT ;  /* 0x0000005013127812 */ /* 0x100fe400078efe2c */
[----:B------:R-:W-:Y:S02]  /*04c0*/  LOP3.LUT R19, R37, 0x60, R44, 0xfe, !PT ;  /* 0x0000006025137812 */ /* 0x000fe400078efe2c */
[----:B------:R-:W-:-:S02]  /*04d0*/  IADD3 R36, R17, UR7, RZ ;  /* 0x0000000711247c10 */ /* 0x000fc4000fffe0ff */
[C---:B------:R-:W-:Y:S02]  /*04e0*/  IADD3 R38, R18.reuse, UR7, RZ ;  /* 0x0000000712267c10 */ /* 0x040fe4000fffe0ff */
[----:B------:R-:W-:Y:S02]  /*04f0*/  ISETP.GE.AND P3, PT, R17, UR8, PT ;  /* 0x0000000811007c0c */ /* 0x000fe4000bf66270 */
[----:B------:R-:W-:Y:S02]  /*0500*/  IADD3 R39, R19, UR7, RZ ;  /* 0x0000000713277c10 */ /* 0x000fe4000fffe0ff */
[----:B------:R-:W-:Y:S01]  /*0510*/  IADD3 R17, R3, UR7, RZ ;  /* 0x0000000703117c10 */ /* 0x000fe2000fffe0ff */
[----:B------:R0:W-:Y:S01]  /*0520*/  STL [R1+0x2c], R36 ;  /* 0x00002c2401007387 */ /* 0x0001e20000100800 */
[----:B------:R-:W-:Y:S02]  /*0530*/  ISETP.GE.AND P2, PT, R18, UR8, PT ;  /* 0x0000000812007c0c */ /* 0x000fe4000bf46270 */
[----:B------:R-:W-:-:S02]  /*0540*/  ISETP.GE.AND P1, PT, R19, UR8, PT ;  /* 0x0000000813007c0c */ /* 0x000fc4000bf26270 */
[----:B------:R-:W-:Y:S01]  /*0550*/  ISETP.GE.AND P0, PT, R3, UR8, PT ;  /* 0x0000000803007c0c */ /* 0x000fe2000bf06270 */
[----:B------:R4:W-:Y:S01]  /*0560*/  STL [R1+0x28], R38 ;  /* 0x0000282601007387 */ /* 0x0009e20000100800 */
[--C-:B------:R-:W-:Y:S01]  /*0570*/  IMAD R18, R40, c[0x0][0x1cc], R42.reuse ;  /* 0x0000730028127a24 */ /* 0x100fe200078e022a */
[----:B------:R-:W4:Y:S01]  /*0580*/  S2UR UR12, SR_CTAID.Y ;  /* 0x00000000000c79c3 */ /* 0x000f220000002600 */
[--C-:B-1----:R-:W-:Y:S01]  /*0590*/  IMAD R40, R39, c[0x0][0x1cc], R42.reuse ;  /* 0x0000730027287a24 */ /* 0x102fe200078e022a */
[----:B------:R-:W-:Y:S01]  /*05a0*/  LOP3.LUT R0, R0, 0xfffffffd, RZ, 0xc0, !PT ;  /* 0xfffffffd00007812 */ /* 0x000fe200078ec0ff */
[--C-:B0-----:R-:W-:Y:S01]  /*05b0*/  IMAD R36, R36, c[0x0][0x1cc], R42.reuse ;  /* 0x0000730024247a24 */ /* 0x101fe200078e022a */
[----:B------:R0:W-:Y:S01]  /*05c0*/  STL [R1+0x24], R39 ;  /* 0x0000242701007387 */ /* 0x0001e20000100800 */
[--C-:B----4-:R-:W-:Y:S01]  /*05d0*/  IMAD R38, R38, c[0x0][0x1cc], R42.reuse ;  /* 0x0000730026267a24 */ /* 0x110fe200078e022a */
[----:B------:R-:W-:Y:S01]  /*05e0*/  CS2R R26, SRZ ;  /* 0x00000000001a7805 */ /* 0x000fe2000001ff00 */
[----:B------:R-:W-:Y:S01]  /*05f0*/  IMAD R42, R17, c[0x0][0x1cc], R42 ;  /* 0x00007300112a7a24 */ /* 0x000fe200078e022a */
[----:B------:R-:W-:Y:S01]  /*0600*/  CS2R R20, SRZ ;  /* 0x0000000000147805 */ /* 0x000fe2000001ff00 */
[-C--:B------:R-:W-:Y:S01]  /*0610*/  IMAD.WIDE R18, R18, R43.reuse, c[0x0][0x160] ;  /* 0x0000580012127625 */ /* 0x080fe200078e022b */
[----:B------:R-:W-:Y:S01]  /*0620*/  @P4 LOP3.LUT R2, R2, 0x80000000, RZ, 0xfc, !PT ;  /* 0x8000000002024812 */ /* 0x000fe200078efcff */
[----:B------:R-:W-:Y:S01]  /*0630*/  ULDC UR13, c[0x0][0x208] ;  /* 0x00008200000d7ab9 */ /* 0x000fe20000000800 */
[----:B------:R-:W-:Y:S01]  /*0640*/  @P6 LOP3.LUT R0, R0, 0x2, RZ, 0xfc, !PT ;  /* 0x0000000200006812 */ /* 0x000fe200078efcff */
[-C--:B------:R-:W-:Y:S01]  /*0650*/  IMAD.WIDE R36, R36, R43.reuse, c[0x0][0x160] ;  /* 0x0000580024247625 */ /* 0x080fe200078e022b */
[----:B------:R1:W4:Y:S03]  /*0660*/  @!P4 LDG.E.128 R32, [R18.64] ;  /* 0x0000000a1220c981 */ /* 0x000326000c1e1d00 */
[-C--:B0-----:R-:W-:Y:S01]  /*0670*/  IMAD.WIDE R38, R38, R43.reuse, c[0x0][0x160] ;  /* 0x0000580026267625 */ /* 0x081fe200078e022b */
[----:B------:R0:W4:Y:S03]  /*0680*/  @!P3 LDG.E.128 R28, [R36.64] ;  /* 0x0000000a241cb981 */ /* 0x000126000c1e1d00 */
[-C--:B------:R-:W-:Y:S01]  /*0690*/  IMAD.WIDE R40, R40, R43.reuse, c[0x0][0x160] ;  /* 0x0000580028287625 */ /* 0x080fe200078e022b */
[----:B------:R-:W4:Y:S04]  /*06a0*/  @!P2 LDG.E.128 R24, [R38.64] ;  /* 0x0000000a2618a981 */ /* 0x000f28000c1e1d00 */
[----:B------:R1:W-:Y:S01]  /*06b0*/  STL [R1+0x20], R17 ;  /* 0x0000201101007387 */ /* 0x0003e20000100800 */
[----:B------:R-:W-:Y:S01]  /*06c0*/  IMAD.WIDE R42, R42, R43, c[0x0][0x160] ;  /* 0x000058002a2a7625 */ /* 0x000fe200078e022b */
[----:B------:R-:W-:-:S02]  /*06d0*/  LOP3.LUT R2, R2, 0xbfffffff, RZ, 0xc0, !PT ;  /* 0xbfffffff02027812 */ /* 0x000fc400078ec0ff */
[----:B------:R-:W4:Y:S01]  /*06e0*/  @!P1 LDG.E.128 R20, [R40.64] ;  /* 0x0000000a28149981 */ /* 0x000f22000c1e1d00 */
[----:B------:R-:W-:Y:S01]  /*06f0*/  P2R R46, PR, RZ, 0x40 ;  /* 0x00000040ff2e7803 */ /* 0x000fe20000000000 */
[----:B------:R-:W-:Y:S01]  /*0700*/  ULDC UR15, c[0x0][0x208] ;  /* 0x00008200000f7ab9 */ /* 0x000fe20000000800 */
[----:B------:R-:W-:Y:S01]  /*0710*/  LOP3.LUT R0, R0, 0xfffffffe, RZ, 0xc0, !PT ;  /* 0xfffffffe00007812 */ /* 0x000fe200078ec0ff */
[----:B------:R-:W4:Y:S01]  /*0720*/  @!P0 LDG.E.128 R48, [R42.64] ;  /* 0x0000000a2a308981 */ /* 0x000f22000c1e1d00 */
[----:B0-----:R-:W-:Y:S02]  /*0730*/  IABS R36, c[0x0][0x208] ;  /* 0x0000820000247a13 */ /* 0x001fe40000000000 */
[C---:B-1----:R-:W-:Y:S02]  /*0740*/  LOP3.LUT R17, R64.reuse, 0x20, RZ, 0xc0, !PT ;  /* 0x0000002040117812 */ /* 0x042fe400078ec0ff */
[----:B------:R-:W0:Y:S01]  /*0750*/  R2UR UR14, R36 ;  /* 0x00000000240e73c2 */ /* 0x000e2200000e0000 */
[----:B------:R-:W-:-:S02]  /*0760*/  LOP3.LUT R18, R64, 0x40, RZ, 0xc0, !PT ;  /* 0x0000004040127812 */ /* 0x000fc400078ec0ff */
[----:B------:R-:W-:Y:S02]  /*0770*/  SHF.R.U32.HI R19, RZ, 0x1, R64 ;  /* 0x00000001ff137819 */ /* 0x000fe40000011640 */
[----:B------:R-:W-:Y:S02]  /*0780*/  IABS R37, R52 ;  /* 0x0000003400257213 */ /* 0x000fe40000000000 */
[----:B------:R-:W-:Y:S02]  /*0790*/  @P3 LOP3.LUT R2, R2, 0x40000000, RZ, 0xfc, !PT ;  /* 0x4000000002023812 */ /* 0x000fe400078efcff */
[----:B------:R-:W-:Y:S01]  /*07a0*/  ISETP.GE.AND P6, PT, R47, UR8, PT ;  /* 0x000000082f007c0c */ /* 0x000fe2000bfc6270 */
[----:B------:R-:W-:Y:S01]  /*07b0*/  CS2R R104, SRZ ;  /* 0x0000000000687805 */ /* 0x000fe2000001ff00 */
[----:B------:R-:W-:Y:S01]  /*07c0*/  @P5 LOP3.LUT R0, R0, 0x1, RZ, 0xfc, !PT ;  /* 0x0000000100005812 */ /* 0x000fe200078efcff */
[----:B0-----:R-:W0:Y:S01]  /*07d0*/  I2F.RP R3, UR14 ;  /* 0x0000000e00037d06 */ /* 0x001e220008209400 */
[----:B------:R-:W-:-:S02]  /*07e0*/  SHF.R.U32.HI R17, RZ, 0x1, R17 ;  /* 0x00000001ff117819 */ /* 0x000fc40000011611 */
[----:B------:R-:W-:Y:S02]  /*07f0*/  SHF.R.U32.HI R18, RZ, 0x1, R18 ;  /* 0x00000001ff127819 */ /* 0x000fe40000011612 */
[----:B------:R-:W-:-:S03]  /*0800*/  LOP3.LUT R19, R16, 0x8, R19, 0x78, !PT ;  /* 0x0000000810137812 */ /* 0x000fc600078e7813 */
[----:B0-----:R-:W0:Y:S01]  /*0810*/  MUFU.RCP R3, R3 ;  /* 0x0000000300037308 */ /* 0x001e220000001000 */
[----:B------:R-:W-:Y:S02]  /*0820*/  LOP3.LUT R19, R18, R19, R17, 0x96, !PT ;  /* 0x0000001312137212 */ /* 0x000fe400078e9611 */
[----:B0-----:R-:W-:-:S06]  /*0830*/  IADD3 R17, R3, 0xffffffe, RZ ;  /* 0x0ffffffe03117810 */ /* 0x001fcc0007ffe0ff */
[----:B------:R-:W0:Y:S01]  /*0840*/  F2I.FTZ.U32.TRUNC.NTZ R17, R17 ;  /* 0x0000001100117305 */ /* 0x000e22000021f000 */
[----:B------:R-:W-:Y:S01]  /*0850*/  IMAD.MOV.U32 R18, RZ, RZ, R37 ;  /* 0x000000ffff127224 */ /* 0x000fe200078e0025 */
[----:B0-----:R-:W0:Y:S08]  /*0860*/  R2UR UR5, R17 ;  /* 0x00000000110573c2 */ /* 0x001e3000000e0000 */
[----:B------:R-:W1:Y:S01]  /*0870*/  R2UR UR11, R18 ;  /* 0x00000000120b73c2 */ /* 0x000e6200000e0000 */
[----:B0-----:R-:W-:-:S04]  /*0880*/  UIADD3 UR10, URZ, -UR5, URZ ;  /* 0x800000053f0a7290 */ /* 0x001fc8000fffe03f */
[----:B------:R-:W-:-:S04]  /*0890*/  UIMAD UR10, UR10, UR14, URZ ;  /* 0x0000000e0a0a72a4 */ /* 0x000fc8000f8e023f */
[----:B------:R-:W-:-:S04]  /*08a0*/  UIMAD.WIDE.U32 UR4, UR5, UR10, UR4 ;  /* 0x0000000a050472a5 */ /* 0x000fc8000f8e0004 */
[----:B-1----:R-:W-:-:S04]  /*08b0*/  UIMAD.WIDE.U32 UR4, UR5, UR11, URZ ;  /* 0x0000000b050472a5 */ /* 0x002fc8000f8e003f */
[----:B------:R-:W-:-:S04]  /*08c0*/  UIADD3 UR4, -UR5, URZ, URZ ;  /* 0x0000003f05047290 */ /* 0x000fc8000fffe13f */
[----:B------:R-:W-:-:S04]  /*08d0*/  UIMAD UR4, UR14, UR4, UR11 ;  /* 0x000000040e0472a4 */ /* 0x000fc8000f8e020b */
[----:B------:R-:W-:Y:S01]  /*08e0*/  UISETP.GT.U32.AND UP2, UPT, UR14, UR4, UPT ;  /* 0x000000040e00728c */ /* 0x000fe2000bf44070 */
[----:B------:R-:W-:Y:S01]  /*08f0*/  LOP3.LUT R2, R2, 0xdfffffff, RZ, 0xc0, !PT ;  /* 0xdfffffff02027812 */ /* 0x000fe200078ec0ff */
[----:B------:R-:W-:-:S03]  /*0900*/  IMAD R3, R44, 0x80, R19 ;  /* 0x000000802c037824 */ /* 0x000fc600078e0213 */
[----:B------:R-:W-:Y:S01]  /*0910*/  @P2 LOP3.LUT R2, R2, 0x20000000, RZ, 0xfc, !PT ;  /* 0x2000000002022812 */ /* 0x000fe200078efcff */
[----:B------:R-:W-:-:S03]  /*0920*/  IMAD.SHL.U32 R3, R3, 0x2, RZ ;  /* 0x0000000203037824 */ /* 0x000fc600078e00ff */
[----:B------:R-:W-:Y:S02]  /*0930*/  LOP3.LUT R2, R2, 0xefffffff, RZ, 0xc0, !PT ;  /* 0xefffffff02027812 */ /* 0x000fe400078ec0ff */
[----:B------:R-:W-:Y:S02]  /*0940*/  @!UP2 UIADD3 UR4, UR4, -UR14, URZ ;  /* 0x8000000e0404a290 */ /* 0x000fe4000fffe03f */
[----:B------:R-:W-:Y:S02]  /*0950*/  @P1 LOP3.LUT R2, R2, 0x10000000, RZ, 0xfc, !PT ;  /* 0x1000000002021812 */ /* 0x000fe400078efcff */
[----:B------:R-:W-:Y:S02]  /*0960*/  UISETP.GE.U32.AND UP1, UPT, UR4, UR14, UPT ;  /* 0x0000000e0400728c */ /* 0x000fe4000bf26070 */
[----:B------:R-:W-:Y:S01]  /*0970*/  @!UP2 UIADD3 UR5, UR5, 0x1, URZ ;  /* 0x000000010505a890 */ /* 0x000fe2000fffe03f */
[----:B------:R-:W-:Y:S01]  /*0980*/  LOP3.LUT R2, R2, 0xf7ffffff, RZ, 0xc0, !PT ;  /* 0xf7ffffff02027812 */ /* 0x000fe200078ec0ff */
[----:B------:R-:W-:-:S03]  /*0990*/  ULOP3.LUT UR4, UR12, UR13, URZ, 0x3c, !UPT ;  /* 0x0000000d0c047292 */ /* 0x000fc6000f8e3c3f */
[----:B------:R-:W-:Y:S01]  /*09a0*/  @P0 LOP3.LUT R2, R2, 0x8000000, RZ, 0xfc, !PT ;  /* 0x0800000002020812 */ /* 0x000fe200078efcff */
[----:B------:R-:W-:-:S03]  /*09b0*/  UISETP.GE.AND UP0, UPT, UR4, URZ, UPT ;  /* 0x0000003f0400728c */ /* 0x000fc6000bf06270 */
[----:B------:R-:W-:Y:S02]  /*09c0*/  @UP1 UIADD3 UR5, UR5, 0x1, URZ ;  /* 0x0000000105051890 */ /* 0x000fe4000fffe03f */
[----:B------:R-:W-:Y:S01]  /*09d0*/  UISETP.NE.AND UP1, UPT, URZ, UR15, UPT ;  /* 0x0000000f3f00728c */ /* 0x000fe2000bf25270 */
[----:B------:R-:W-:Y:S01]  /*09e0*/  IMAD.MOV.U32 R37, RZ, RZ, -0x800000 ;  /* 0xff800000ff257424 */ /* 0x000fe200078e00ff */
[----:B------:R-:W-:-:S04]  /*09f0*/  CS2R R106, SRZ ;  /* 0x00000000006a7805 */ /* 0x000fc8000001ff00 */
[----:B------:R-:W-:Y:S01]  /*0a00*/  @!UP0 UIADD3 UR5, -UR5, URZ, URZ ;  /* 0x0000003f05058290 */ /* 0x000fe2000fffe13f */
[----:B------:R-:W-:Y:S01]  /*0a10*/  IMAD.MOV.U32 R36, RZ, RZ, -0x800000 ;  /* 0xff800000ff247424 */ /* 0x000fe200078e00ff */
[----:B------:R-:W-:-:S03]  /*0a20*/  CS2R R52, SRZ ;  /* 0x0000000000347805 */ /* 0x000fc6000001ff00 */
[----:B------:R-:W-:Y:S01]  /*0a30*/  @!UP1 ULOP3.LUT UR5, URZ, UR15, URZ, 0x33, !UPT ;  /* 0x0000000f3f059292 */ /* 0x000fe2000f8e333f */
[----:B------:R-:W-:Y:S01]  /*0a40*/  CS2R R54, SRZ ;  /* 0x0000000000367805 */ /* 0x000fe2000001ff00 */
[----:B------:R-:W-:Y:S01]  /*0a50*/  CS2R R56, SRZ ;  /* 0x0000000000387805 */ /* 0x000fe2000001ff00 */
[----:B------:R-:W-:Y:S01]  /*0a60*/  CS2R R58, SRZ ;  /* 0x00000000003a7805 */ /* 0x000fe2000001ff00 */
[----:B------:R-:W-:Y:S01]  /*0a70*/  CS2R R60, SRZ ;  /* 0x00000000003c7805 */ /* 0x000fe2000001ff00 */
[----:B------:R-:W-:Y:S01]  /*0a80*/  CS2R R62, SRZ ;  /* 0x00000000003e7805 */ /* 0x000fe2000001ff00 */
[----:B------:R-:W-:Y:S01]  /*0a90*/  CS2R R80, SRZ ;  /* 0x0000000000507805 */ /* 0x000fe2000001ff00 */
[----:B------:R-:W-:Y:S01]  /*0aa0*/  CS2R R82, SRZ ;  /* 0x0000000000527805 */ /* 0x000fe2000001ff00 */
[----:B---3--:R-:W0:Y:S01]  /*0ab0*/  R2UR UR6, R45 ;  /* 0x000000002d0673c2 */ /* 0x008e2200000e0000 */
[----:B--2---:R-:W-:Y:S02]  /*0ac0*/  SEL R12, R12, RZ, !P5 ;  /* 0x000000ff0c0c7207 */ /* 0x004fe40006800000 */
[----:B------:R-:W-:-:S02]  /*0ad0*/  SEL R13, R13, RZ, !P5 ;  /* 0x000000ff0d0d7207 */ /* 0x000fc40006800000 */
[----:B------:R-:W-:Y:S02]  /*0ae0*/  SEL R14, R14, RZ, !P5 ;  /* 0x000000ff0e0e7207 */ /* 0x000fe40006800000 */
[----:B------:R-:W-:Y:S01]  /*0af0*/  SEL R15, R15, RZ, !P5 ;  /* 0x000000ff0f0f7207 */ /* 0x000fe20006800000 */
[----:B0-----:R-:W-:-:S04]  /*0b00*/  UIADD3 UR6, UR6, -UR8, URZ ;  /* 0x8000000806067290 */ /* 0x001fc8000fffe03f */
[----:B------:R-:W-:Y:S01]  /*0b10*/  STS.128 [R3+0x2000], R12 ;  /* 0x0020000c03007388 */ /* 0x000fe20000000c00 */
[----:B------:R-:W-:Y:S01]  /*0b20*/  UISETP.GE.AND UP2, UPT, UR6, 0x1, UPT ;  /* 0x000000010600788c */ /* 0x000fe2000bf46270 */
[----:B-----5:R-:W-:Y:S02]  /*0b30*/  SEL R4, R4, RZ, !P6 ;  /* 0x000000ff04047207 */ /* 0x020fe40007000000 */
[----:B------:R-:W-:Y:S02]  /*0b40*/  SEL R5, R5, RZ, !P6 ;  /* 0x000000ff05057207 */ /* 0x000fe40007000000 */
[----:B------:R-:W-:Y:S02]  /*0b50*/  SEL R6, R6, RZ, !P6 ;  /* 0x000000ff06067207 */ /* 0x000fe40007000000 */
[----:B------:R-:W-:Y:S02]  /*0b60*/  SEL R7, R7, RZ, !P6 ;  /* 0x000000ff07077207 */ /* 0x000fe40007000000 */
[----:B------:R-:W-:-:S04]  /*0b70*/  ISETP.NE.AND P6, PT, R46, RZ, PT ;  /* 0x000000ff2e00720c */ /* 0x000fc80003fc5270 */
[----:B------:R-:W-:Y:S02]  /*0b80*/  SEL R8, R8, RZ, !P6 ;  /* 0x000000ff08087207 */ /* 0x000fe40007000000 */
[----:B------:R-:W-:Y:S02]  /*0b90*/  SEL R9, R9, RZ, !P6 ;  /* 0x000000ff09097207 */ /* 0x000fe40007000000 */
[----:B----4-:R-:W-:Y:S02]  /*0ba0*/  SEL R28, R28, RZ, !P3 ;  /* 0x000000ff1c1c7207 */ /* 0x010fe40005800000 */
[----:B------:R-:W-:Y:S02]  /*0bb0*/  SEL R29, R29, RZ, !P3 ;  /* 0x000000ff1d1d7207 */ /* 0x000fe40005800000 */
[----:B------:R-:W-:Y:S02]  /*0bc0*/  SEL R30, R30, RZ, !P3 ;  /* 0x000000ff1e1e7207 */ /* 0x000fe40005800000 */
[----:B------:R-:W-:-:S02]  /*0bd0*/  SEL R31, R31, RZ, !P3 ;  /* 0x000000ff1f1f7207 */ /* 0x000fc40005800000 */
[----:B------:R-:W-:Y:S02]  /*0be0*/  SEL R24, R24, RZ, !P2 ;  /* 0x000000ff18187207 */ /* 0x000fe40005000000 */
[----:B------:R-:W-:Y:S02]  /*0bf0*/  SEL R25, R25, RZ, !P2 ;  /* 0x000000ff19197207 */ /* 0x000fe40005000000 */
[----:B------:R-:W-:Y:S02]  /*0c00*/  SEL R26, R26, RZ, !P2 ;  /* 0x000000ff1a1a7207 */ /* 0x000fe40005000000 */
        /* <DEDUP_REMOVED lines=8> */
[----:B------:R-:W-:Y:S01]  /*0c90*/  SEL R51, R51, RZ, !P0 ;  /* 0x000000ff33337207 */ /* 0x000fe20004000000 */
[----:B------:R-:W-:Y:S04]  /*0ca0*/  STS.128 [R3+0x4000], R28 ;  /* 0x0040001c03007388 */ /* 0x000fe80000000c00 */
[----:B------:R-:W-:Y:S04]  /*0cb0*/  STS.128 [R3+0x5000], R24 ;  /* 0x0050001803007388 */ /* 0x000fe80000000c00 */
[----:B------:R-:W-:Y:S04]  /*0cc0*/  STS.128 [R3+0x6000], R20 ;  /* 0x0060001403007388 */ /* 0x000fe80000000c00 */
[----:B------:R-:W-:Y:S01]  /*0cd0*/  STS.128 [R3+0x7000], R48 ;  /* 0x0070003003007388 */ /* 0x000fe20000000c00 */
[----:B------:R-:W-:-:S02]  /*0ce0*/  PLOP3.LUT P0, PT, PT, PT, UP2, 0x40, 0x0 ;  /* 0x000000000000781c */ /* 0x000fc40003f0e828 */
[----:B------:R-:W-:Y:S02]  /*0cf0*/  SEL R10, R10, RZ, !P6 ;  /* 0x000000ff0a0a7207 */ /* 0x000fe40007000000 */
[----:B------:R-:W-:Y:S01]  /*0d00*/  SEL R11, R11, RZ, !P6 ;  /* 0x000000ff0b0b7207 */ /* 0x000fe20007000000 */
[----:B------:R0:W-:Y:S01]  /*0d10*/  STS.128 [R3], R4 ;  /* 0x0000000403007388 */ /* 0x0001e20000000c00 */
[----:B------:R-:W-:Y:S02]  /*0d20*/  SEL R32, R32, RZ, !P4 ;  /* 0x000000ff20207207 */ /* 0x000fe40006000000 */
[----:B------:R-:W-:Y:S01]  /*0d30*/  SEL R33, R33, RZ, !P4 ;  /* 0x000000ff21217207 */ /* 0x000fe20006000000 */
[----:B------:R1:W-:Y:S01]  /*0d40*/  STS.128 [R3+0x1000], R8 ;  /* 0x0010000803007388 */ /* 0x0003e20000000c00 */
[----:B------:R-:W-:Y:S02]  /*0d50*/  SEL R34, R34, RZ, !P4 ;  /* 0x000000ff22227207 */ /* 0x000fe40006000000 */
[----:B------:R-:W-:Y:S01]  /*0d60*/  SEL R35, R35, RZ, !P4 ;  /* 0x000000ff23237207 */ /* 0x000fe20006000000 */
[----:B------:R-:W-:Y:S01]  /*0d70*/  CS2R R44, SRZ ;  /* 0x00000000002c7805 */ /* 0x000fe2000001ff00 */
[----:B------:R-:W-:Y:S01]  /*0d80*/  CS2R R46, SRZ ;  /* 0x00000000002e7805 */ /* 0x000fe2000001ff00 */
[----:B------:R-:W-:Y:S01]  /*0d90*/  CS2R R68, SRZ ;  /* 0x0000000000447805 */ /* 0x000fe2000001ff00 */
[----:B------:R-:W-:Y:S01]  /*0da0*/  CS2R R70, SRZ ;  /* 0x0000000000467805 */ /* 0x000fe2000001ff00 */
[----:B------:R2:W-:Y:S01]  /*0db0*/  STS.128 [R3+0x3000], R32 ;  /* 0x0030002003007388 */ /* 0x0005e20000000c00 */
[----:B0-----:R-:W-:-:S02]  /*0dc0*/  LOP3.LUT R6, R64, 0x1f, RZ, 0xc0, !PT ;  /* 0x0000001f40067812 */ /* 0x001fc400078ec0ff */
[----:B-1----:R-:W-:Y:S01]  /*0dd0*/  SHF.R.U32.HI R9, RZ, 0x3, R64 ;  /* 0x00000003ff097819 */ /* 0x002fe20000011640 */
[----:B------:R-:W-:Y:S01]  /*0de0*/  CS2R R4, SRZ ;  /* 0x0000000000047805 */ /* 0x000fe2000001ff00 */
        /* <DEDUP_REMOVED lines=18> */
[----:B------:R-:W-:-:S02]  /*0f10*/  LOP3.LUT R8, R64, 0x7, RZ, 0xc0, !PT ;  /* 0x0000000740087812 */ /* 0x000fc400078ec0ff */
[----:B--2---:R-:W-:Y:S02]  /*0f20*/  SGXT.U32 R33, R9, 0x1 ;  /* 0x000000010921781a */ /* 0x004fe40000000000 */
[----:B------:R-:W-:Y:S01]  /*0f30*/  SHF.R.U32.HI R32, RZ, 0x4, R6 ;  /* 0x00000004ff207819 */ /* 0x000fe20000011606 */
[----:B------:R-:W-:Y:S05]  /*0f40*/  @P0 BRA `(.L_x_0) ;  /* 0x0000b6f000000947 */ /* 0x000fea0003800000 */
[----:B------:R-:W-:Y:S01]  /*0f50*/  IABS R30, c[0x0][0x1bc] ;  /* 0x00006f00001e7a13 */ /* 0x000fe20000000000 */
[----:B------:R-:W-:Y:S01]  /*0f60*/  IMAD.SHL.U32 R8, R8, 0x100, RZ ;  /* 0x0000010008087824 */ /* 0x000fe200078e00ff */
[----:B------:R-:W-:Y:S01]  /*0f70*/  IABS R9, R16 ;  /* 0x0000001000097213 */ /* 0x000fe20000000000 */
[----:B------:R-:W-:Y:S01]  /*0f80*/  CS2R R44, SRZ ;  /* 0x00000000002c7805 */ /* 0x000fe2000001ff00 */
[----:B------:R-:W0:Y:S01]  /*0f90*/  I2F.RP R6, R30 ;  /* 0x0000001e00067306 */ /* 0x000e220000209400 */
[----:B------:R-:W-:Y:S01]  /*0fa0*/  LOP3.LUT R10, R16, 0x6, RZ, 0xfc, !PT ;  /* 0x00000006100a7812 */ /* 0x000fe200078efcff */
[----:B------:R-:W-:Y:S01]  /*0fb0*/  IMAD R8, R32, 0x800, R8 ;  /* 0x0000080020087824 */ /* 0x000fe200078e0208 */
[----:B------:R-:W-:Y:S01]  /*0fc0*/  CS2R R46, SRZ ;  /* 0x00000000002e7805 */ /* 0x000fe2000001ff00 */
[----:B------:R-:W-:Y:S01]  /*0fd0*/  CS2R R104, SRZ ;  /* 0x0000000000687805 */ /* 0x000fe2000001ff00 */
[----:B------:R-:W-:Y:S01]  /*0fe0*/  IABS R27, R10 ;  /* 0x0000000a001b7213 */ /* 0x000fe20000000000 */
        /* <DEDUP_REMOVED lines=10> */
[----:B0-----:R-:W0:Y:S01]  /*1090*/  MUFU.RCP R6, R6 ;  /* 0x0000000600067308 */ /* 0x001e220000001000 */
        /* <DEDUP_REMOVED lines=15> */
[----:B0-----:R-:W-:Y:S01]  /*1190*/  IADD3 R4, R6, 0xffffffe, RZ ;  /* 0x0ffffffe06047810 */ /* 0x001fe20007ffe0ff */
[----:B------:R-:W-:Y:S01]  /*11a0*/  CS2R R120, SRZ ;  /* 0x0000000000787805 */ /* 0x000fe2000001ff00 */
[----:B------:R-:W-:Y:S01]  /*11b0*/  LOP3.LUT R6, R16, 0x3, RZ, 0xfc, !PT ;  /* 0x0000000310067812 */ /* 0x000fe200078efcff */
[----:B------:R-:W-:Y:S01]  /*11c0*/  CS2R R122, SRZ ;  /* 0x00000000007a7805 */ /* 0x000fe2000001ff00 */
[----:B------:R0:W1:Y:S01]  /*11d0*/  F2I.FTZ.U32.TRUNC.NTZ R5, R4 ;  /* 0x0000000400057305 */ /* 0x000062000021f000 */
[----:B------:R-:W-:Y:S01]  /*11e0*/  CS2R R116, SRZ ;  /* 0x0000000000747805 */ /* 0x000fe2000001ff00 */
[----:B------:R-:W-:Y:S01]  /*11f0*/  IABS R21, R6 ;  /* 0x0000000600157213 */ /* 0x000fe20000000000 */
[----:B------:R-:W-:Y:S01]  /*1200*/  CS2R R118, SRZ ;  /* 0x0000000000767805 */ /* 0x000fe2000001ff00 */
[----:B------:R-:W-:Y:S01]  /*1210*/  UMOV UR4, URZ ;  /* 0x0000003f00047c82 */ /* 0x000fe20008000000 */
[----:B0-----:R-:W-:-:S02]  /*1220*/  IMAD.MOV.U32 R4, RZ, RZ, RZ ;  /* 0x000000ffff047224 */ /* 0x001fc400078e00ff */
[----:B-1----:R-:W-:-:S04]  /*1230*/  IMAD.MOV R7, RZ, RZ, -R5 ;  /* 0x000000ffff077224 */ /* 0x002fc800078e0a05 */
[----:B------:R-:W-:-:S04]  /*1240*/  IMAD R7, R7, R30, RZ ;  /* 0x0000001e07077224 */ /* 0x000fc800078e02ff */
[----:B------:R-:W-:Y:S01]  /*1250*/  IMAD.HI.U32 R12, R5, R7, R4 ;  /* 0x00000007050c7227 */ /* 0x000fe200078e0004 */
[----:B------:R-:W-:-:S03]  /*1260*/  LOP3.LUT R7, R16, 0x4, RZ, 0xfc, !PT ;  /* 0x0000000410077812 */ /* 0x000fc600078efcff */
[----:B------:R-:W-:Y:S01]  /*1270*/  IMAD.MOV.U32 R5, RZ, RZ, R9 ;  /* 0x000000ffff057224 */ /* 0x000fe200078e0009 */
[----:B------:R-:W-:Y:S01]  /*1280*/  IABS R23, R7 ;  /* 0x0000000700177213 */ /* 0x000fe20000000000 */
[----:B------:R-:W-:Y:S01]  /*1290*/  IMAD.HI.U32 R20, R12, R21, RZ ;  /* 0x000000150c147227 */ /* 0x000fe200078e00ff */
[----:B------:R-:W-:-:S03]  /*12a0*/  LOP3.LUT R9, R16, 0x5, RZ, 0xfc, !PT ;  /* 0x0000000510097812 */ /* 0x000fc600078efcff */
[----:B------:R-:W-:Y:S01]  /*12b0*/  IMAD.HI.U32 R13, R12, R5, RZ ;  /* 0x000000050c0d7227 */ /* 0x000fe200078e00ff */
[----:B------:R-:W-:-:S03]  /*12c0*/  IABS R25, R9 ;  /* 0x0000000900197213 */ /* 0x000fc60000000000 */
[----:B------:R-:W-:Y:S02]  /*12d0*/  IMAD.MOV R14, RZ, RZ, -R13 ;  /* 0x000000ffff0e7224 */ /* 0x000fe400078e0a0d */
[----:B------:R-:W-:-:S04]  /*12e0*/  IMAD.HI.U32 R22, R12, R23, RZ ;  /* 0x000000170c167227 */ /* 0x000fc800078e00ff */
[----:B------:R-:W-:Y:S01]  /*12f0*/  IMAD R14, R30, R14, R5 ;  /* 0x0000000e1e0e7224 */ /* 0x000fe200078e0205 */
[----:B------:R-:W-:Y:S01]  /*1300*/  LOP3.LUT R5, R16, 0x2, RZ, 0xfc, !PT ;  /* 0x0000000210057812 */ /* 0x000fe200078efcff */
[----:B------:R-:W-:-:S03]  /*1310*/  IMAD.HI.U32 R24, R12, R25, RZ ;  /* 0x000000190c187227 */ /* 0x000fc600078e00ff */
[----:B------:R-:W-:Y:S01]  /*1320*/  IABS R19, R5 ;  /* 0x0000000500137213 */ /* 0x000fe20000000000 */
[----:B------:R-:W-:Y:S01]  /*1330*/  IMAD.HI.U32 R26, R12, R27, RZ ;  /* 0x0000001b0c1a7227 */ /* 0x000fe200078e00ff */
[----:B------:R-:W-:-:S03]  /*1340*/  ISETP.GT.U32.AND P0, PT, R30, R14, PT ;  /* 0x0000000e1e00720c */ /* 0x000fc60003f04070 */
[----:B------:R-:W-:-:S04]  /*1350*/  IMAD.HI.U32 R18, R12, R19, RZ ;  /* 0x000000130c127227 */ /* 0x000fc800078e00ff */
[----:B------:R-:W-:-:S04]  /*1360*/  IMAD.MOV R4, RZ, RZ, -R18 ;  /* 0x000000ffff047224 */ /* 0x000fc800078e0a12 */
[----:B------:R-:W-:Y:S02]  /*1370*/  IMAD R19, R30, R4, R19 ;  /* 0x000000041e137224 */ /* 0x000fe400078e0213 */
[----:B------:R-:W-:Y:S01]  /*1380*/  @!P0 IADD3 R13, R13, 0x1, RZ ;  /* 0x000000010d0d8810 */ /* 0x000fe20007ffe0ff */
[----:B------:R-:W-:Y:S02]  /*1390*/  @!P0 IMAD.IADD R14, R14, 0x1, -R30 ;  /* 0x000000010e0e8824 */ /* 0x000fe400078e0a1e */
[----:B------:R-:W-:Y:S01]  /*13a0*/  ISETP.GT.U32.AND P0, PT, R30, R19, PT ;  /* 0x000000131e00720c */ /* 0x000fe20003f04070 */
[----:B------:R-:W-:-:S04]  /*13b0*/  IMAD.MOV R4, RZ, RZ, -R20 ;  /* 0x000000ffff047224 */ /* 0x000fc800078e0a14 */
[----:B------:R-:W-:Y:S02]  /*13c0*/  IMAD R21, R30, R4, R21 ;  /* 0x000000041e157224 */ /* 0x000fe400078e0215 */
[----:B------:R-:W-:-:S04]  /*13d0*/  IMAD.MOV R4, RZ, RZ, -R22 ;  /* 0x000000ffff047224 */ /* 0x000fc800078e0a16 */
[----:B------:R-:W-:Y:S02]  /*13e0*/  IMAD R23, R30, R4, R23 ;  /* 0x000000041e177224 */ /* 0x000fe400078e0217 */
[----:B------:R-:W-:Y:S01]  /*13f0*/  @!P0 IADD3 R18, R18, 0x1, RZ ;  /* 0x0000000112128810 */ /* 0x000fe20007ffe0ff */
[----:B------:R-:W-:Y:S01]  /*1400*/  @!P0 IMAD.IADD R19, R19, 0x1, -R30 ;  /* 0x0000000113138824 */ /* 0x000fe200078e0a1e */
[----:B------:R-:W-:Y:S01]  /*1410*/  ISETP.GT.U32.AND P0, PT, R30, R21, PT ;  /* 0x000000151e00720c */ /* 0x000fe20003f04070 */
[----:B------:R-:W-:-:S04]  /*1420*/  IMAD.MOV R4, RZ, RZ, -R24 ;  /* 0x000000ffff047224 */ /* 0x000fc800078e0a18 */
[----:B------:R-:W-:Y:S02]  /*1430*/  IMAD R25, R30, R4, R25 ;  /* 0x000000041e197224 */ /* 0x000fe400078e0219 */
[----:B------:R-:W-:-:S04]  /*1440*/  IMAD.MOV R4, RZ, RZ, -R26 ;  /* 0x000000ffff047224 */ /* 0x000fc800078e0a1a */
[----:B------:R-:W-:Y:S01]  /*1450*/  IMAD R27, R30, R4, R27 ;  /* 0x000000041e1b7224 */ /* 0x000fe200078e021b */
[----:B------:R-:W-:Y:S01]  /*1460*/  LOP3.LUT R4, R16, 0x1, RZ, 0xfc, !PT ;  /* 0x0000000110047812 */ /* 0x000fe200078efcff */
[----:B------:R-:W-:Y:S01]  /*1470*/  @!P0 IMAD.IADD R21, R21, 0x1, -R30 ;  /* 0x0000000115158824 */ /* 0x000fe200078e0a1e */
[----:B------:R-:W-:Y:S02]  /*1480*/  @!P0 IADD3 R20, R20, 0x1, RZ ;  /* 0x0000000114148810 */ /* 0x000fe40007ffe0ff */
[----:B------:R-:W-:Y:S02]  /*1490*/  ISETP.GT.U32.AND P0, PT, R30, R23, PT ;  /* 0x000000171e00720c */ /* 0x000fe40003f04070 */
[----:B------:R-:W-:-:S05]  /*14a0*/  IABS R17, R4 ;  /* 0x0000000400117213 */ /* 0x000fca0000000000 */
[----:B------:R-:W-:-:S04]  /*14b0*/  IMAD.HI.U32 R15, R12, R17, RZ ;  /* 0x000000110c0f7227 */ /* 0x000fc800078e00ff */
[----:B------:R-:W-:Y:S02]  /*14c0*/  IMAD.MOV R11, RZ, RZ, -R15 ;  /* 0x000000ffff0b7224 */ /* 0x000fe400078e0a0f */
[----:B------:R-:W-:Y:S01]  /*14d0*/  @!P0 IADD3 R22, R22, 0x1, RZ ;  /* 0x0000000116168810 */ /* 0x000fe20007ffe0ff */
[----:B------:R-:W-:Y:S01]  /*14e0*/  @!P0 IMAD.IADD R23, R23, 0x1, -R30 ;  /* 0x0000000117178824 */ /* 0x000fe200078e0a1e */
[C---:B------:R-:W-:Y:S01]  /*14f0*/  ISETP.GT.U32.AND P0, PT, R30.reuse, R25, PT ;  /* 0x000000191e00720c */ /* 0x040fe20003f04070 */
[----:B------:R-:W-:Y:S01]  /*1500*/  IMAD R17, R30, R11, R17 ;  /* 0x0000000b1e117224 */ /* 0x000fe200078e0211 */
[----:B------:R-:W-:-:S04]  /*1510*/  LOP3.LUT R11, R16, 0x7, RZ, 0xfc, !PT ;  /* 0x00000007100b7812 */ /* 0x000fc800078efcff */
[----:B------:R-:W-:-:S05]  /*1520*/  IABS R29, R11 ;  /* 0x0000000b001d7213 */ /* 0x000fca0000000000 */
[----:B------:R-:W-:Y:S02]  /*1530*/  IMAD.HI.U32 R12, R12, R29, RZ ;  /* 0x0000001d0c0c7227 */ /* 0x000fe400078e00ff */
[----:B------:R-:W-:Y:S02]  /*1540*/  @!P0 IADD3 R24, R24, 0x1, RZ ;  /* 0x0000000118188810 */ /* 0x000fe40007ffe0ff */
[----:B------:R-:W-:Y:S01]  /*1550*/  @!P0 IMAD.IADD R25, R25, 0x1, -R30 ;  /* 0x0000000119198824 */ /* 0x000fe200078e0a1e */
[----:B------:R-:W-:Y:S01]  /*1560*/  ISETP.GT.U32.AND P0, PT, R30, R27, PT ;  /* 0x0000001b1e00720c */ /* 0x000fe20003f04070 */
[----:B------:R-:W-:-:S04]  /*1570*/  IMAD.MOV R28, RZ, RZ, -R12 ;  /* 0x000000ffff1c7224 */ /* 0x000fc800078e0a0c */
[----:B------:R-:W-:-:S08]  /*1580*/  IMAD R28, R30, R28, R29 ;  /* 0x0000001c1e1c7224 */ /* 0x000fd000078e021d */
[----:B------:R-:W-:Y:S01]  /*1590*/  @!P0 IADD3 R26, R26, 0x1, RZ ;  /* 0x000000011a1a8810 */ /* 0x000fe20007ffe0ff */
[----:B------:R-:W-:Y:S01]  /*15a0*/  @!P0 IMAD.IADD R27, R27, 0x1, -R30 ;  /* 0x000000011b1b8824 */ /* 0x000fe200078e0a1e */
[----:B------:R-:W-:-:S13]  /*15b0*/  ISETP.GT.U32.AND P0, PT, R30, R17, PT ;  /* 0x000000111e00720c */ /* 0x000fda0003f04070 */
[----:B------:R-:W-:Y:S01]  /*15c0*/  @!P0 IADD3 R15, R15, 0x1, RZ ;  /* 0x000000010f0f8810 */ /* 0x000fe20007ffe0ff */
[----:B------:R-:W-:Y:S01]  /*15d0*/  @!P0 IMAD.IADD R17, R17, 0x1, -R30 ;  /* 0x0000000111118824 */ /* 0x000fe200078e0a1e */
[----:B------:R-:W-:-:S13]  /*15e0*/  ISETP.GT.U32.AND P0, PT, R30, R28, PT ;  /* 0x0000001c1e00720c */ /* 0x000fda0003f04070 */
[----:B------:R-:W-:Y:S01]  /*15f0*/  @!P0 IADD3 R12, R12, 0x1, RZ ;  /* 0x000000010c0c8810 */ /* 0x000fe20007ffe0ff */
[----:B------:R-:W-:Y:S01]  /*1600*/  @!P0 IMAD.IADD R28, R28, 0x1, -R30 ;  /* 0x000000011c1c8824 */ /* 0x000fe200078e0a1e */
[----:B------:R-:W-:Y:S02]  /*1610*/  ISETP.GE.U32.AND P0, PT, R14, R30, PT ;  /* 0x0000001e0e00720c */ /* 0x000fe40003f06070 */
[----:B------:R-:W-:-:S11]  /*1620*/  LOP3.LUT R14, R16, c[0x0][0x1bc], RZ, 0x3c, !PT ;  /* 0x00006f00100e7a12 */ /* 0x000fd600078e3cff */
[----:B------:R-:W-:Y:S02]  /*1630*/  @P0 IADD3 R13, R13, 0x1, RZ ;  /* 0x000000010d0d0810 */ /* 0x000fe40007ffe0ff */
[----:B------:R-:W-:Y:S02]  /*1640*/  ISETP.GE.U32.AND P0, PT, R19, R30, PT ;  /* 0x0000001e1300720c */ /* 0x000fe40003f06070 */
[----:B------:R-:W-:-:S11]  /*1650*/  LOP3.LUT R19, R33, 0xe, RZ, 0xfc, !PT ;  /* 0x0000000e21137812 */ /* 0x000fd600078efcff */
[----:B------:R-:W-:Y:S02]  /*1660*/  @P0 IADD3 R18, R18, 0x1, RZ ;  /* 0x0000000112120810 */ /* 0x000fe40007ffe0ff */
[----:B------:R-:W-:-:S13]  /*1670*/  ISETP.GE.U32.AND P0, PT, R21, R30, PT ;  /* 0x0000001e1500720c */ /* 0x000fda0003f06070 */
        /* <DEDUP_REMOVED lines=11> */
[----:B------:R-:W-:Y:S02]  /*1730*/  ISETP.GE.AND P0, PT, R14, RZ, PT ;  /* 0x000000ff0e00720c */ /* 0x000fe40003f06270 */
[----:B------:R-:W-:Y:S01]  /*1740*/  LOP3.LUT R14, R5, c[0x0][0x1bc], RZ, 0x3c, !PT ;  /* 0x00006f00050e7a12 */ /* 0x000fe200078e3cff */
[----:B------:R-:W-:Y:S01]  /*1750*/  IMAD.MOV.U32 R17, RZ, RZ, R12 ;  /* 0x000000ffff117224 */ /* 0x000fe200078e000c */
[----:B------:R-:W-:-:S09]  /*1760*/  LOP3.LUT R12, R4, c[0x0][0x1bc], RZ, 0x3c, !PT ;  /* 0x00006f00040c7a12 */ /* 0x000fd200078e3cff */
[----:B------:R-:W-:Y:S01]  /*1770*/  @!P0 IMAD.MOV R13, RZ, RZ, -R13 ;  /* 0x000000ffff0d8224 */ /* 0x000fe200078e0a0d */
[----:B------:R-:W-:Y:S02]  /*1780*/  ISETP.GE.AND P0, PT, R14, RZ, PT ;  /* 0x000000ff0e00720c */ /* 0x000fe40003f06270 */
[----:B------:R-:W-:-:S11]  /*1790*/  LOP3.LUT R14, R6, c[0x0][0x1bc], RZ, 0x3c, !PT ;  /* 0x00006f00060e7a12 */ /* 0x000fd600078e3cff */
        /* <DEDUP_REMOVED lines=14> */
[----:B------:R-:W-:-:S04]  /*1880*/  LOP3.LUT R14, R33, 0x8, RZ, 0xfc, !PT ;  /* 0x00000008210e7812 */ /* 0x000fc800078efcff */
[----:B------:R-:W-:-:S07]  /*1890*/  LOP3.LUT R14, R14, 0x7, R64, 0x78, !PT ;  /* 0x000000070e0e7812 */ /* 0x000fce00078e7840 */
[----:B------:R-:W-:Y:S01]  /*18a0*/  @!P0 IMAD.MOV R17, RZ, RZ, -R17 ;  /* 0x000000ffff118224 */ /* 0x000fe200078e0a11 */
[----:B------:R-:W-:Y:S02]  /*18b0*/  ISETP.GE.AND P0, PT, R12, RZ, PT ;  /* 0x000000ff0c00720c */ /* 0x000fe40003f06270 */
[----:B------:R-:W-:-:S11]  /*18c0*/  LOP3.LUT R12, RZ, c[0x0][0x1bc], RZ, 0x33, !PT ;  /* 0x00006f00ff0c7a12 */ /* 0x000fd600078e33ff */
[----:B------:R-:W-:Y:S01]  /*18d0*/  @!P0 IMAD.MOV R15, RZ, RZ, -R15 ;  /* 0x000000ffff0f8224 */ /* 0x000fe200078e0a0f */
[----:B------:R-:W-:-:S04]  /*18e0*/  ISETP.NE.AND P0, PT, RZ, c[0x0][0x1bc], PT ;  /* 0x00006f00ff007a0c */ /* 0x000fc80003f05270 */
[C---:B------:R-:W-:Y:S02]  /*18f0*/  SEL R25, R12.reuse, R13, !P0 ;  /* 0x0000000d0c197207 */ /* 0x040fe40004000000 */
[C---:B------:R-:W-:Y:S02]  /*1900*/  LOP3.LUT R13, R33.reuse, 0x6, RZ, 0xfc, !PT ;  /* 0x00000006210d7812 */ /* 0x040fe400078efcff */
[C---:B------:R-:W-:Y:S02]  /*1910*/  SEL R31, R12.reuse, R26, !P0 ;  /* 0x0000001a0c1f7207 */ /* 0x040fe40004000000 */
[----:B------:R-:W-:Y:S02]  /*1920*/  SEL R26, R12, R15, !P0 ;  /* 0x0000000f0c1a7207 */ /* 0x000fe40004000000 */
[----:B------:R-:W-:Y:S02]  /*1930*/  LOP3.LUT R15, R33, 0xa, RZ, 0xfc, !PT ;  /* 0x0000000a210f7812 */ /* 0x000fe400078efcff */
[----:B------:R-:W-:-:S02]  /*1940*/  LOP3.LUT R13, R13, 0x7, R64, 0x78, !PT ;  /* 0x000000070d0d7812 */ /* 0x000fc400078e7840 */
[C---:B------:R-:W-:Y:S02]  /*1950*/  SEL R27, R12.reuse, R18, !P0 ;  /* 0x000000120c1b7207 */ /* 0x040fe40004000000 */
[C---:B------:R-:W-:Y:S01]  /*1960*/  SEL R28, R12.reuse, R20, !P0 ;  /* 0x000000140c1c7207 */ /* 0x040fe20004000000 */
[----:B------:R-:W-:Y:S01]  /*1970*/  IMAD.SHL.U32 R13, R13, 0x10, RZ ;  /* 0x000000100d0d7824 */ /* 0x000fe200078e00ff */
[C---:B------:R-:W-:Y:S02]  /*1980*/  SEL R29, R12.reuse, R22, !P0 ;  /* 0x000000160c1d7207 */ /* 0x040fe40004000000 */
[C---:B------:R-:W-:Y:S02]  /*1990*/  SEL R30, R12.reuse, R24, !P0 ;  /* 0x000000180c1e7207 */ /* 0x040fe40004000000 */
[----:B------:R-:W-:Y:S02]  /*19a0*/  SEL R12, R12, R17, !P0 ;  /* 0x000000110c0c7207 */ /* 0x000fe40004000000 */
[--C-:B------:R-:W-:Y:S01]  /*19b0*/  LOP3.LUT R17, R15, 0x7, R64.reuse, 0x78, !PT ;  /* 0x000000070f117812 */ /* 0x100fe200078e7840 */
[----:B------:R-:W-:Y:S01]  /*19c0*/  IMAD.SHL.U32 R15, R14, 0x10, RZ ;  /* 0x000000100e0f7824 */ /* 0x000fe200078e00ff */
[--C-:B------:R-:W-:Y:S01]  /*19d0*/  LOP3.LUT R20, R19, 0x7, R64.reuse, 0x78, !PT ;  /* 0x0000000713147812 */ /* 0x100fe200078e7840 */
[----:B------:R-:W-:Y:S01]  /*19e0*/  IMAD.MOV R14, RZ, RZ, -R27 ;  /* 0x000000ffff0e7224 */ /* 0x000fe200078e0a1b */
[----:B------:R-:W-:Y:S01]  /*19f0*/  LOP3.LUT R18, R33, 0xc, RZ, 0xfc, !PT ;  /* 0x0000000c21127812 */ /* 0x000fe200078efcff */
[----:B------:R-:W-:Y:S01]  /*1a00*/  IMAD.SHL.U32 R19, R17, 0x10, RZ ;  /* 0x0000001011137824 */ /* 0x000fe200078e00ff */
[-C--:B------:R-:W-:Y:S01]  /*1a10*/  LOP3.LUT R17, R13, R8.reuse, RZ, 0xfc, !PT ;  /* 0x000000080d117212 */ /* 0x080fe200078efcff */
[----:B------:R-:W-:Y:S01]  /*1a20*/  IMAD.MOV R13, RZ, RZ, -R25 ;  /* 0x000000ffff0d7224 */ /* 0x000fe200078e0a19 */
[----:B------:R-:W-:Y:S01]  /*1a30*/  LOP3.LUT R18, R18, 0x7, R64, 0x78, !PT ;  /* 0x0000000712127812 */ /* 0x000fe200078e7840 */
[----:B------:R-:W-:Y:S01]  /*1a40*/  IMAD.SHL.U32 R23, R20, 0x10, RZ ;  /* 0x0000001014177824 */ /* 0x000fe200078e00ff */
[----:B------:R-:W-:Y:S01]  /*1a50*/  LOP3.LUT R19, R19, R8, RZ, 0xfc, !PT ;  /* 0x0000000813137212 */ /* 0x000fe200078efcff */
[----:B------:R-:W-:-:S02]  /*1a60*/  IMAD R22, R13, c[0x0][0x1bc], R16 ;  /* 0x00006f000d167a24 */ /* 0x000fc400078e0210 */
[----:B------:R-:W-:Y:S02]  /*1a70*/  IMAD R16, R14, c[0x0][0x1bc], R5 ;  /* 0x00006f000e107a24 */ /* 0x000fe400078e0205 */
[----:B------:R-:W-:Y:S02]  /*1a80*/  IMAD.MOV R5, RZ, RZ, -R26 ;  /* 0x000000ffff057224 */ /* 0x000fe400078e0a1a */
[----:B------:R-:W-:Y:S02]  /*1a90*/  IMAD.MOV R14, RZ, RZ, -R12 ;  /* 0x000000ffff0e7224 */ /* 0x000fe400078e0a0c */
[----:B------:R-:W-:Y:S02]  /*1aa0*/  IMAD R5, R5, c[0x0][0x1bc], R4 ;  /* 0x00006f0005057a24 */ /* 0x000fe400078e0204 */
[----:B------:R-:W-:Y:S02]  /*1ab0*/  IMAD R11, R14, c[0x0][0x1bc], R11 ;  /* 0x00006f000e0b7a24 */ /* 0x000fe400078e020b */
[----:B------:R-:W-:-:S02]  /*1ac0*/  IMAD R14, R26, c[0x0][0x1f4], R5 ;  /* 0x00007d001a0e7a24 */ /* 0x000fc400078e0205 */
[----:B------:R-:W-:Y:S02]  /*1ad0*/  IMAD.MOV.U32 R5, RZ, RZ, -0x800000 ;  /* 0xff800000ff057424 */ /* 0x000fe400078e00ff */
[----:B------:R-:W-:Y:S02]  /*1ae0*/  IMAD.MOV.U32 R4, RZ, RZ, -0x800000 ;  /* 0xff800000ff047424 */ /* 0x000fe400078e00ff */
[----:B------:R-:W-:Y:S01]  /*1af0*/  IMAD.SHL.U32 R21, R18, 0x10, RZ ;  /* 0x0000001012157824 */ /* 0x000fe200078e00ff */
[----:B------:R0:W-:Y:S01]  /*1b00*/  STL [R1+0x10], R5 ;  /* 0x0000100501007387 */ /* 0x0001e20000100800 */
[-C--:B------:R-:W-:Y:S01]  /*1b10*/  LOP3.LUT R18, R15, R8.reuse, RZ, 0xfc, !PT ;  /* 0x000000080f127212 */ /* 0x080fe200078efcff */
[----:B------:R-:W-:Y:S02]  /*1b20*/  IMAD.MOV R15, RZ, RZ, -R28 ;  /* 0x000000ffff0f7224 */ /* 0x000fe400078e0a1c */
[----:B------:R0:W-:Y:S01]  /*1b30*/  STL [R1+0x18], RZ ;  /* 0x000018ff01007387 */ /* 0x0001e20000100800 */
[-C--:B------:R-:W-:Y:S01]  /*1b40*/  LOP3.LUT R20, R21, R8.reuse, RZ, 0xfc, !PT ;  /* 0x0000000815147212 */ /* 0x080fe200078efcff */
[----:B------:R-:W-:Y:S01]  /*1b50*/  IMAD R15, R15, c[0x0][0x1bc], R6 ;  /* 0x00006f000f0f7a24 */ /* 0x000fe200078e0206 */
[----:B------:R-:W-:Y:S01]  /*1b60*/  LOP3.LUT R21, R23, R8, RZ, 0xfc, !PT ;  /* 0x0000000817157212 */ /* 0x000fe200078efcff */
[----:B------:R0:W-:Y:S01]  /*1b70*/  STL [R1+0x14], R4 ;  /* 0x0000140401007387 */ /* 0x0001e20000100800 */
[----:B------:R-:W-:-:S02]  /*1b80*/  IMAD.MOV R6, RZ, RZ, -R29 ;  /* 0x000000ffff067224 */ /* 0x000fc400078e0a1d */
[----:B------:R-:W-:Y:S01]  /*1b90*/  IMAD.MOV R8, RZ, RZ, -R30 ;  /* 0x000000ffff087224 */ /* 0x000fe200078e0a1e */
[----:B------:R0:W-:Y:S01]  /*1ba0*/  STL [R1+0x1c], RZ ;  /* 0x00001cff01007387 */ /* 0x0001e20000100800 */
[----:B------:R-:W-:Y:S02]  /*1bb0*/  IMAD.MOV R13, RZ, RZ, -R31 ;  /* 0x000000ffff0d7224 */ /* 0x000fe400078e0a1f */
[----:B------:R-:W-:Y:S02]  /*1bc0*/  IMAD R6, R6, c[0x0][0x1bc], R7 ;  /* 0x00006f0006067a24 */ /* 0x000fe400078e0207 */
[----:B------:R-:W-:Y:S02]  /*1bd0*/  IMAD R9, R8, c[0x0][0x1bc], R9 ;  /* 0x00006f0008097a24 */ /* 0x000fe400078e0209 */
[----:B------:R-:W-:Y:S02]  /*1be0*/  IMAD R10, R13, c[0x0][0x1bc], R10 ;  /* 0x00006f000d0a7a24 */ /* 0x000fe400078e020a */
[----:B------:R-:W-:-:S02]  /*1bf0*/  IMAD R22, R25, c[0x0][0x1f4], R22 ;  /* 0x00007d0019167a24 */ /* 0x000fc400078e0216 */
[----:B------:R-:W-:Y:S02]  /*1c00*/  IMAD R23, R27, c[0x0][0x1f4], R16 ;  /* 0x00007d001b177a24 */ /* 0x000fe400078e0210 */
[----:B------:R-:W-:Y:S02]  /*1c10*/  IMAD R24, R28, c[0x0][0x1f4], R15 ;  /* 0x00007d001c187a24 */ /* 0x000fe400078e020f */
[----:B------:R-:W-:Y:S02]  /*1c20*/  IMAD R25, R29, c[0x0][0x1f4], R6 ;  /* 0x00007d001d197a24 */ /* 0x000fe400078e0206 */
[----:B------:R-:W-:Y:S02]  /*1c30*/  IMAD R16, R30, c[0x0][0x1f4], R9 ;  /* 0x00007d001e107a24 */ /* 0x000fe400078e0209 */
[----:B------:R-:W-:Y:S02]  /*1c40*/  IMAD R15, R31, c[0x0][0x1f4], R10 ;  /* 0x00007d001f0f7a24 */ /* 0x000fe400078e020a */
[----:B0-----:R-:W-:-:S02]  /*1c50*/  IMAD R6, R12, c[0x0][0x1f4], R11 ;  /* 0x00007d000c067a24 */ /* 0x001fc400078e020b */
.L_x_1:
[----:B------:R-:W-:Y:S01]  /*1c60*/  IABS R66, c[0x0][0x1b8] ;  /* 0x00006e0000427a13 */ /* 0x000fe20000000000 */
[----:B------:R-:W0:Y:S01]  /*1c70*/  S2R R175, SR_TID.X ;  /* 0x0000000000af7919 */ /* 0x000e220000002100 */
[----:B------:R-:W-:-:S02]  /*1c80*/  ULDC.64 UR12, c[0x0][0x118] ;  /* 0x00004600000c7ab9 */ /* 0x000fc40000000a00 */
[----:B------:R-:W1:Y:S01]  /*1c90*/  I2F.RP R7, R66 ;  /* 0x0000004200077306 */ /* 0x000e620000209400 */
[----:B------:R-:W2:Y:S07]  /*1ca0*/  S2R R92, SR_CTAID.X ;  /* 0x00000000005c7919 */ /* 0x000eae0000002500 */
[----:B-1----:R-:W1:Y:S01]  /*1cb0*/  MUFU.RCP R7, R7 ;  /* 0x0000000700077308 */ /* 0x002e620000001000 */
[----:B0-----:R-:W-:-:S04]  /*1cc0*/  SHF.R.U32.HI R181, RZ, 0x4, R175 ;  /* 0x00000004ffb57819 */ /* 0x001fc800000116af */
[----:B------:R-:W-:-:S04]  /*1cd0*/  SGXT.U32 R181, R181, 0x4 ;  /* 0x00000004b5b5781a */ /* 0x000fc80000000000 */
[C---:B------:R-:W-:Y:S02]  /*1ce0*/  IADD3 R10, R181.reuse, UR4, RZ ;  /* 0x00000004b50a7c10 */ /* 0x040fe4000fffe0ff */
[----:B------:R-:W-:Y:S02]  /*1cf0*/  LOP3.LUT R29, R181, 0x40, RZ, 0xfc, !PT ;  /* 0x00000040b51d7812 */ /* 0x000fe400078efcff */
[----:B-1----:R-:W-:Y:S02]  /*1d00*/  IADD3 R4, R7, 0xffffffe, RZ ;  /* 0x0ffffffe07047810 */ /* 0x002fe40007ffe0ff */
[C---:B------:R-:W-:Y:S02]  /*1d10*/  IADD3 R8, R10.reuse, 0x20, RZ ;  /* 0x000000200a087810 */ /* 0x040fe40007ffe0ff */
[----:B------:R0:W1:Y:S01]  /*1d20*/  F2I.FTZ.U32.TRUNC.NTZ R5, R4 ;  /* 0x0000000400057305 */ /* 0x000062000021f000 */
[----:B------:R-:W-:Y:S02]  /*1d30*/  IADD3 R9, R10, 0x10, RZ ;  /* 0x000000100a097810 */ /* 0x000fe40007ffe0ff */
[----:B------:R-:W-:-:S02]  /*1d40*/  IABS R31, R8 ;  /* 0x00000008001f7213 */ /* 0x000fc40000000000 */
[----:B------:R-:W-:Y:S02]  /*1d50*/  IABS R26, R9 ;  /* 0x00000009001a7213 */ /* 0x000fe40000000000 */
[----:B------:R-:W-:Y:S01]  /*1d60*/  IADD3 R108, R29, UR4, RZ ;  /* 0x000000041d6c7c10 */ /* 0x000fe2000fffe0ff */
[----:B0-----:R-:W-:Y:S01]  /*1d70*/  IMAD.MOV.U32 R4, RZ, RZ, RZ ;  /* 0x000000ffff047224 */ /* 0x001fe200078e00ff */
[C---:B------:R-:W-:Y:S02]  /*1d80*/  LOP3.LUT R30, R181.reuse, 0x50, RZ, 0xfc, !PT ;  /* 0x00000050b51e7812 */ /* 0x040fe400078efcff */
[----:B------:R-:W-:Y:S02]  /*1d90*/  IABS R35, R108 ;  /* 0x0000006c00237213 */ /* 0x000fe40000000000 */
[----:B------:R-:W-:Y:S01]  /*1da0*/  IADD3 R151, R30, UR4, RZ ;  /* 0x000000041e977c10 */ /* 0x000fe2000fffe0ff */
[----:B-1----:R-:W-:Y:S01]  /*1db0*/  IMAD.MOV R11, RZ, RZ, -R5 ;  /* 0x000000ffff0b7224 */ /* 0x002fe200078e0a05 */
[----:B------:R-:W-:-:S02]  /*1dc0*/  LOP3.LUT R27, R181, 0x60, RZ, 0xfc, !PT ;  /* 0x00000060b51b7812 */ /* 0x000fc400078efcff */
[----:B------:R-:W-:Y:S01]  /*1dd0*/  IABS R37, R151 ;  /* 0x0000009700257213 */ /* 0x000fe20000000000 */
[----:B------:R-:W-:Y:S01]  /*1de0*/  IMAD R11, R11, R66, RZ ;  /* 0x000000420b0b7224 */ /* 0x000fe200078e02ff */
[----:B------:R-:W-:-:S03]  /*1df0*/  IADD3 R155, R27, UR4, RZ ;  /* 0x000000041b9b7c10 */ /* 0x000fc6000fffe0ff */
[----:B------:R-:W-:Y:S01]  /*1e00*/  IMAD.HI.U32 R5, R5, R11, R4 ;  /* 0x0000000b05057227 */ /* 0x000fe200078e0004 */
[----:B------:R-:W-:Y:S02]  /*1e10*/  IABS R11, R10 ;  /* 0x0000000a000b7213 */ /* 0x000fe40000000000 */
[----:B------:R-:W-:-:S03]  /*1e20*/  IABS R39, R155 ;  /* 0x0000009b00277213 */ /* 0x000fc60000000000 */
[----:B------:R-:W-:-:S04]  /*1e30*/  IMAD.HI.U32 R28, R5, R31, RZ ;  /* 0x0000001f051c7227 */ /* 0x000fc800078e00ff */
[----:B------:R-:W-:-:S04]  /*1e40*/  IMAD.HI.U32 R12, R5, R26, RZ ;  /* 0x0000001a050c7227 */ /* 0x000fc800078e00ff */
[----:B------:R-:W-:Y:S02]  /*1e50*/  IMAD.MOV R4, RZ, RZ, -R28 ;  /* 0x000000ffff047224 */ /* 0x000fe400078e0a1c */
[----:B------:R-:W-:Y:S02]  /*1e60*/  IMAD.MOV R7, RZ, RZ, -R12 ;  /* 0x000000ffff077224 */ /* 0x000fe400078e0a0c */
[----:B------:R-:W-:Y:S02]  /*1e70*/  IMAD R31, R66, R4, R31 ;  /* 0x00000004421f7224 */ /* 0x000fe400078e021f */
[----:B------:R-:W-:-:S04]  /*1e80*/  IMAD.HI.U32 R4, R5, R11, RZ ;  /* 0x0000000b05047227 */ /* 0x000fc800078e00ff */
[C---:B------:R-:W-:Y:S02]  /*1e90*/  IMAD R26, R66.reuse, R7, R26 ;  /* 0x00000007421a7224 */ /* 0x040fe400078e021a */
[----:B------:R-:W-:Y:S02]  /*1ea0*/  IMAD.MOV R7, RZ, RZ, -R4 ;  /* 0x000000ffff077224 */ /* 0x000fe400078e0a04 */
[----:B------:R-:W-:Y:S01]  /*1eb0*/  IMAD.HI.U32 R34, R5, R35, RZ ;  /* 0x0000002305227227 */ /* 0x000fe200078e00ff */
[----:B------:R-:W-:-:S03]  /*1ec0*/  ISETP.GT.U32.AND P0, PT, R66, R26, PT ;  /* 0x0000001a4200720c */ /* 0x000fc60003f04070 */
[----:B------:R-:W-:Y:S01]  /*1ed0*/  IMAD R11, R66, R7, R11 ;  /* 0x00000007420b7224 */ /* 0x000fe200078e020b */
[----:B------:R-:W-:Y:S01]  /*1ee0*/  IADD3 R7, R10, 0x30, RZ ;  /* 0x000000300a077810 */ /* 0x000fe20007ffe0ff */
[----:B------:R-:W-:-:S03]  /*1ef0*/  IMAD.HI.U32 R36, R5, R37, RZ ;  /* 0x0000002505247227 */ /* 0x000fc600078e00ff */
[----:B------:R-:W-:Y:S01]  /*1f00*/  IABS R33, R7 ;  /* 0x0000000700217213 */ /* 0x000fe20000000000 */
[----:B------:R-:W-:-:S04]  /*1f10*/  IMAD.HI.U32 R38, R5, R39, RZ ;  /* 0x0000002705267227 */ /* 0x000fc800078e00ff */
[----:B------:R-:W-:Y:S01]  /*1f20*/  IMAD.HI.U32 R32, R5, R33, RZ ;  /* 0x0000002105207227 */ /* 0x000fe200078e00ff */
[----:B------:R-:W-:-:S03]  /*1f30*/  @!P0 IADD3 R12, R12, 0x1, RZ ;  /* 0x000000010c0c8810 */ /* 0x000fc60007ffe0ff */
[----:B------:R-:W-:Y:S01]  /*1f40*/  @!P0 IMAD.IADD R26, R26, 0x1, -R66 ;  /* 0x000000011a1a8824 */ /* 0x000fe200078e0a42 */
[----:B------:R-:W-:Y:S01]  /*1f50*/  ISETP.GT.U32.AND P0, PT, R66, R31, PT ;  /* 0x0000001f4200720c */ /* 0x000fe20003f04070 */
[----:B------:R-:W-:-:S04]  /*1f60*/  IMAD.MOV R13, RZ, RZ, -R32 ;  /* 0x000000ffff0d7224 */ /* 0x000fc800078e0a20 */
[----:B------:R-:W-:Y:S02]  /*1f70*/  IMAD R33, R66, R13, R33 ;  /* 0x0000000d42217224 */ /* 0x000fe400078e0221 */
[----:B------:R-:W-:-:S04]  /*1f80*/  IMAD.MOV R13, RZ, RZ, -R34 ;  /* 0x000000ffff0d7224 */ /* 0x000fc800078e0a22 */
[----:B------:R-:W-:Y:S02]  /*1f90*/  IMAD R35, R66, R13, R35 ;  /* 0x0000000d42237224 */ /* 0x000fe400078e0223 */
[----:B------:R-:W-:Y:S01]  /*1fa0*/  IMAD.MOV R13, RZ, RZ, -R36 ;  /* 0x000000ffff0d7224 */ /* 0x000fe200078e0a24 */
[----:B------:R-:W-:Y:S01]  /*1fb0*/  @!P0 IADD3 R28, R28, 0x1, RZ ;  /* 0x000000011c1c8810 */ /* 0x000fe20007ffe0ff */
[----:B------:R-:W-:Y:S01]  /*1fc0*/  @!P0 IMAD.IADD R31, R31, 0x1, -R66 ;  /* 0x000000011f1f8824 */ /* 0x000fe200078e0a42 */
[C---:B------:R-:W-:Y:S01]  /*1fd0*/  ISETP.GT.U32.AND P0, PT, R66.reuse, R11, PT ;  /* 0x0000000b4200720c */ /* 0x040fe20003f04070 */
[----:B------:R-:W-:Y:S02]  /*1fe0*/  IMAD R37, R66, R13, R37 ;  /* 0x0000000d42257224 */ /* 0x000fe400078e0225 */
[----:B------:R-:W-:-:S04]  /*1ff0*/  IMAD.MOV R13, RZ, RZ, -R38 ;  /* 0x000000ffff0d7224 */ /* 0x000fc800078e0a26 */
[----:B------:R-:W-:Y:S01]  /*2000*/  IMAD R39, R66, R13, R39 ;  /* 0x0000000d42277224 */ /* 0x000fe200078e0227 */
[----:B------:R-:W-:-:S04]  /*2010*/  LOP3.LUT R13, R181, 0x70, RZ, 0xfc, !PT ;  /* 0x00000070b50d7812 */ /* 0x000fc800078efcff */
[----:B------:R-:W-:Y:S01]  /*2020*/  IADD3 R150, R13, UR4, RZ ;  /* 0x000000040d967c10 */ /* 0x000fe2000fffe0ff */
[----:B------:R-:W-:Y:S01]  /*2030*/  @!P0 IMAD.IADD R11, R11, 0x1, -R66 ;  /* 0x000000010b0b8824 */ /* 0x000fe200078e0a42 */
[----:B------:R-:W-:Y:S02]  /*2040*/  @!P0 IADD3 R4, R4, 0x1, RZ ;  /* 0x0000000104048810 */ /* 0x000fe40007ffe0ff */
[----:B------:R-:W-:Y:S02]  /*2050*/  ISETP.GT.U32.AND P0, PT, R66, R33, PT ;  /* 0x000000214200720c */ /* 0x000fe40003f04070 */
[----:B------:R-:W-:-:S05]  /*2060*/  IABS R41, R150 ;  /* 0x0000009600297213 */ /* 0x000fca0000000000 */
[----:B------:R-:W-:-:S04]  /*2070*/  IMAD.HI.U32 R40, R5, R41, RZ ;  /* 0x0000002905287227 */ /* 0x000fc800078e00ff */
[----:B------:R-:W-:Y:S02]  /*2080*/  IMAD.MOV R42, RZ, RZ, -R40 ;  /* 0x000000ffff2a7224 */ /* 0x000fe400078e0a28 */
[----:B------:R-:W-:Y:S01]  /*2090*/  @!P0 IADD3 R32, R32, 0x1, RZ ;  /* 0x0000000120208810 */ /* 0x000fe20007ffe0ff */
[--C-:B------:R-:W-:Y:S01]  /*20a0*/  @!P0 IMAD.IADD R33, R33, 0x1, -R66.reuse ;  /* 0x0000000121218824 */ /* 0x100fe200078e0a42 */
[C---:B------:R-:W-:Y:S01]  /*20b0*/  ISETP.GT.U32.AND P0, PT, R66.reuse, R35, PT ;  /* 0x000000234200720c */ /* 0x040fe20003f04070 */
[----:B------:R-:W-:Y:S02]  /*20c0*/  IMAD R41, R66, R42, R41 ;  /* 0x0000002a42297224 */ /* 0x000fe400078e0229 */
[----:B------:R-:W0:Y:S10]  /*20d0*/  S2R R42, SR_TID.X ;  /* 0x00000000002a7919 */ /* 0x000e340000002100 */
[----:B------:R-:W-:Y:S01]  /*20e0*/  @!P0 IADD3 R34, R34, 0x1, RZ ;  /* 0x0000000122228810 */ /* 0x000fe20007ffe0ff */
[----:B------:R-:W-:Y:S01]  /*20f0*/  @!P0 IMAD.IADD R35, R35, 0x1, -R66 ;  /* 0x0000000123238824 */ /* 0x000fe200078e0a42 */
[----:B------:R-:W-:Y:S01]  /*2100*/  ISETP.GT.U32.AND P0, PT, R66, R37, PT ;  /* 0x000000254200720c */ /* 0x000fe20003f04070 */
[----:B0-----:R-:W-:-:S12]  /*2110*/  IMAD.SHL.U32 R42, R42, 0x8, RZ ;  /* 0x000000082a2a7824 */ /* 0x001fd800078e00ff */
[----:B------:R-:W-:Y:S01]  /*2120*/  @!P0 IADD3 R36, R36, 0x1, RZ ;  /* 0x0000000124248810 */ /* 0x000fe20007ffe0ff */
[----:B------:R-:W-:Y:S01]  /*2130*/  @!P0 IMAD.IADD R37, R37, 0x1, -R66 ;  /* 0x0000000125258824 */ /* 0x000fe200078e0a42 */
[----:B------:R-:W-:Y:S02]  /*2140*/  ISETP.GT.U32.AND P0, PT, R66, R39, PT ;  /* 0x000000274200720c */ /* 0x000fe40003f04070 */
[----:B------:R-:W-:-:S04]  /*2150*/  LOP3.LUT R42, R42, 0x78, RZ, 0xc0, !PT ;  /* 0x000000782a2a7812 */ /* 0x000fc800078ec0ff */
[----:B------:R-:W-:-:S04]  /*2160*/  IADD3 R164, R42, UR4, RZ ;  /* 0x000000042aa47c10 */ /* 0x000fc8000fffe0ff */
[----:B------:R-:W-:Y:S02]  /*2170*/  IABS R43, R164 ;  /* 0x000000a4002b7213 */ /* 0x000fe40000000000 */
[----:B------:R-:W-:Y:S01]  /*2180*/  IADD3 R147, R164, 0x1, RZ ;  /* 0x00000001a4937810 */ /* 0x000fe20007ffe0ff */
[----:B------:R-:W-:Y:S01]  /*2190*/  @!P0 IMAD.IADD R39, R39, 0x1, -R66 ;  /* 0x0000000127278824 */ /* 0x000fe200078e0a42 */
[----:B------:R-:W-:Y:S01]  /*21a0*/  @!P0 IADD3 R38, R38, 0x1, RZ ;  /* 0x0000000126268810 */ /* 0x000fe20007ffe0ff */
[----:B------:R-:W-:Y:S01]  /*21b0*/  IMAD.HI.U32 R42, R5, R43, RZ ;  /* 0x0000002b052a7227 */ /* 0x000fe200078e00ff */
[----:B------:R-:W-:Y:S02]  /*21c0*/  ISETP.GT.U32.AND P0, PT, R66, R41, PT ;  /* 0x000000294200720c */ /* 0x000fe40003f04070 */
[----:B------:R-:W-:Y:S01]  /*21d0*/  IABS R49, R147 ;  /* 0x0000009300317213 */ /* 0x000fe20000000000 */
[----:B------:R-:W-:Y:S01]  /*21e0*/  IMAD.MOV R48, RZ, RZ, -R42 ;  /* 0x000000ffff307224 */ /* 0x000fe200078e0a2a */
[----:B------:R-:W-:-:S02]  /*21f0*/  IADD3 R146, R164, 0x2, RZ ;  /* 0x00000002a4927810 */ /* 0x000fc40007ffe0ff */
[----:B------:R-:W-:Y:S01]  /*2200*/  IADD3 R140, R164, 0x3, RZ ;  /* 0x00000003a48c7810 */ /* 0x000fe20007ffe0ff */
[----:B------:R-:W-:Y:S01]  /*2210*/  IMAD R43, R66, R48, R43 ;  /* 0x00000030422b7224 */ /* 0x000fe200078e022b */
[----:B------:R-:W-:Y:S01]  /*2220*/  IABS R50, R146 ;  /* 0x0000009200327213 */ /* 0x000fe20000000000 */
[----:B------:R-:W-:Y:S01]  /*2230*/  IMAD.HI.U32 R48, R5, R49, RZ ;  /* 0x0000003105307227 */ /* 0x000fe200078e00ff */
[----:B------:R-:W-:Y:S02]  /*2240*/  IABS R51, R140 ;  /* 0x0000008c00337213 */ /* 0x000fe40000000000 */
[----:B------:R-:W-:Y:S01]  /*2250*/  IADD3 R142, R164, 0x4, RZ ;  /* 0x00000004a48e7810 */ /* 0x000fe20007ffe0ff */
[----:B------:R-:W-:Y:S01]  /*2260*/  @!P0 IMAD.IADD R41, R41, 0x1, -R66 ;  /* 0x0000000129298824 */ /* 0x000fe200078e0a42 */
[----:B------:R-:W-:Y:S01]  /*2270*/  @!P0 IADD3 R40, R40, 0x1, RZ ;  /* 0x0000000128288810 */ /* 0x000fe20007ffe0ff */
[----:B------:R-:W-:Y:S01]  /*2280*/  IMAD.MOV R48, RZ, RZ, -R48 ;  /* 0x000000ffff307224 */ /* 0x000fe200078e0a30 */
[----:B------:R-:W-:-:S02]  /*2290*/  ISETP.GT.U32.AND P0, PT, R66, R43, PT ;  /* 0x0000002b4200720c */ /* 0x000fc40003f04070 */
[----:B------:R-:W-:Y:S01]  /*22a0*/  IABS R64, R142 ;  /* 0x0000008e00407213 */ /* 0x000fe20000000000 */
[----:B------:R-:W-:Y:S01]  /*22b0*/  IMAD R48, R66, R48, R49 ;  /* 0x0000003042307224 */ /* 0x000fe200078e0231 */
[C---:B------:R-:W-:Y:S01]  /*22c0*/  IADD3 R143, R164.reuse, 0x5, RZ ;  /* 0x00000005a48f7810 */ /* 0x040fe20007ffe0ff */
[----:B------:R-:W-:Y:S01]  /*22d0*/  IMAD.HI.U32 R49, R5, R50, RZ ;  /* 0x0000003205317227 */ /* 0x000fe200078e00ff */
[C---:B------:R-:W-:Y:S02]  /*22e0*/  IADD3 R144, R164.reuse, 0x6, RZ ;  /* 0x00000006a4907810 */ /* 0x040fe40007ffe0ff */
[----:B------:R-:W-:Y:S01]  /*22f0*/  IABS R65, R143 ;  /* 0x0000008f00417213 */ /* 0x000fe20000000000 */
[----:B------:R-:W-:Y:S01]  /*2300*/  IMAD.MOV R49, RZ, RZ, -R49 ;  /* 0x000000ffff317224 */ /* 0x000fe200078e0a31 */
[----:B------:R-:W-:Y:S02]  /*2310*/  IABS R67, R144 ;  /* 0x0000009000437213 */ /* 0x000fe40000000000 */
[----:B------:R-:W-:Y:S01]  /*2320*/  IADD3 R145, R164, 0x7, RZ ;  /* 0x00000007a4917810 */ /* 0x000fe20007ffe0ff */
[----:B------:R-:W-:Y:S01]  /*2330*/  @!P0 IMAD.IADD R43, R43, 0x1, -R66 ;  /* 0x000000012b2b8824 */ /* 0x000fe200078e0a42 */
[----:B------:R-:W-:Y:S01]  /*2340*/  @!P0 IADD3 R42, R42, 0x1, RZ ;  /* 0x000000012a2a8810 */ /* 0x000fe20007ffe0ff */
[C---:B------:R-:W-:Y:S01]  /*2350*/  IMAD R49, R66.reuse, R49, R50 ;  /* 0x0000003142317224 */ /* 0x040fe200078e0232 */
[----:B------:R-:W-:Y:S01]  /*2360*/  ISETP.GT.U32.AND P0, PT, R66, R48, PT ;  /* 0x000000304200720c */ /* 0x000fe20003f04070 */
[----:B------:R-:W-:-:S04]  /*2370*/  IMAD.HI.U32 R50, R5, R51, RZ ;  /* 0x0000003305327227 */ /* 0x000fc800078e00ff */
[----:B------:R-:W-:-:S04]  /*2380*/  IMAD.MOV R50, RZ, RZ, -R50 ;  /* 0x000000ffff327224 */ /* 0x000fc800078e0a32 */
[----:B------:R-:W-:Y:S02]  /*2390*/  IMAD R50, R66, R50, R51 ;  /* 0x0000003242327224 */ /* 0x000fe400078e0233 */
[----:B------:R-:W-:-:S04]  /*23a0*/  IMAD.HI.U32 R51, R5, R64, RZ ;  /* 0x0000004005337227 */ /* 0x000fc800078e00ff */
[----:B------:R-:W-:Y:S01]  /*23b0*/  @!P0 IMAD.IADD R48, R48, 0x1, -R66 ;  /* 0x0000000130308824 */ /* 0x000fe200078e0a42 */
[----:B------:R-:W-:Y:S01]  /*23c0*/  ISETP.GT.U32.AND P0, PT, R66, R49, PT ;  /* 0x000000314200720c */ /* 0x000fe20003f04070 */
[----:B------:R-:W-:-:S04]  /*23d0*/  IMAD.MOV R51, RZ, RZ, -R51 ;  /* 0x000000ffff337224 */ /* 0x000fc800078e0a33 */
[----:B------:R-:W-:Y:S02]  /*23e0*/  IMAD R51, R66, R51, R64 ;  /* 0x0000003342337224 */ /* 0x000fe400078e0240 */
[----:B------:R-:W-:-:S04]  /*23f0*/  IMAD.HI.U32 R64, R5, R65, RZ ;  /* 0x0000004105407227 */ /* 0x000fc800078e00ff */
[----:B------:R-:W-:Y:S02]  /*2400*/  IMAD.MOV R64, RZ, RZ, -R64 ;  /* 0x000000ffff407224 */ /* 0x000fe400078e0a40 */
[----:B------:R-:W-:Y:S01]  /*2410*/  @!P0 IMAD.IADD R49, R49, 0x1, -R66 ;  /* 0x0000000131318824 */ /* 0x000fe200078e0a42 */
[C---:B------:R-:W-:Y:S01]  /*2420*/  ISETP.GT.U32.AND P0, PT, R66.reuse, R50, PT ;  /* 0x000000324200720c */ /* 0x040fe20003f04070 */
[----:B------:R-:W-:Y:S02]  /*2430*/  IMAD R64, R66, R64, R65 ;  /* 0x0000004042407224 */ /* 0x000fe400078e0241 */
[----:B------:R-:W-:-:S04]  /*2440*/  IMAD.HI.U32 R65, R5, R67, RZ ;  /* 0x0000004305417227 */ /* 0x000fc800078e00ff */
[----:B------:R-:W-:-:S04]  /*2450*/  IMAD.MOV R65, RZ, RZ, -R65 ;  /* 0x000000ffff417224 */ /* 0x000fc800078e0a41 */
[----:B------:R-:W-:Y:S01]  /*2460*/  IMAD R65, R66, R65, R67 ;  /* 0x0000004142417224 */ /* 0x000fe200078e0243 */
[----:B------:R-:W-:Y:S01]  /*2470*/  IABS R67, R145 ;  /* 0x0000009100437213 */ /* 0x000fe20000000000 */
[----:B------:R-:W-:Y:S01]  /*2480*/  @!P0 IMAD.IADD R50, R50, 0x1, -R66 ;  /* 0x0000000132328824 */ /* 0x000fe200078e0a42 */
[----:B------:R-:W-:-:S03]  /*2490*/  ISETP.GT.U32.AND P0, PT, R66, R51, PT ;  /* 0x000000334200720c */ /* 0x000fc60003f04070 */
[----:B------:R-:W-:-:S04]  /*24a0*/  IMAD.HI.U32 R5, R5, R67, RZ ;  /* 0x0000004305057227 */ /* 0x000fc800078e00ff */
[----:B------:R-:W-:-:S04]  /*24b0*/  IMAD.MOV R5, RZ, RZ, -R5 ;  /* 0x000000ffff057224 */ /* 0x000fc800078e0a05 */
[C---:B------:R-:W-:Y:S02]  /*24c0*/  IMAD R5, R66.reuse, R5, R67 ;  /* 0x0000000542057224 */ /* 0x040fe400078e0243 */
[----:B------:R-:W-:Y:S01]  /*24d0*/  @!P0 IMAD.IADD R51, R51, 0x1, -R66 ;  /* 0x0000000133338824 */ /* 0x000fe200078e0a42 */
[----:B------:R-:W-:-:S13]  /*24e0*/  ISETP.GT.U32.AND P0, PT, R66, R64, PT ;  /* 0x000000404200720c */ /* 0x000fda0003f04070 */
[----:B------:R-:W-:Y:S01]  /*24f0*/  @!P0 IMAD.IADD R64, R64, 0x1, -R66 ;  /* 0x0000000140408824 */ /* 0x000fe200078e0a42 */
[----:B------:R-:W-:-:S13]  /*2500*/  ISETP.GT.U32.AND P0, PT, R66, R65, PT ;  /* 0x000000414200720c */ /* 0x000fda0003f04070 */
[----:B------:R-:W-:Y:S01]  /*2510*/  @!P0 IMAD.IADD R65, R65, 0x1, -R66 ;  /* 0x0000000141418824 */ /* 0x000fe200078e0a42 */
[----:B------:R-:W-:-:S13]  /*2520*/  ISETP.GT.U32.AND P0, PT, R66, R5, PT ;  /* 0x000000054200720c */ /* 0x000fda0003f04070 */
[----:B------:R-:W-:Y:S01]  /*2530*/  @!P0 IMAD.IADD R5, R5, 0x1, -R66 ;  /* 0x0000000105058824 */ /* 0x000fe200078e0a42 */
[----:B------:R-:W-:-:S13]  /*2540*/  ISETP.GE.U32.AND P0, PT, R26, R66, PT ;  /* 0x000000421a00720c */ /* 0x000fda0003f06070 */
[----:B------:R-:W-:Y:S02]  /*2550*/  @P0 IADD3 R12, R12, 0x1, RZ ;  /* 0x000000010c0c0810 */ /* 0x000fe40007ffe0ff */
[----:B------:R-:W-:-:S13]  /*2560*/  ISETP.GE.U32.AND P0, PT, R31, R66, PT ;  /* 0x000000421f00720c */ /* 0x000fda0003f06070 */
[----:B------:R-:W-:Y:S02]  /*2570*/  @P0 IADD3 R28, R28, 0x1, RZ ;  /* 0x000000011c1c0810 */ /* 0x000fe40007ffe0ff */
[----:B------:R-:W-:Y:S02]  /*2580*/  ISETP.GE.U32.AND P0, PT, R11, R66, PT ;  /* 0x000000420b00720c */ /* 0x000fe40003f06070 */
[----:B------:R-:W-:-:S11]  /*2590*/  LOP3.LUT R11, R9, c[0x0][0x1b8], RZ, 0x3c, !PT ;  /* 0x00006e00090b7a12 */ /* 0x000fd600078e3cff */
        /* <DEDUP_REMOVED lines=11> */
[----:B------:R-:W-:-:S13]  /*2650*/  ISETP.GT.U32.AND P0, PT, R66, R48, PT ;  /* 0x000000304200720c */ /* 0x000fda0003f04070 */
[----:B------:R-:W-:Y:S01]  /*2660*/  @!P0 IMAD.IADD R48, R48, 0x1, -R66 ;  /* 0x0000000130308824 */ /* 0x000fe200078e0a42 */
        /* <DEDUP_REMOVED lines=12> */
[----:B------:R-:W-:-:S03]  /*2730*/  ISETP.GE.U32.AND P0, PT, R43, R66, PT ;  /* 0x000000422b00720c */ /* 0x000fc60003f06070 */
[----:B------:R-:W-:Y:S01]  /*2740*/  IMAD.MOV.U32 R214, RZ, RZ, R5 ;  /* 0x000000ffffd67224 */ /* 0x000fe200078e0005 */
[----:B------:R-:W-:-:S09]  /*2750*/  LOP3.LUT R5, RZ, c[0x0][0x1b8], RZ, 0x33, !PT ;  /* 0x00006e00ff057a12 */ /* 0x000fd200078e33ff */
[----:B------:R-:W-:Y:S02]  /*2760*/  @P0 IADD3 R42, R42, 0x1, RZ ;  /* 0x000000012a2a0810 */ /* 0x000fe40007ffe0ff */
        /* <DEDUP_REMOVED lines=24> */
[----:B------:R-:W-:-:S13]  /*28f0*/  ISETP.GE.AND P0, PT, R11, RZ, PT ;  /* 0x000000ff0b00720c */ /* 0x000fda0003f06270 */
        /* <DEDUP_REMOVED lines=15> */
[----:B------:R-:W-:-:S04]  /*29f0*/  ISETP.NE.AND P0, PT, RZ, c[0x0][0x1b8], PT ;  /* 0x00006e00ff007a0c */ /* 0x000fc80003f05270 */
[C---:B------:R-:W-:Y:S02]  /*2a00*/  SEL R33, R5.reuse, R28, !P0 ;  /* 0x0000001c05217207 */ /* 0x040fe40004000000 */
[C---:B------:R-:W-:Y:S01]  /*2a10*/  SEL R93, R5.reuse, R12, !P0 ;  /* 0x0000000c055d7207 */ /* 0x040fe20004000000 */
[----:B------:R-:W-:Y:S01]  /*2a20*/  IMAD.MOV.U32 R12, RZ, RZ, RZ ;  /* 0x000000ffff0c7224 */ /* 0x000fe200078e00ff */
[C---:B------:R-:W-:Y:S01]  /*2a30*/  SEL R31, R5.reuse, R4, !P0 ;  /* 0x00000004051f7207 */ /* 0x040fe20004000000 */
[----:B--2---:R-:W-:Y:S01]  /*2a40*/  IMAD R4, R92, c[0x0][0x1c8], RZ ;  /* 0x000072005c047a24 */ /* 0x004fe200078e02ff */
[C---:B------:R-:W-:Y:S02]  /*2a50*/  SEL R11, R5.reuse, R32, !P0 ;  /* 0x00000020050b7207 */ /* 0x040fe40004000000 */
[C---:B------:R-:W-:Y:S02]  /*2a60*/  SEL R109, R5.reuse, R34, !P0 ;  /* 0x00000022056d7207 */ /* 0x040fe40004000000 */
[----:B------:R-:W-:-:S02]  /*2a70*/  SEL R153, R5, R36, !P0 ;  /* 0x0000002405997207 */ /* 0x000fc40004000000 */
[C---:B------:R-:W-:Y:S02]  /*2a80*/  SEL R157, R5.reuse, R38, !P0 ;  /* 0x00000026059d7207 */ /* 0x040fe40004000000 */
[C---:B------:R-:W-:Y:S02]  /*2a90*/  SEL R149, R5.reuse, R40, !P0 ;  /* 0x0000002805957207 */ /* 0x040fe40004000000 */
[C---:B------:R-:W-:Y:S02]  /*2aa0*/  SEL R28, R5.reuse, R42, !P0 ;  /* 0x0000002a051c7207 */ /* 0x040fe40004000000 */
[C---:B------:R-:W-:Y:S02]  /*2ab0*/  SEL R184, R5.reuse, R48, !P0 ;  /* 0x0000003005b87207 */ /* 0x040fe40004000000 */
[C---:B------:R-:W-:Y:S02]  /*2ac0*/  SEL R187, R5.reuse, R49, !P0 ;  /* 0x0000003105bb7207 */ /* 0x040fe40004000000 */
[----:B------:R-:W-:-:S02]  /*2ad0*/  SEL R189, R5, R50, !P0 ;  /* 0x0000003205bd7207 */ /* 0x000fc40004000000 */
[C---:B------:R-:W-:Y:S02]  /*2ae0*/  SEL R190, R5.reuse, R51, !P0 ;  /* 0x0000003305be7207 */ /* 0x040fe40004000000 */
[C---:B------:R-:W-:Y:S02]  /*2af0*/  SEL R196, R5.reuse, R64, !P0 ;  /* 0x0000004005c47207 */ /* 0x040fe40004000000 */
[C---:B------:R-:W-:Y:S02]  /*2b00*/  SEL R208, R5.reuse, R65, !P0 ;  /* 0x0000004105d07207 */ /* 0x040fe40004000000 */
[----:B------:R-:W-:Y:S01]  /*2b10*/  SEL R214, R5, R214, !P0 ;  /* 0x000000d605d67207 */ /* 0x000fe20004000000 */
[----:B------:R-:W-:Y:S01]  /*2b20*/  IMAD.MOV.U32 R5, RZ, RZ, 0x4 ;  /* 0x00000004ff057424 */ /* 0x000fe200078e00ff */
[----:B------:R-:W-:-:S03]  /*2b30*/  ISETP.GE.AND P0, PT, R10, UR6, PT ;  /* 0x000000060a007c0c */ /* 0x000fc6000bf06270 */
[----:B------:R-:W-:-:S06]  /*2b40*/  IMAD.WIDE R4, R4, R5, c[0x0][0x188] ;  /* 0x0000620004047625 */ /* 0x000fcc00078e0205 */
[----:B------:R-:W-:-:S05]  /*2b50*/  IMAD.WIDE R34, R31, 0x4, R4 ;  /* 0x000000041f227825 */ /* 0x000fca00078e0204 */
[----:B------:R-:W2:Y:S01]  /*2b60*/  @!P0 LDG.E R12, [R34.64] ;  /* 0x0000000c220c8981 */ /* 0x000ea2000c1e1900 */
[----:B------:R-:W-:Y:S01]  /*2b70*/  ULDC UR10, c[0x0][0x1f0] ;  /* 0x00007c00000a7ab9 */ /* 0x000fe20000000800 */
[----:B------:R-:W-:Y:S01]  /*2b80*/  IMAD.MOV R31, RZ, RZ, -R31 ;  /* 0x000000ffff1f7224 */ /* 0x000fe200078e0a1f */
[----:B------:R-:W-:Y:S01]  /*2b90*/  UIMAD UR10, UR5, UR10, URZ ;  /* 0x0000000a050a72a4 */ /* 0x000fe2000f8e023f */
[----:B------:R-:W-:Y:S02]  /*2ba0*/  PRMT R130, RZ, 0x7610, R130 ;  /* 0x00007610ff827816 */ /* 0x000fe40000000082 */
[----:B------:R-:W-:Y:S01]  /*2bb0*/  IMAD R10, R31, c[0x0][0x1b8], R10 ;  /* 0x00006e001f0a7a24 */ /* 0x000fe200078e020a */
[----:B------:R-:W-:Y:S01]  /*2bc0*/  PRMT R133, RZ, 0x7610, R133 ;  /* 0x00007610ff857816 */ /* 0x000fe20000000085 */
[----:B------:R-:W-:Y:S01]  /*2bd0*/  IMAD.MOV.U32 R31, RZ, RZ, 0x2 ;  /* 0x00000002ff1f7424 */ /* 0x000fe200078e00ff */
[----:B------:R-:W-:Y:S01]  /*2be0*/  PRMT R128, RZ, 0x7610, R128 ;  /* 0x00007610ff807816 */ /* 0x000fe20000000080 */
[----:B------:R-:W-:Y:S01]  /*2bf0*/  IMAD.U32 R148, RZ, RZ, UR10 ;  /* 0x0000000aff947e24 */ /* 0x000fe2000f8e00ff */
[----:B------:R-:W-:-:S02]  /*2c00*/  PRMT R131, RZ, 0x7610, R131 ;  /* 0x00007610ff837816 */ /* 0x000fc40000000083 */
[----:B------:R-:W-:Y:S02]  /*2c10*/  PRMT R126, RZ, 0x7610, R126 ;  /* 0x00007610ff7e7816 */ /* 0x000fe4000000007e */
[----:B------:R-:W-:Y:S02]  /*2c20*/  PRMT R129, RZ, 0x7610, R129 ;  /* 0x00007610ff817816 */ /* 0x000fe40000000081 */
[----:B------:R-:W-:Y:S02]  /*2c30*/  PRMT R124, RZ, 0x7610, R124 ;  /* 0x00007610ff7c7816 */ /* 0x000fe4000000007c */
[----:B------:R-:W-:Y:S02]  /*2c40*/  PRMT R127, RZ, 0x7610, R127 ;  /* 0x00007610ff7f7816 */ /* 0x000fe4000000007f */
[----:B--2---:R-:W-:-:S05]  /*2c50*/  SEL R37, R12, RZ, !P0 ;  /* 0x000000ff0c257207 */ /* 0x004fca0004000000 */
[----:B------:R-:W-:-:S04]  /*2c60*/  IMAD R37, R37, c[0x0][0x1ec], R148 ;  /* 0x00007b0025257a24 */ /* 0x000fc800078e0294 */
[--C-:B------:R-:W-:Y:S02]  /*2c70*/  IMAD.IADD R35, R22, 0x1, R37.reuse ;  /* 0x0000000116237824 */ /* 0x100fe400078e0225 */
[----:B------:R-:W-:Y:S02]  /*2c80*/  IMAD.IADD R39, R14, 0x1, R37 ;  /* 0x000000010e277824 */ /* 0x000fe400078e0225 */
[C---:B------:R-:W-:Y:S02]  /*2c90*/  IMAD R34, R10.reuse, c[0x0][0x1f8], R35 ;  /* 0x00007e000a227a24 */ /* 0x040fe400078e0223 */
[----:B------:R-:W-:Y:S02]  /*2ca0*/  IMAD R36, R10, c[0x0][0x1f8], R39 ;  /* 0x00007e000a247a24 */ /* 0x000fe400078e0227 */
[--C-:B------:R-:W-:Y:S02]  /*2cb0*/  IMAD.IADD R41, R23, 0x1, R37.reuse ;  /* 0x0000000117297824 */ /* 0x100fe400078e0225 */
[----:B------:R-:W-:-:S02]  /*2cc0*/  IMAD.IADD R43, R24, 0x1, R37 ;  /* 0x00000001182b7824 */ /* 0x000fc400078e0225 */
[--C-:B------:R-:W-:Y:S02]  /*2cd0*/  IMAD.IADD R49, R25, 0x1, R37.reuse ;  /* 0x0000000119317824 */ /* 0x100fe400078e0225 */
[--C-:B------:R-:W-:Y:S02]  /*2ce0*/  IMAD.IADD R51, R16, 0x1, R37.reuse ;  /* 0x0000000110337824 */ /* 0x100fe400078e0225 */
[--C-:B------:R-:W-:Y:S02]  /*2cf0*/  IMAD.IADD R65, R15, 0x1, R37.reuse ;  /* 0x000000010f417824 */ /* 0x100fe400078e0225 */
[----:B------:R-:W-:Y:S02]  /*2d00*/  IMAD.IADD R67, R6, 0x1, R37 ;  /* 0x0000000106437824 */ /* 0x000fe400078e0225 */
[----:B------:R-:W-:-:S04]  /*2d10*/  IMAD.WIDE R34, R34, R31, c[0x0][0x178] ;  /* 0x00005e0022227625 */ /* 0x000fc800078e021f */
[----:B------:R-:W-:Y:S01]  /*2d20*/  IMAD.WIDE R36, R36, R31, c[0x0][0x178] ;  /* 0x00005e0024247625 */ /* 0x000fe200078e021f */
[----:B------:R0:W2:Y:S03]  /*2d30*/  @!P0 LDG.E.U16 R130, [R34.64] ;  /* 0x0000000c22828981 */ /* 0x0000a6000c1e1500 */
[C---:B------:R-:W-:Y:S01]  /*2d40*/  IMAD R38, R10.reuse, c[0x0][0x1f8], R41 ;  /* 0x00007e000a267a24 */ /* 0x040fe200078e0229 */
[----:B------:R1:W3:Y:S01]  /*2d50*/  @!P0 LDG.E.U16 R133, [R36.64] ;  /* 0x0000000c24858981 */ /* 0x0002e2000c1e1500 */
[C---:B------:R-:W-:Y:S02]  /*2d60*/  IMAD R40, R10.reuse, c[0x0][0x1f8], R43 ;  /* 0x00007e000a287a24 */ /* 0x040fe400078e022b */
[C---:B------:R-:W-:Y:S02]  /*2d70*/  IMAD R42, R10.reuse, c[0x0][0x1f8], R49 ;  /* 0x00007e000a2a7a24 */ /* 0x040fe400078e0231 */
[----:B------:R-:W-:-:S02]  /*2d80*/  IMAD R48, R10, c[0x0][0x1f8], R51 ;  /* 0x00007e000a307a24 */ /* 0x000fc400078e0233 */
[C---:B------:R-:W-:Y:S02]  /*2d90*/  IMAD R12, R10.reuse, c[0x0][0x1f8], R65 ;  /* 0x00007e000a0c7a24 */ /* 0x040fe400078e0241 */
[----:B------:R-:W-:Y:S02]  /*2da0*/  IMAD R10, R10, c[0x0][0x1f8], R67 ;  /* 0x00007e000a0a7a24 */ /* 0x000fe400078e0243 */
[----:B------:R-:W-:-:S04]  /*2db0*/  IMAD.WIDE R38, R38, R31, c[0x0][0x178] ;  /* 0x00005e0026267625 */ /* 0x000fc800078e021f */
[-C--:B------:R-:W-:Y:S01]  /*2dc0*/  IMAD.WIDE R40, R40, R31.reuse, c[0x0][0x178] ;  /* 0x00005e0028287625 */ /* 0x080fe200078e021f */
[----:B------:R-:W4:Y:S03]  /*2dd0*/  @!P0 LDG.E.U16 R128, [R38.64] ;  /* 0x0000000c26808981 */ /* 0x000f26000c1e1500 */
[-C--:B------:R-:W-:Y:S01]  /*2de0*/  IMAD.WIDE R42, R42, R31.reuse, c[0x0][0x178] ;  /* 0x00005e002a2a7625 */ /* 0x080fe200078e021f */
[----:B------:R-:W5:Y:S03]  /*2df0*/  @!P0 LDG.E.U16 R131, [R40.64] ;  /* 0x0000000c28838981 */ /* 0x000f66000c1e1500 */
[-C--:B------:R-:W-:Y:S01]  /*2e00*/  IMAD.WIDE R48, R48, R31.reuse, c[0x0][0x178] ;  /* 0x00005e0030307625 */ /* 0x080fe200078e021f */
[----:B------:R-:W5:Y:S03]  /*2e10*/  @!P0 LDG.E.U16 R126, [R42.64] ;  /* 0x0000000c2a7e8981 */ /* 0x000f66000c1e1500 */
[-C--:B0-----:R-:W-:Y:S01]  /*2e20*/  IMAD.WIDE R34, R12, R31.reuse, c[0x0][0x178] ;  /* 0x00005e000c227625 */ /* 0x081fe200078e021f */
[----:B------:R-:W5:Y:S03]  /*2e30*/  @!P0 LDG.E.U16 R129, [R48.64] ;  /* 0x0000000c30818981 */ /* 0x000f66000c1e1500 */
[----:B-1----:R-:W-:Y:S01]  /*2e40*/  IMAD.WIDE R36, R10, R31, c[0x0][0x178] ;  /* 0x00005e000a247625 */ /* 0x002fe200078e021f */
[----:B------:R0:W5:Y:S04]  /*2e50*/  @!P0 LDG.E.U16 R124, [R34.64] ;  /* 0x0000000c227c8981 */ /* 0x000168000c1e1500 */
[----:B------:R-:W5:Y:S01]  /*2e60*/  @!P0 LDG.E.U16 R127, [R36.64] ;  /* 0x0000000c247f8981 */ /* 0x000f62000c1e1500 */
[----:B------:R-:W-:-:S02]  /*2e70*/  IMAD.MOV.U32 R10, RZ, RZ, RZ ;  /* 0x000000ffff0a7224 */ /* 0x000fc400078e00ff */
[----:B0-----:R-:W-:Y:S01]  /*2e80*/  IMAD.WIDE R34, R93, 0x4, R4 ;  /* 0x000000045d227825 */ /* 0x001fe200078e0204 */
[----:B--2---:R-:W-:Y:S02]  /*2e90*/  SEL R130, R130, RZ, !P0 ;  /* 0x000000ff82827207 */ /* 0x004fe40004000000 */
[----:B---3--:R-:W-:Y:S02]  /*2ea0*/  SEL R133, R133, RZ, !P0 ;  /* 0x000000ff85857207 */ /* 0x008fe40004000000 */
[----:B----4-:R-:W-:Y:S02]  /*2eb0*/  SEL R128, R128, RZ, !P0 ;  /* 0x000000ff80807207 */ /* 0x010fe40004000000 */
[----:B-----5:R-:W-:Y:S02]  /*2ec0*/  SEL R131, R131, RZ, !P0 ;  /* 0x000000ff83837207 */ /* 0x020fe40004000000 */
[----:B------:R-:W-:Y:S02]  /*2ed0*/  SEL R126, R126, RZ, !P0 ;  /* 0x000000ff7e7e7207 */ /* 0x000fe40004000000 */
[----:B------:R-:W-:-:S02]  /*2ee0*/  SEL R129, R129, RZ, !P0 ;  /* 0x000000ff81817207 */ /* 0x000fc40004000000 */
[----:B------:R-:W-:Y:S02]  /*2ef0*/  SEL R124, R124, RZ, !P0 ;  /* 0x000000ff7c7c7207 */ /* 0x000fe40004000000 */
[----:B------:R-:W-:Y:S02]  /*2f00*/  SEL R127, R127, RZ, !P0 ;  /* 0x000000ff7f7f7207 */ /* 0x000fe40004000000 */
[----:B------:R-:W-:-:S13]  /*2f10*/  ISETP.GE.AND P0, PT, R9, UR6, PT ;  /* 0x0000000609007c0c */ /* 0x000fda000bf06270 */
[----:B------:R-:W2:Y:S01]  /*2f20*/  @!P0 LDG.E R10, [R34.64] ;  /* 0x0000000c220a8981 */ /* 0x000ea2000c1e1900 */
[----:B------:R-:W-:Y:S02]  /*2f30*/  PRMT R94, RZ, 0x7610, R94 ;  /* 0x00007610ff5e7816 */ /* 0x000fe4000000005e */
[----:B------:R-:W-:Y:S02]  /*2f40*/  PRMT R111, RZ, 0x7610, R111 ;  /* 0x00007610ff6f7816 */ /* 0x000fe4000000006f */
[----:B------:R-:W-:Y:S02]  /*2f50*/  PRMT R66, RZ, 0x7610, R66 ;  /* 0x00007610ff427816 */ /* 0x000fe40000000042 */
[----:B------:R-:W-:Y:S02]  /*2f60*/  PRMT R50, RZ, 0x7610, R50 ;  /* 0x00007610ff327816 */ /* 0x000fe40000000032 */
[----:B------:R-:W-:Y:S02]  /*2f70*/  PRMT R67, RZ, 0x7610, R67 ;  /* 0x00007610ff437816 */ /* 0x000fe40000000043 */
[----:B------:R-:W-:-:S02]  /*2f80*/  PRMT R64, RZ, 0x7610, R64 ;  /* 0x00007610ff407816 */ /* 0x000fc40000000040 */
[----:B------:R-:W-:Y:S02]  /*2f90*/  PRMT R65, RZ, 0x7610, R65 ;  /* 0x00007610ff417816 */ /* 0x000fe40000000041 */
[----:B--2---:R-:W-:Y:S01]  /*2fa0*/  SEL R37, R10, RZ, !P0 ;  /* 0x000000ff0a257207 */ /* 0x004fe20004000000 */
[----:B------:R-:W-:-:S04]  /*2fb0*/  IMAD.MOV R10, RZ, RZ, -R93 ;  /* 0x000000ffff0a7224 */ /* 0x000fc800078e0a5d */
[----:B------:R-:W-:Y:S02]  /*2fc0*/  IMAD R37, R37, c[0x0][0x1ec], R148 ;  /* 0x00007b0025257a24 */ /* 0x000fe400078e0294 */
[----:B------:R-:W-:Y:S02]  /*2fd0*/  IMAD R9, R10, c[0x0][0x1b8], R9 ;  /* 0x00006e000a097a24 */ /* 0x000fe400078e0209 */
[--C-:B------:R-:W-:Y:S02]  /*2fe0*/  IMAD.IADD R10, R22, 0x1, R37.reuse ;  /* 0x00000001160a7824 */ /* 0x100fe400078e0225 */
[--C-:B------:R-:W-:Y:S02]  /*2ff0*/  IMAD.IADD R12, R14, 0x1, R37.reuse ;  /* 0x000000010e0c7824 */ /* 0x100fe400078e0225 */
[----:B------:R-:W-:Y:S02]  /*3000*/  IMAD.IADD R36, R16, 0x1, R37 ;  /* 0x0000000110247824 */ /* 0x000fe400078e0225 */
[----:B------:R-:W-:-:S02]  /*3010*/  IMAD R10, R9, c[0x0][0x1f8], R10 ;  /* 0x00007e00090a7a24 */ /* 0x000fc400078e020a */
[----:B------:R-:W-:Y:S02]  /*3020*/  IMAD R12, R9, c[0x0][0x1f8], R12 ;  /* 0x00007e00090c7a24 */ /* 0x000fe400078e020c */
[--C-:B------:R-:W-:Y:S02]  /*3030*/  IMAD.IADD R26, R23, 0x1, R37.reuse ;  /* 0x00000001171a7824 */ /* 0x100fe400078e0225 */
[--C-:B------:R-:W-:Y:S02]  /*3040*/  IMAD.IADD R32, R24, 0x1, R37.reuse ;  /* 0x0000000118207824 */ /* 0x100fe400078e0225 */
[--C-:B------:R-:W-:Y:S02]  /*3050*/  IMAD.IADD R34, R25, 0x1, R37.reuse ;  /* 0x0000000119227824 */ /* 0x100fe400078e0225 */
[--C-:B------:R-:W-:Y:S02]  /*3060*/  IMAD.IADD R38, R15, 0x1, R37.reuse ;  /* 0x000000010f267824 */ /* 0x100fe400078e0225 */
[----:B------:R-:W-:-:S02]  /*3070*/  IMAD.IADD R48, R6, 0x1, R37 ;  /* 0x0000000106307824 */ /* 0x000fc400078e0225 */
[----:B------:R-:W-:Y:S02]  /*3080*/  IMAD R110, R9, c[0x0][0x1f8], R36 ;  /* 0x00007e00096e7a24 */ /* 0x000fe400078e0224 */
        /* <DEDUP_REMOVED lines=8> */
[----:B------:R-:W-:Y:S01]  /*3110*/  IMAD R12, R9, c[0x0][0x1f8], R48 ;  /* 0x00007e00090c7a24 */ /* 0x000fe200078e0230 */
[----:B------:R-:W-:Y:S01]  /*3120*/  PRMT R93, RZ, 0x7610, R93 ;  /* 0x00007610ff5d7816 */ /* 0x000fe2000000005d */
[----:B------:R-:W-:-:S04]  /*3130*/  IMAD.WIDE R42, R26, R31, c[0x0][0x178] ;  /* 0x00005e001a2a7625 */ /* 0x000fc800078e021f */
[-C--:B------:R-:W-:Y:S01]  /*3140*/  IMAD.WIDE R34, R32, R31.reuse, c[0x0][0x178] ;  /* 0x00005e0020227625 */ /* 0x080fe200078e021f */
[----:B------:R-:W4:Y:S03]  /*3150*/  @!P0 LDG.E.U16 R66, [R42.64] ;  /* 0x0000000c2a428981 */ /* 0x000f26000c1e1500 */
[-C--:B------:R-:W-:Y:S01]  /*3160*/  IMAD.WIDE R38, R92, R31.reuse, c[0x0][0x178] ;  /* 0x00005e005c267625 */ /* 0x080fe200078e021f */
[----:B------:R5:W4:Y:S03]  /*3170*/  @!P0 LDG.E.U16 R93, [R34.64] ;  /* 0x0000000c225d8981 */ /* 0x000b26000c1e1500 */
[-C--:B------:R-:W-:Y:S01]  /*3180*/  IMAD.WIDE R48, R110, R31.reuse, c[0x0][0x178] ;  /* 0x00005e006e307625 */ /* 0x080fe200078e021f */
[----:B------:R-:W4:Y:S03]  /*3190*/  @!P0 LDG.E.U16 R50, [R38.64] ;  /* 0x0000000c26328981 */ /* 0x000f26000c1e1500 */
[-C--:B0-----:R-:W-:Y:S01]  /*31a0*/  IMAD.WIDE R36, R10, R31.reuse, c[0x0][0x178] ;  /* 0x00005e000a247625 */ /* 0x081fe200078e021f */
[----:B------:R-:W4:Y:S03]  /*31b0*/  @!P0 LDG.E.U16 R67, [R48.64] ;  /* 0x0000000c30438981 */ /* 0x000f26000c1e1500 */
[----:B-1----:R-:W-:Y:S01]  /*31c0*/  IMAD.WIDE R40, R12, R31, c[0x0][0x178] ;  /* 0x00005e000c287625 */ /* 0x002fe200078e021f */
[----:B------:R-:W4:Y:S04]  /*31d0*/  @!P0 LDG.E.U16 R64, [R36.64] ;  /* 0x0000000c24408981 */ /* 0x000f28000c1e1500 */
[----:B------:R-:W4:Y:S01]  /*31e0*/  @!P0 LDG.E.U16 R65, [R40.64] ;  /* 0x0000000c28418981 */ /* 0x000f22000c1e1500 */
[----:B------:R-:W-:-:S02]  /*31f0*/  IMAD.MOV.U32 R9, RZ, RZ, RZ ;  /* 0x000000ffff097224 */ /* 0x000fc400078e00ff */
[----:B-----5:R-:W-:Y:S01]  /*3200*/  IMAD.WIDE R34, R33, 0x4, R4 ;  /* 0x0000000421227825 */ /* 0x020fe200078e0204 */
[----:B--2---:R-:W-:Y:S02]  /*3210*/  SEL R94, R94, RZ, !P0 ;  /* 0x000000ff5e5e7207 */ /* 0x004fe40004000000 */
[----:B---3--:R-:W-:Y:S02]  /*3220*/  SEL R111, R111, RZ, !P0 ;  /* 0x000000ff6f6f7207 */ /* 0x008fe40004000000 */
[----:B----4-:R-:W-:Y:S02]  /*3230*/  SEL R66, R66, RZ, !P0 ;  /* 0x000000ff42427207 */ /* 0x010fe40004000000 */
[----:B------:R-:W-:Y:S02]  /*3240*/  SEL R93, R93, RZ, !P0 ;  /* 0x000000ff5d5d7207 */ /* 0x000fe40004000000 */
[----:B------:R-:W-:Y:S02]  /*3250*/  SEL R50, R50, RZ, !P0 ;  /* 0x000000ff32327207 */ /* 0x000fe40004000000 */
[----:B------:R-:W-:-:S02]  /*3260*/  SEL R67, R67, RZ, !P0 ;  /* 0x000000ff43437207 */ /* 0x000fc40004000000 */
[----:B------:R-:W-:Y:S02]  /*3270*/  SEL R64, R64, RZ, !P0 ;  /* 0x000000ff40407207 */ /* 0x000fe40004000000 */
[----:B------:R-:W-:Y:S02]  /*3280*/  SEL R65, R65, RZ, !P0 ;  /* 0x000000ff41417207 */ /* 0x000fe40004000000 */
[----:B------:R-:W-:-:S13]  /*3290*/  ISETP.GE.AND P0, PT, R8, UR6, PT ;  /* 0x0000000608007c0c */ /* 0x000fda000bf06270 */
[----:B------:R-:W2:Y:S01]  /*32a0*/  @!P0 LDG.E R9, [R34.64] ;  /* 0x0000000c22098981 */ /* 0x000ea2000c1e1900 */
[----:B------:R-:W-:-:S04]  /*32b0*/  IMAD.MOV R33, RZ, RZ, -R33 ;  /* 0x000000ffff217224 */ /* 0x000fc800078e0a21 */
[----:B------:R-:W-:Y:S01]  /*32c0*/  IMAD R8, R33, c[0x0][0x1b8], R8 ;  /* 0x00006e0021087a24 */ /* 0x000fe200078e0208 */
[----:B------:R-:W-:Y:S02]  /*32d0*/  PRMT R42, RZ, 0x7610, R42 ;  /* 0x00007610ff2a7816 */ /* 0x000fe4000000002a */
[----:B------:R-:W-:Y:S02]  /*32e0*/  PRMT R10, RZ, 0x7610, R10 ;  /* 0x00007610ff0a7816 */ /* 0x000fe4000000000a */
[----:B------:R-:W-:Y:S02]  /*32f0*/  PRMT R48, RZ, 0x7610, R48 ;  /* 0x00007610ff307816 */ /* 0x000fe40000000030 */
[----:B------:R-:W-:Y:S02]  /*3300*/  PRMT R51, RZ, 0x7610, R51 ;  /* 0x00007610ff337816 */ /* 0x000fe40000000033 */
[----:B------:R-:W-:Y:S02]  /*3310*/  PRMT R12, RZ, 0x7610, R12 ;  /* 0x00007610ff0c7816 */ /* 0x000fe4000000000c */
[----:B------:R-:W-:-:S02]  /*3320*/  PRMT R26, RZ, 0x7610, R26 ;  /* 0x00007610ff1a7816 */ /* 0x000fc4000000001a */
[----:B------:R-:W-:Y:S02]  /*3330*/  PRMT R92, RZ, 0x7610, R92 ;  /* 0x00007610ff5c7816 */ /* 0x000fe4000000005c */
[----:B--2---:R-:W-:-:S05]  /*3340*/  SEL R9, R9, RZ, !P0 ;  /* 0x000000ff09097207 */ /* 0x004fca0004000000 */
[----:B------:R-:W-:-:S04]  /*3350*/  IMAD R9, R9, c[0x0][0x1ec], R148 ;  /* 0x00007b0009097a24 */ /* 0x000fc800078e0294 */
[--C-:B------:R-:W-:Y:S02]  /*3360*/  IMAD.IADD R33, R22, 0x1, R9.reuse ;  /* 0x0000000116217824 */ /* 0x100fe400078e0209 */
[----:B------:R-:W-:Y:S02]  /*3370*/  IMAD.IADD R37, R14, 0x1, R9 ;  /* 0x000000010e257824 */ /* 0x000fe400078e0209 */
[----:B------:R-:W-:Y:S02]  /*3380*/  IMAD R36, R8, c[0x0][0x1f8], R33 ;  /* 0x00007e0008247a24 */ /* 0x000fe400078e0221 */
[--C-:B------:R-:W-:Y:S02]  /*3390*/  IMAD.IADD R35, R24, 0x1, R9.reuse ;  /* 0x0000000118237824 */ /* 0x100fe400078e0209 */
[--C-:B------:R-:W-:Y:S02]  /*33a0*/  IMAD.IADD R39, R23, 0x1, R9.reuse ;  /* 0x0000000117277824 */ /* 0x100fe400078e0209 */
[----:B------:R-:W-:-:S02]  /*33b0*/  IMAD.IADD R41, R25, 0x1, R9 ;  /* 0x0000000119297824 */ /* 0x000fc400078e0209 */
[--C-:B------:R-:W-:Y:S02]  /*33c0*/  IMAD.IADD R43, R16, 0x1, R9.reuse ;  /* 0x00000001102b7824 */ /* 0x100fe400078e0209 */
[--C-:B------:R-:W-:Y:S02]  /*33d0*/  IMAD.IADD R49, R15, 0x1, R9.reuse ;  /* 0x000000010f317824 */ /* 0x100fe400078e0209 */
[----:B------:R-:W-:Y:S02]  /*33e0*/  IMAD.IADD R9, R6, 0x1, R9 ;  /* 0x0000000106097824 */ /* 0x000fe400078e0209 */
[----:B------:R-:W-:Y:S02]  /*33f0*/  IMAD R38, R8, c[0x0][0x1f8], R37 ;  /* 0x00007e0008267a24 */ /* 0x000fe400078e0225 */
[----:B------:R-:W-:-:S04]  /*3400*/  IMAD.WIDE R36, R36, R31, c[0x0][0x178] ;  /* 0x00005e0024247625 */ /* 0x000fc800078e021f */
[C---:B------:R-:W-:Y:S01]  /*3410*/  IMAD R32, R8.reuse, c[0x0][0x1f8], R35 ;  /* 0x00007e0008207a24 */ /* 0x040fe200078e0223 */
[----:B------:R0:W2:Y:S01]  /*3420*/  @!P0 LDG.E.U16 R42, [R36.64] ;  /* 0x0000000c242a8981 */ /* 0x0000a2000c1e1500 */
[C---:B------:R-:W-:Y:S02]  /*3430*/  IMAD R34, R8.reuse, c[0x0][0x1f8], R41 ;  /* 0x00007e0008227a24 */ /* 0x040fe400078e0229 */
[C---:B------:R-:W-:Y:S02]  /*3440*/  IMAD R132, R8.reuse, c[0x0][0x1f8], R49 ;  /* 0x00007e0008847a24 */ /* 0x040fe400078e0231 */
[C---:B------:R-:W-:Y:S02]  /*3450*/  IMAD R40, R8.reuse, c[0x0][0x1f8], R39 ;  /* 0x00007e0008287a24 */ /* 0x040fe400078e0227 */
[C---:B------:R-:W-:Y:S02]  /*3460*/  IMAD R110, R8.reuse, c[0x0][0x1f8], R43 ;  /* 0x00007e00086e7a24 */ /* 0x040fe400078e022b */
[----:B------:R-:W-:Y:S01]  /*3470*/  IMAD R134, R8, c[0x0][0x1f8], R9 ;  /* 0x00007e0008867a24 */ /* 0x000fe200078e0209 */
[----:B------:R-:W-:Y:S01]  /*3480*/  PRMT R43, RZ, 0x7610, R43 ;  /* 0x00007610ff2b7816 */ /* 0x000fe2000000002b */
[----:B------:R-:W-:-:S04]  /*3490*/  IMAD.WIDE R8, R32, R31, c[0x0][0x178] ;  /* 0x00005e0020087625 */ /* 0x000fc800078e021f */
[-C--:B------:R-:W-:Y:S01]  /*34a0*/  IMAD.WIDE R32, R34, R31.reuse, c[0x0][0x178] ;  /* 0x00005e0022207625 */ /* 0x080fe200078e021f */
[----:B------:R1:W3:Y:S03]  /*34b0*/  @!P0 LDG.E.U16 R51, [R8.64] ;  /* 0x0000000c08338981 */ /* 0x0002e6000c1e1500 */
[-C--:B0-----:R-:W-:Y:S01]  /*34c0*/  IMAD.WIDE R36, R132, R31.reuse, c[0x0][0x178] ;  /* 0x00005e0084247625 */ /* 0x081fe200078e021f */
[----:B------:R-:W4:Y:S03]  /*34d0*/  @!P0 LDG.E.U16 R12, [R32.64] ;  /* 0x0000000c200c8981 */ /* 0x000f26000c1e1500 */
[-C--:B------:R-:W-:Y:S01]  /*34e0*/  IMAD.WIDE R38, R38, R31.reuse, c[0x0][0x178] ;  /* 0x00005e0026267625 */ /* 0x080fe200078e021f */
[----:B------:R-:W5:Y:S03]  /*34f0*/  @!P0 LDG.E.U16 R43, [R36.64] ;  /* 0x0000000c242b8981 */ /* 0x000f66000c1e1500 */
[-C--:B------:R-:W-:Y:S01]  /*3500*/  IMAD.WIDE R40, R40, R31.reuse, c[0x0][0x178] ;  /* 0x00005e0028287625 */ /* 0x080fe200078e021f */
[----:B------:R4:W5:Y:S03]  /*3510*/  @!P0 LDG.E.U16 R10, [R38.64] ;  /* 0x0000000c260a8981 */ /* 0x000966000c1e1500 */
[-C--:B------:R-:W-:Y:S01]  /*3520*/  IMAD.WIDE R34, R110, R31.reuse, c[0x0][0x178] ;  /* 0x00005e006e227625 */ /* 0x080fe200078e021f */
[----:B------:R5:W5:Y:S03]  /*3530*/  @!P0 LDG.E.U16 R48, [R40.64] ;  /* 0x0000000c28308981 */ /* 0x000b66000c1e1500 */
[----:B------:R-:W-:Y:S01]  /*3540*/  IMAD.WIDE R134, R134, R31, c[0x0][0x178] ;  /* 0x00005e0086867625 */ /* 0x000fe200078e021f */
[----:B------:R-:W5:Y:S04]  /*3550*/  @!P0 LDG.E.U16 R26, [R34.64] ;  /* 0x0000000c221a8981 */ /* 0x000f68000c1e1500 */
[----:B------:R-:W5:Y:S01]  /*3560*/  @!P0 LDG.E.U16 R92, [R134.64] ;  /* 0x0000000c865c8981 */ /* 0x000f62000c1e1500 */
[----:B-1----:R-:W-:Y:S01]  /*3570*/  IMAD.WIDE R8, R11, 0x4, R4 ;  /* 0x000000040b087825 */ /* 0x002fe200078e0204 */
[----:B--2---:R-:W-:-:S02]  /*3580*/  SEL R42, R42, RZ, !P0 ;  /* 0x000000ff2a2a7207 */ /* 0x004fc40004000000 */
[----:B---3--:R-:W-:Y:S02]  /*3590*/  SEL R51, R51, RZ, !P0 ;  /* 0x000000ff33337207 */ /* 0x008fe40004000000 */
[----:B----4-:R-:W-:Y:S02]  /*35a0*/  SEL R38, R12, RZ, !P0 ;  /* 0x000000ff0c267207 */ /* 0x010fe40004000000 */
[----:B-----5:R-:W-:Y:S02]  /*35b0*/  SEL R40, R43, RZ, !P0 ;  /* 0x000000ff2b287207 */ /* 0x020fe40004000000 */
[----:B------:R-:W-:Y:S02]  /*35c0*/  SEL R49, R10, RZ, !P0 ;  /* 0x000000ff0a317207 */ /* 0x000fe40004000000 */
[----:B------:R-:W-:Y:S02]  /*35d0*/  SEL R48, R48, RZ, !P0 ;  /* 0x000000ff30307207 */ /* 0x000fe40004000000 */
[----:B------:R-:W-:-:S02]  /*35e0*/  SEL R41, R26, RZ, !P0 ;  /* 0x000000ff1a297207 */ /* 0x000fc40004000000 */
[----:B------:R-:W-:Y:S02]  /*35f0*/  SEL R43, R92, RZ, !P0 ;  /* 0x000000ff5c2b7207 */ /* 0x000fe40004000000 */
[----:B------:R-:W-:Y:S01]  /*3600*/  ISETP.GE.AND P0, PT, R7, UR6, PT ;  /* 0x0000000607007c0c */ /* 0x000fe2000bf06270 */
[----:B------:R-:W-:-:S12]  /*3610*/  IMAD.MOV.U32 R10, RZ, RZ, RZ ;  /* 0x000000ffff0a7224 */ /* 0x000fd800078e00ff */
[----:B------:R-:W2:Y:S01]  /*3620*/  @!P0 LDG.E R10, [R8.64] ;  /* 0x0000000c080a8981 */ /* 0x000ea2000c1e1900 */
[----:B------:R-:W-:Y:S02]  /*3630*/  PRMT R39, RZ, 0x7610, R39 ;  /* 0x00007610ff277816 */ /* 0x000fe40000000027 */
[----:B------:R-:W-:Y:S02]  /*3640*/  PRMT R125, RZ, 0x7610, R125 ;  /* 0x00007610ff7d7816 */ /* 0x000fe4000000007d */
[----:B------:R-:W-:Y:S02]  /*3650*/  PRMT R95, RZ, 0x7610, R95 ;  /* 0x00007610ff5f7816 */ /* 0x000fe4000000005f */
[----:B------:R-:W-:Y:S02]  /*3660*/  PRMT R132, RZ, 0x7610, R132 ;  /* 0x00007610ff847816 */ /* 0x000fe40000000084 */
[----:B------:R-:W-:Y:S02]  /*3670*/  PRMT R136, RZ, 0x7610, R136 ;  /* 0x00007610ff887816 */ /* 0x000fe40000000088 */
[----:B--2---:R-:W-:Y:S01]  /*3680*/  SEL R33, R10, RZ, !P0 ;  /* 0x000000ff0a217207 */ /* 0x004fe20004000000 */
[----:B------:R-:W-:-:S04]  /*3690*/  IMAD.MOV R10, RZ, RZ, -R11 ;  /* 0x000000ffff0a7224 */ /* 0x000fc800078e0a0b */
[----:B------:R-:W-:Y:S02]  /*36a0*/  IMAD R11, R33, c[0x0][0x1ec], R148 ;  /* 0x00007b00210b7a24 */ /* 0x000fe400078e0294 */
[----:B------:R-:W-:Y:S02]  /*36b0*/  IMAD R7, R10, c[0x0][0x1b8], R7 ;  /* 0x00006e000a077a24 */ /* 0x000fe400078e0207 */
[--C-:B------:R-:W-:Y:S02]  /*36c0*/  IMAD.IADD R10, R22, 0x1, R11.reuse ;  /* 0x00000001160a7824 */ /* 0x100fe400078e020b */
[--C-:B------:R-:W-:Y:S02]  /*36d0*/  IMAD.IADD R12, R14, 0x1, R11.reuse ;  /* 0x000000010e0c7824 */ /* 0x100fe400078e020b */
[--C-:B------:R-:W-:Y:S02]  /*36e0*/  IMAD.IADD R34, R16, 0x1, R11.reuse ;  /* 0x0000000110227824 */ /* 0x100fe400078e020b */
[----:B------:R-:W-:-:S02]  /*36f0*/  IMAD.IADD R26, R23, 0x1, R11 ;  /* 0x00000001171a7824 */ /* 0x000fc400078e020b */
[--C-:B------:R-:W-:Y:S02]  /*3700*/  IMAD.IADD R32, R25, 0x1, R11.reuse ;  /* 0x0000000119207824 */ /* 0x100fe400078e020b */
[C---:B------:R-:W-:Y:S02]  /*3710*/  IMAD R10, R7.reuse, c[0x0][0x1f8], R10 ;  /* 0x00007e00070a7a24 */ /* 0x040fe400078e020a */
[----:B------:R-:W-:Y:S02]  /*3720*/  IMAD R12, R7, c[0x0][0x1f8], R12 ;  /* 0x00007e00070c7a24 */ /* 0x000fe400078e020c */
[--C-:B------:R-:W-:Y:S02]  /*3730*/  IMAD.IADD R8, R24, 0x1, R11.reuse ;  /* 0x0000000118087824 */ /* 0x100fe400078e020b */
[--C-:B------:R-:W-:Y:S02]  /*3740*/  IMAD.IADD R92, R15, 0x1, R11.reuse ;  /* 0x000000010f5c7824 */ /* 0x100fe400078e020b */
[----:B------:R-:W-:-:S02]  /*3750*/  IMAD.IADD R110, R6, 0x1, R11 ;  /* 0x00000001066e7824 */ /* 0x000fc400078e020b */
[C---:B------:R-:W-:Y:S02]  /*3760*/  IMAD R138, R7.reuse, c[0x0][0x1f8], R34 ;  /* 0x00007e00078a7a24 */ /* 0x040fe400078e0222 */
[C---:B------:R-:W-:Y:S02]  /*3770*/  IMAD R26, R7.reuse, c[0x0][0x1f8], R26 ;  /* 0x00007e00071a7a24 */ /* 0x040fe400078e021a */
[----:B------:R-:W-:Y:S02]  /*3780*/  IMAD R32, R7, c[0x0][0x1f8], R32 ;  /* 0x00007e0007207a24 */ /* 0x000fe400078e0220 */
[----:B------:R-:W-:-:S04]  /*3790*/  IMAD.WIDE R34, R10, R31, c[0x0][0x178] ;  /* 0x00005e000a227625 */ /* 0x000fc800078e021f */
[-C--:B------:R-:W-:Y:S01]  /*37a0*/  IMAD.WIDE R36, R12, R31.reuse, c[0x0][0x178] ;  /* 0x00005e000c247625 */ /* 0x080fe200078e021f */
[----:B------:R-:W-:Y:S01]  /*37b0*/  PRMT R12, RZ, 0x7610, R12 ;  /* 0x00007610ff0c7816 */ /* 0x000fe2000000000c */
[----:B------:R0:W2:Y:S02]  /*37c0*/  @!P0 LDG.E.U16 R39, [R34.64] ;  /* 0x0000000c22278981 */ /* 0x0000a4000c1e1500 */
[C---:B------:R-:W-:Y:S02]  /*37d0*/  IMAD R8, R7.reuse, c[0x0][0x1f8], R8 ;  /* 0x00007e0007087a24 */ /* 0x040fe400078e0208 */
[C---:B------:R-:W-:Y:S01]  /*37e0*/  IMAD R92, R7.reuse, c[0x0][0x1f8], R92 ;  /* 0x00007e00075c7a24 */ /* 0x040fe200078e025c */
[----:B------:R1:W3:Y:S01]  /*37f0*/  @!P0 LDG.E.U16 R125, [R36.64] ;  /* 0x0000000c247d8981 */ /* 0x0002e2000c1e1500 */
[----:B------:R-:W-:Y:S01]  /*3800*/  IMAD R110, R7, c[0x0][0x1f8], R110 ;  /* 0x00007e00076e7a24 */ /* 0x000fe200078e026e */
[----:B------:R-:W-:Y:S01]  /*3810*/  PRMT R7, RZ, 0x7610, R7 ;  /* 0x00007610ff077816 */ /* 0x000fe20000000007 */
[----:B------:R-:W-:Y:S01]  /*3820*/  IMAD.WIDE R134, R26, R31, c[0x0][0x178] ;  /* 0x00005e001a867625 */ /* 0x000fe200078e021f */
[----:B------:R-:W-:-:S03]  /*3830*/  PRMT R26, RZ, 0x7610, R26 ;  /* 0x00007610ff1a7816 */ /* 0x000fc6000000001a */
[-C--:B------:R-:W-:Y:S01]  /*3840*/  IMAD.WIDE R10, R32, R31.reuse, c[0x0][0x178] ;  /* 0x00005e00200a7625 */ /* 0x080fe200078e021f */
[----:B------:R-:W4:Y:S03]  /*3850*/  @!P0 LDG.E.U16 R95, [R134.64] ;  /* 0x0000000c865f8981 */ /* 0x000f26000c1e1500 */
[-C--:B------:R-:W-:Y:S01]  /*3860*/  IMAD.WIDE R8, R8, R31.reuse, c[0x0][0x178] ;  /* 0x00005e0008087625 */ /* 0x080fe200078e021f */
[----:B------:R5:W4:Y:S03]  /*3870*/  @!P0 LDG.E.U16 R26, [R10.64] ;  /* 0x0000000c0a1a8981 */ /* 0x000b26000c1e1500 */
[-C--:B------:R-:W-:Y:S01]  /*3880*/  IMAD.WIDE R32, R138, R31.reuse, c[0x0][0x178] ;  /* 0x00005e008a207625 */ /* 0x080fe200078e021f */
[----:B------:R5:W4:Y:S03]  /*3890*/  @!P0 LDG.E.U16 R7, [R8.64] ;  /* 0x0000000c08078981 */ /* 0x000b26000c1e1500 */
[-C--:B0-----:R-:W-:Y:S01]  /*38a0*/  IMAD.WIDE R34, R92, R31.reuse, c[0x0][0x178] ;  /* 0x00005e005c227625 */ /* 0x081fe200078e021f */
[----:B------:R-:W4:Y:S03]  /*38b0*/  @!P0 LDG.E.U16 R12, [R32.64] ;  /* 0x0000000c200c8981 */ /* 0x000f26000c1e1500 */
[----:B-1----:R-:W-:Y:S01]  /*38c0*/  IMAD.WIDE R36, R110, R31, c[0x0][0x178] ;  /* 0x00005e006e247625 */ /* 0x002fe200078e021f */
[----:B------:R-:W4:Y:S04]  /*38d0*/  @!P0 LDG.E.U16 R132, [R34.64] ;  /* 0x0000000c22848981 */ /* 0x000f28000c1e1500 */
[----:B------:R-:W4:Y:S01]  /*38e0*/  @!P0 LDG.E.U16 R136, [R36.64] ;  /* 0x0000000c24888981 */ /* 0x000f22000c1e1500 */
[----:B-----5:R-:W-:-:S02]  /*38f0*/  IMAD.MOV.U32 R10, RZ, RZ, RZ ;  /* 0x000000ffff0a7224 */ /* 0x020fc400078e00ff */
[----:B------:R-:W-:Y:S01]  /*3900*/  IMAD.WIDE R8, R109, 0x4, R4 ;  /* 0x000000046d087825 */ /* 0x000fe200078e0204 */
        /* <DEDUP_REMOVED lines=10> */
[----:B------:R-:W-:Y:S01]  /*39b0*/  IMAD.MOV R109, RZ, RZ, -R109 ;  /* 0x000000ffff6d7224 */ /* 0x000fe200078e0a6d */
[----:B------:R-:W-:Y:S02]  /*39c0*/  PRMT R138, RZ, 0x7610, R138 ;  /* 0x00007610ff8a7816 */ /* 0x000fe4000000008a */
[----:B------:R-:W-:Y:S02]  /*39d0*/  PRMT R141, RZ, 0x7610, R141 ;  /* 0x00007610ff8d7816 */ /* 0x000fe4000000008d */
[----:B------:R-:W-:Y:S02]  /*39e0*/  PRMT R136, RZ, 0x7610, R136 ;  /* 0x00007610ff887816 */ /* 0x000fe40000000088 */
[----:B------:R-:W-:Y:S02]  /*39f0*/  PRMT R139, RZ, 0x7610, R139 ;  /* 0x00007610ff8b7816 */ /* 0x000fe4000000008b */
[----:B------:R-:W-:-:S02]  /*3a00*/  PRMT R134, RZ, 0x7610, R134 ;  /* 0x00007610ff867816 */ /* 0x000fc40000000086 */
[----:B------:R-:W-:Y:S02]  /*3a10*/  PRMT R132, RZ, 0x7610, R132 ;  /* 0x00007610ff847816 */ /* 0x000fe40000000084 */
[----:B--2---:R-:W-:Y:S01]  /*3a20*/  SEL R11, R10, RZ, !P0 ;  /* 0x000000ff0a0b7207 */ /* 0x004fe20004000000 */
[----:B------:R-:W-:-:S04]  /*3a30*/  IMAD R10, R109, c[0x0][0x1b8], R108 ;  /* 0x00006e006d0a7a24 */ /* 0x000fc800078e026c */
[----:B------:R-:W-:-:S04]  /*3a40*/  IMAD R11, R11, c[0x0][0x1ec], R148 ;  /* 0x00007b000b0b7a24 */ /* 0x000fc800078e0294 */
[--C-:B------:R-:W-:Y:S02]  /*3a50*/  IMAD.IADD R33, R22, 0x1, R11.reuse ;  /* 0x0000000116217824 */ /* 0x100fe400078e020b */
[--C-:B------:R-:W-:Y:S02]  /*3a60*/  IMAD.IADD R35, R14, 0x1, R11.reuse ;  /* 0x000000010e237824 */ /* 0x100fe400078e020b */
[----:B------:R-:W-:Y:S02]  /*3a70*/  IMAD.IADD R37, R23, 0x1, R11 ;  /* 0x0000000117257824 */ /* 0x000fe400078e020b */
[C---:B------:R-:W-:Y:S02]  /*3a80*/  IMAD R34, R10.reuse, c[0x0][0x1f8], R33 ;  /* 0x00007e000a227a24 */ /* 0x040fe400078e0221 */
[----:B------:R-:W-:Y:S02]  /*3a90*/  IMAD R36, R10, c[0x0][0x1f8], R35 ;  /* 0x00007e000a247a24 */ /* 0x000fe400078e0223 */
[----:B------:R-:W-:-:S02]  /*3aa0*/  IMAD.IADD R9, R24, 0x1, R11 ;  /* 0x0000000118097824 */ /* 0x000fc400078e020b */
[--C-:B------:R-:W-:Y:S02]  /*3ab0*/  IMAD.IADD R109, R25, 0x1, R11.reuse ;  /* 0x00000001196d7824 */ /* 0x100fe400078e020b */
[--C-:B------:R-:W-:Y:S02]  /*3ac0*/  IMAD.IADD R135, R16, 0x1, R11.reuse ;  /* 0x0000000110877824 */ /* 0x100fe400078e020b */
[--C-:B------:R-:W-:Y:S02]  /*3ad0*/  IMAD.IADD R137, R15, 0x1, R11.reuse ;  /* 0x000000010f897824 */ /* 0x100fe400078e020b */
[----:B------:R-:W-:Y:S02]  /*3ae0*/  IMAD.IADD R11, R6, 0x1, R11 ;  /* 0x00000001060b7824 */ /* 0x000fe400078e020b */
        /* <DEDUP_REMOVED lines=11> */
[----:B------:R-:W-:Y:S01]  /*3ba0*/  IMAD.WIDE R10, R32, R31, c[0x0][0x178] ;  /* 0x00005e00200a7625 */ /* 0x000fe200078e021f */
[----:B------:R-:W-:-:S03]  /*3bb0*/  PRMT R135, RZ, 0x7610, R135 ;  /* 0x00007610ff877816 */ /* 0x000fc60000000087 */
[-C--:B------:R-:W-:Y:S01]  /*3bc0*/  IMAD.WIDE R108, R108, R31.reuse, c[0x0][0x178] ;  /* 0x00005e006c6c7625 */ /* 0x080fe200078e021f */
[----:B------:R4:W5:Y:S03]  /*3bd0*/  @!P0 LDG.E.U16 R137, [R10.64] ;  /* 0x0000000c0a898981 */ /* 0x000966000c1e1500 */
[-C--:B------:R-:W-:Y:S01]  /*3be0*/  IMAD.WIDE R8, R8, R31.reuse, c[0x0][0x178] ;  /* 0x00005e0008087625 */ /* 0x080fe200078e021f */
[----:B------:R-:W5:Y:S03]  /*3bf0*/  @!P0 LDG.E.U16 R136, [R108.64] ;  /* 0x0000000c6c888981 */ /* 0x000f66000c1e1500 */
[-C--:B------:R-:W-:Y:S01]  /*3c00*/  IMAD.WIDE R32, R152, R31.reuse, c[0x0][0x178] ;  /* 0x00005e0098207625 */ /* 0x080fe200078e021f */
[----:B------:R4:W5:Y:S03]  /*3c10*/  @!P0 LDG.E.U16 R139, [R8.64] ;  /* 0x0000000c088b8981 */ /* 0x000966000c1e1500 */
[-C--:B0-----:R-:W-:Y:S01]  /*3c20*/  IMAD.WIDE R34, R154, R31.reuse, c[0x0][0x178] ;  /* 0x00005e009a227625 */ /* 0x081fe200078e021f */
[----:B------:R-:W5:Y:S03]  /*3c30*/  @!P0 LDG.E.U16 R134, [R32.64] ;  /* 0x0000000c20868981 */ /* 0x000f66000c1e1500 */
[----:B-1----:R-:W-:Y:S01]  /*3c40*/  IMAD.WIDE R36, R156, R31, c[0x0][0x178] ;  /* 0x00005e009c247625 */ /* 0x002fe200078e021f */
[----:B------:R-:W5:Y:S04]  /*3c50*/  @!P0 LDG.E.U16 R135, [R34.64] ;  /* 0x0000000c22878981 */ /* 0x000f68000c1e1500 */
[----:B------:R-:W5:Y:S01]  /*3c60*/  @!P0 LDG.E.U16 R132, [R36.64] ;  /* 0x0000000c24848981 */ /* 0x000f62000c1e1500 */
[----:B----4-:R-:W-:-:S02]  /*3c70*/  IMAD.MOV.U32 R10, RZ, RZ, RZ ;  /* 0x000000ffff0a7224 */ /* 0x010fc400078e00ff */
[----:B------:R-:W-:Y:S01]  /*3c80*/  IMAD.WIDE R8, R153, 0x4, R4 ;  /* 0x0000000499087825 */ /* 0x000fe200078e0204 */
[----:B--2---:R-:W-:Y:S02]  /*3c90*/  SEL R138, R138, RZ, !P0 ;  /* 0x000000ff8a8a7207 */ /* 0x004fe40004000000 */
[----:B---3--:R-:W-:Y:S02]  /*3ca0*/  SEL R141, R141, RZ, !P0 ;  /* 0x000000ff8d8d7207 */ /* 0x008fe40004000000 */
[----:B-----5:R-:W-:Y:S02]  /*3cb0*/  SEL R137, R137, RZ, !P0 ;  /* 0x000000ff89897207 */ /* 0x020fe40004000000 */
[----:B------:R-:W-:Y:S02]  /*3cc0*/  SEL R136, R136, RZ, !P0 ;  /* 0x000000ff88887207 */ /* 0x000fe40004000000 */
        /* <DEDUP_REMOVED lines=17> */
[C---:B------:R-:W-:Y:S02]  /*3de0*/  IMAD R10, R151.reuse, c[0x0][0x1f8], R10 ;  /* 0x00007e00970a7a24 */ /* 0x040fe400078e020a */
[----:B------:R-:W-:Y:S02]  /*3df0*/  IMAD R32, R151, c[0x0][0x1f8], R32 ;  /* 0x00007e0097207a24 */ /* 0x000fe400078e0220 */
[--C-:B------:R-:W-:Y:S02]  /*3e00*/  IMAD.IADD R8, R24, 0x1, R11.reuse ;  /* 0x0000000118087824 */ /* 0x100fe400078e020b */
[--C-:B------:R-:W-:Y:S02]  /*3e10*/  IMAD.IADD R108, R16, 0x1, R11.reuse ;  /* 0x00000001106c7824 */ /* 0x100fe400078e020b */
[--C-:B------:R-:W-:Y:S02]  /*3e20*/  IMAD.IADD R152, R15, 0x1, R11.reuse ;  /* 0x000000010f987824 */ /* 0x100fe400078e020b */
[----:B------:R-:W-:-:S02]  /*3e30*/  IMAD.IADD R154, R6, 0x1, R11 ;  /* 0x00000001069a7824 */ /* 0x000fc400078e020b */
[C---:B------:R-:W-:Y:S02]  /*3e40*/  IMAD R156, R151.reuse, c[0x0][0x1f8], R34 ;  /* 0x00007e00979c7a24 */ /* 0x040fe400078e0222 */
[----:B------:R-:W-:Y:S02]  /*3e50*/  IMAD R160, R151, c[0x0][0x1f8], R36 ;  /* 0x00007e0097a07a24 */ /* 0x000fe400078e0224 */
[----:B------:R-:W-:-:S04]  /*3e60*/  IMAD.WIDE R34, R10, R31, c[0x0][0x178] ;  /* 0x00005e000a227625 */ /* 0x000fc800078e021f */
[-C--:B------:R-:W-:Y:S01]  /*3e70*/  IMAD.WIDE R36, R32, R31.reuse, c[0x0][0x178] ;  /* 0x00005e0020247625 */ /* 0x080fe200078e021f */
[----:B------:R0:W2:Y:S03]  /*3e80*/  @!P0 LDG.E.U16 R158, [R34.64] ;  /* 0x0000000c229e8981 */ /* 0x0000a6000c1e1500 */
[C---:B------:R-:W-:Y:S01]  /*3e90*/  IMAD R8, R151.reuse, c[0x0][0x1f8], R8 ;  /* 0x00007e0097087a24 */ /* 0x040fe200078e0208 */
[----:B------:R1:W3:Y:S01]  /*3ea0*/  @!P0 LDG.E.U16 R161, [R36.64] ;  /* 0x0000000c24a18981 */ /* 0x0002e2000c1e1500 */
[C---:B------:R-:W-:Y:S02]  /*3eb0*/  IMAD R162, R151.reuse, c[0x0][0x1f8], R108 ;  /* 0x00007e0097a27a24 */ /* 0x040fe400078e026c */
[C---:B------:R-:W-:Y:S02]  /*3ec0*/  IMAD R166, R151.reuse, c[0x0][0x1f8], R152 ;  /* 0x00007e0097a67a24 */ /* 0x040fe400078e0298 */
[--C-:B------:R-:W-:Y:S01]  /*3ed0*/  IMAD R168, R151, c[0x0][0x1f8], R154.reuse ;  /* 0x00007e0097a87a24 */ /* 0x100fe200078e029a */
[----:B------:R-:W-:Y:S01]  /*3ee0*/  PRMT R154, RZ, 0x7610, R154 ;  /* 0x00007610ff9a7816 */ /* 0x000fe2000000009a */
[----:B------:R-:W-:Y:S01]  /*3ef0*/  IMAD.WIDE R108, R156, R31, c[0x0][0x178] ;  /* 0x00005e009c6c7625 */ /* 0x000fe200078e021f */
[----:B------:R-:W-:-:S02]  /*3f00*/  PRMT R156, RZ, 0x7610, R156 ;  /* 0x00007610ff9c7816 */ /* 0x000fc4000000009c */
[----:B------:R-:W-:Y:S01]  /*3f10*/  PRMT R153, RZ, 0x7610, R153 ;  /* 0x00007610ff997816 */ /* 0x000fe20000000099 */
[-C--:B------:R-:W-:Y:S01]  /*3f20*/  IMAD.WIDE R8, R8, R31.reuse, c[0x0][0x178] ;  /* 0x00005e0008087625 */ /* 0x080fe200078e021f */
[----:B------:R-:W-:Y:S01]  /*3f30*/  PRMT R152, RZ, 0x7610, R152 ;  /* 0x00007610ff987816 */ /* 0x000fe20000000098 */
[----:B------:R-:W4:Y:S01]  /*3f40*/  @!P0 LDG.E.U16 R159, [R108.64] ;  /* 0x0000000c6c9f8981 */ /* 0x000f22000c1e1500 */
[----:B------:R-:W-:Y:S01]  /*3f50*/  PRMT R151, RZ, 0x7610, R151 ;  /* 0x00007610ff977816 */ /* 0x000fe20000000097 */
[-C--:B------:R-:W-:Y:S02]  /*3f60*/  IMAD.WIDE R10, R160, R31.reuse, c[0x0][0x178] ;  /* 0x00005e00a00a7625 */ /* 0x080fe400078e021f */
[----:B------:R5:W4:Y:S02]  /*3f70*/  @!P0 LDG.E.U16 R156, [R8.64] ;  /* 0x0000000c089c8981 */ /* 0x000b24000c1e1500 */
[-C--:B------:R-:W-:Y:S02]  /*3f80*/  IMAD.WIDE R32, R162, R31.reuse, c[0x0][0x178] ;  /* 0x00005e00a2207625 */ /* 0x080fe400078e021f */
[----:B------:R5:W4:Y:S02]  /*3f90*/  @!P0 LDG.E.U16 R154, [R10.64] ;  /* 0x0000000c0a9a8981 */ /* 0x000b24000c1e1500 */
[----:B0-----:R-:W-:-:S02]  /*3fa0*/  IMAD.WIDE R34, R166, R31, c[0x0][0x178] ;  /* 0x00005e00a6227625 */ /* 0x001fc400078e021f */
[----:B------:R-:W4:Y:S02]  /*3fb0*/  @!P0 LDG.E.U16 R153, [R32.64] ;  /* 0x0000000c20998981 */ /* 0x000f24000c1e1500 */
[----:B-1----:R-:W-:Y:S02]  /*3fc0*/  IMAD.WIDE R36, R168, R31, c[0x0][0x178] ;  /* 0x00005e00a8247625 */ /* 0x002fe400078e021f */
[----:B------:R-:W4:Y:S04]  /*3fd0*/  @!P0 LDG.E.U16 R152, [R34.64] ;  /* 0x0000000c22988981 */ /* 0x000f28000c1e1500 */
[----:B------:R-:W4:Y:S01]  /*3fe0*/  @!P0 LDG.E.U16 R151, [R36.64] ;  /* 0x0000000c24978981 */ /* 0x000f22000c1e1500 */
[----:B-----5:R-:W-:Y:S02]  /*3ff0*/  IMAD.MOV.U32 R10, RZ, RZ, RZ ;  /* 0x000000ffff0a7224 */ /* 0x020fe400078e00ff */
[----:B------:R-:W-:Y:S01]  /*4000*/  IMAD.WIDE R8, R157, 0x4, R4 ;  /* 0x000000049d087825 */ /* 0x000fe200078e0204 */
[----:B--2---:R-:W-:-:S02]  /*4010*/  SEL R158, R158, RZ, !P0 ;  /* 0x000000ff9e9e7207 */ /* 0x004fc40004000000 */
[----:B---3--:R-:W-:Y:S02]  /*4020*/  SEL R161, R161, RZ, !P0 ;  /* 0x000000ffa1a17207 */ /* 0x008fe40004000000 */
[----:B----4-:R-:W-:Y:S02]  /*4030*/  SEL R159, R159, RZ, !P0 ;  /* 0x000000ff9f9f7207 */ /* 0x010fe40004000000 */
[----:B------:R-:W-:Y:S02]  /*4040*/  SEL R156, R156, RZ, !P0 ;  /* 0x000000ff9c9c7207 */ /* 0x000fe40004000000 */
[----:B------:R-:W-:Y:S02]  /*4050*/  SEL R154, R154, RZ, !P0 ;  /* 0x000000ff9a9a7207 */ /* 0x000fe40004000000 */
[----:B------:R-:W-:Y:S02]  /*4060*/  SEL R153, R153, RZ, !P0 ;  /* 0x000000ff99997207 */ /* 0x000fe40004000000 */
[----:B------:R-:W-:-:S02]  /*4070*/  SEL R152, R152, RZ, !P0 ;  /* 0x000000ff98987207 */ /* 0x000fc40004000000 */
        /* <DEDUP_REMOVED lines=17> */
[----:B------:R-:W-:Y:S01]  /*4190*/  IMAD R32, R155, c[0x0][0x1f8], R32 ;  /* 0x00007e009b207a24 */ /* 0x000fe200078e0220 */
[----:B------:R-:W-:Y:S01]  /*41a0*/  PRMT R157, RZ, 0x7610, R157 ;  /* 0x00007610ff9d7816 */ /* 0x000fe2000000009d */
[--C-:B------:R-:W-:Y:S02]  /*41b0*/  IMAD.IADD R160, R15, 0x1, R11.reuse ;  /* 0x000000010fa07824 */ /* 0x100fe400078e020b */
[--C-:B------:R-:W-:Y:S02]  /*41c0*/  IMAD.IADD R8, R24, 0x1, R11.reuse ;  /* 0x0000000118087824 */ /* 0x100fe400078e020b */
[--C-:B------:R-:W-:Y:S02]  /*41d0*/  IMAD.IADD R108, R16, 0x1, R11.reuse ;  /* 0x00000001106c7824 */ /* 0x100fe400078e020b */
[----:B------:R-:W-:-:S02]  /*41e0*/  IMAD.IADD R162, R6, 0x1, R11 ;  /* 0x0000000106a27824 */ /* 0x000fc400078e020b */
[C---:B------:R-:W-:Y:S02]  /*41f0*/  IMAD R166, R155.reuse, c[0x0][0x1f8], R34 ;  /* 0x00007e009ba67a24 */ /* 0x040fe400078e0222 */
        /* <DEDUP_REMOVED lines=9> */
[-C--:B------:R-:W-:Y:S01]  /*4290*/  IMAD.WIDE R108, R166, R31.reuse, c[0x0][0x178] ;  /* 0x00005e00a66c7625 */ /* 0x080fe200078e021f */
[----:B------:R-:W-:Y:S02]  /*42a0*/  PRMT R166, RZ, 0x7610, R166 ;  /* 0x00007610ffa67816 */ /* 0x000fe400000000a6 */
[----:B------:R-:W-:Y:S01]  /*42b0*/  PRMT R162, RZ, 0x7610, R162 ;  /* 0x00007610ffa27816 */ /* 0x000fe200000000a2 */
[-C--:B------:R-:W-:Y:S01]  /*42c0*/  IMAD.WIDE R10, R170, R31.reuse, c[0x0][0x178] ;  /* 0x00005e00aa0a7625 */ /* 0x080fe200078e021f */
[----:B------:R-:W4:Y:S03]  /*42d0*/  @!P0 LDG.E.U16 R165, [R108.64] ;  /* 0x0000000c6ca58981 */ /* 0x000f26000c1e1500 */
[-C--:B0-----:R-:W-:Y:S01]  /*42e0*/  IMAD.WIDE R34, R160, R31.reuse, c[0x0][0x178] ;  /* 0x00005e00a0227625 */ /* 0x081fe200078e021f */
[----:B------:R0:W5:Y:S03]  /*42f0*/  @!P0 LDG.E.U16 R166, [R10.64] ;  /* 0x0000000c0aa68981 */ /* 0x000166000c1e1500 */
[-C--:B------:R-:W-:Y:S01]  /*4300*/  IMAD.WIDE R8, R8, R31.reuse, c[0x0][0x178] ;  /* 0x00005e0008087625 */ /* 0x080fe200078e021f */
[----:B------:R-:W5:Y:S03]  /*4310*/  @!P0 LDG.E.U16 R168, [R34.64] ;  /* 0x0000000c22a88981 */ /* 0x000f66000c1e1500 */
[-C--:B------:R-:W-:Y:S01]  /*4320*/  IMAD.WIDE R32, R172, R31.reuse, c[0x0][0x178] ;  /* 0x00005e00ac207625 */ /* 0x080fe200078e021f */
[----:B------:R0:W5:Y:S03]  /*4330*/  @!P0 LDG.E.U16 R162, [R8.64] ;  /* 0x0000000c08a28981 */ /* 0x000166000c1e1500 */
[----:B-1----:R-:W-:Y:S01]  /*4340*/  IMAD.WIDE R36, R174, R31, c[0x0][0x178] ;  /* 0x00005e00ae247625 */ /* 0x002fe200078e021f */
[----:B------:R-:W5:Y:S04]  /*4350*/  @!P0 LDG.E.U16 R167, [R32.64] ;  /* 0x0000000c20a78981 */ /* 0x000f68000c1e1500 */
[----:B------:R-:W5:Y:S01]  /*4360*/  @!P0 LDG.E.U16 R169, [R36.64] ;  /* 0x0000000c24a98981 */ /* 0x000f62000c1e1500 */
[----:B0-----:R-:W-:-:S02]  /*4370*/  IMAD.MOV.U32 R10, RZ, RZ, RZ ;  /* 0x000000ffff0a7224 */ /* 0x001fc400078e00ff */
[----:B------:R-:W-:Y:S01]  /*4380*/  IMAD.WIDE R8, R149, 0x4, R4 ;  /* 0x0000000495087825 */ /* 0x000fe200078e0204 */
        /* <DEDUP_REMOVED lines=16> */
[----:B--2---:R-:W-:-:S05]  /*4490*/  SEL R11, R10, RZ, !P0 ;  /* 0x000000ff0a0b7207 */ /* 0x004fca0004000000 */
        /* <DEDUP_REMOVED lines=9> */
[--C-:B------:R-:W-:Y:S01]  /*4530*/  IMAD.IADD R167, R15, 0x1, R11.reuse ;  /* 0x000000010fa77824 */ /* 0x100fe200078e020b */
[----:B------:R-:W-:Y:S01]  /*4540*/  PRMT R148, RZ, 0x7610, R148 ;  /* 0x00007610ff947816 */ /* 0x000fe20000000094 */
        /* <DEDUP_REMOVED lines=12> */
[-C--:B------:R-:W-:Y:S01]  /*4610*/  IMAD.WIDE R108, R108, R31.reuse, c[0x0][0x178] ;  /* 0x00005e006c6c7625 */ /* 0x080fe200078e021f */
[----:B------:R-:W-:Y:S02]  /*4620*/  PRMT R150, RZ, 0x7610, R150 ;  /* 0x00007610ff967816 */ /* 0x000fe40000000096 */
[----:B------:R-:W-:Y:S01]  /*4630*/  PRMT R167, RZ, 0x7610, R167 ;  /* 0x00007610ffa77816 */ /* 0x000fe200000000a7 */
        /* <DEDUP_REMOVED lines=11> */
[----:B------:R-:W-:Y:S01]  /*46f0*/  ISETP.GE.AND P1, PT, R164, UR6, PT ;  /* 0x00000006a4007c0c */ /* 0x000fe2000bf26270 */
[----:B------:R-:W-:-:S02]  /*4700*/  IMAD.MOV.U32 R179, RZ, RZ, RZ ;  /* 0x000000ffffb37224 */ /* 0x000fc400078e00ff */
[----:B------:R-:W-:Y:S01]  /*4710*/  IMAD.WIDE R4, R28, 0x4, R4 ;  /* 0x000000041c047825 */ /* 0x000fe200078e0204 */
[----:B------:R-:W-:Y:S02]  /*4720*/  ISETP.GE.AND P2, PT, R140, UR6, PT ;  /* 0x000000068c007c0c */ /* 0x000fe4000bf46270 */
[----:B------:R-:W-:Y:S02]  /*4730*/  ISETP.GE.AND P3, PT, R142, UR6, PT ;  /* 0x000000068e007c0c */ /* 0x000fe4000bf66270 */
[----:B------:R-:W-:Y:S02]  /*4740*/  ISETP.GE.AND P4, PT, R143, UR6, PT ;  /* 0x000000068f007c0c */ /* 0x000fe4000bf86270 */
[----:B------:R-:W-:Y:S02]  /*4750*/  ISETP.GE.AND P5, PT, R144, UR6, PT ;  /* 0x0000000690007c0c */ /* 0x000fe4000bfa6270 */
[----:B------:R-:W-:Y:S01]  /*4760*/  ISETP.GE.AND P6, PT, R145, UR6, PT ;  /* 0x0000000691007c0c */ /* 0x000fe2000bfc6270 */
[----:B------:R0:W4:Y:S01]  /*4770*/  @!P1 LDG.E R179, [R4.64] ;  /* 0x0000000c04b39981 */ /* 0x000122000c1e1900 */
[----:B------:R-:W-:Y:S01]  /*4780*/  ISETP.GE.AND P1, PT, R146, UR6, PT ;  /* 0x0000000692007c0c */ /* 0x000fe2000bf26270 */
[----:B------:R-:W-:Y:S01]  /*4790*/  IMAD.MOV.U32 R173, RZ, RZ, RZ ;  /* 0x000000ffffad7224 */ /* 0x000fe200078e00ff */
[----:B------:R-:W-:Y:S01]  /*47a0*/  CS2R R182, SRZ ;  /* 0x0000000000b67805 */ /* 0x000fe2000001ff00 */
[----:B------:R-:W-:-:S02]  /*47b0*/  IMAD.MOV.U32 R31, RZ, RZ, RZ ;  /* 0x000000ffff1f7224 */ /* 0x000fc400078e00ff */
[----:B------:R-:W-:Y:S02]  /*47c0*/  IMAD.MOV.U32 R206, RZ, RZ, RZ ;  /* 0x000000ffffce7224 */ /* 0x000fe400078e00ff */
[----:B------:R-:W-:Y:S01]  /*47d0*/  IMAD.MOV.U32 R212, RZ, RZ, RZ ;  /* 0x000000ffffd47224 */ /* 0x000fe200078e00ff */
[----:B------:R0:W4:Y:S04]  /*47e0*/  @!P3 LDG.E R182, [R4.64] ;  /* 0x0000000c04b6b981 */ /* 0x000128000c1e1900 */
[----:B------:R0:W4:Y:S04]  /*47f0*/  @!P2 LDG.E R31, [R4.64] ;  /* 0x0000000c041fa981 */ /* 0x000128000c1e1900 */
[----:B------:R0:W4:Y:S04]  /*4800*/  @!P4 LDG.E R183, [R4.64] ;  /* 0x0000000c04b7c981 */ /* 0x000128000c1e1900 */
[----:B------:R0:W4:Y:S04]  /*4810*/  @!P5 LDG.E R206, [R4.64] ;  /* 0x0000000c04ced981 */ /* 0x000128000c1e1900 */
[----:B------:R0:W4:Y:S01]  /*4820*/  @!P6 LDG.E R212, [R4.64] ;  /* 0x0000000c04d4e981 */ /* 0x000122000c1e1900 */
[----:B-----5:R-:W-:-:S02]  /*4830*/  PRMT R8, R130, 0x5410, R133 ;  /* 0x0000541082087816 */ /* 0x020fc40000000085 */
[----:B------:R-:W-:Y:S02]  /*4840*/  PRMT R9, R128, 0x5410, R131 ;  /* 0x0000541080097816 */ /* 0x000fe40000000083 */
[----:B------:R-:W-:Y:S02]  /*4850*/  PRMT R10, R126, 0x5410, R129 ;  /* 0x000054107e0a7816 */ /* 0x000fe40000000081 */
[----:B------:R-:W-:Y:S01]  /*4860*/  PRMT R11, R124, 0x5410, R127 ;  /* 0x000054107c0b7816 */ /* 0x000fe2000000007f */
[----:B------:R-:W1:Y:S02]  /*4870*/  S2R R177, SR_TID.X ;  /* 0x0000000000b17919 */ /* 0x000e640000002100 */
[----:B-1----:R-:W-:Y:S02]  /*4880*/  SHF.R.U32.HI R178, RZ, 0x3, R177 ;  /* 0x00000003ffb27819 */ /* 0x002fe400000116b1 */
[----:B------:R-:W-:Y:S02]  /*4890*/  LOP3.LUT R177, R177, 0x1f, RZ, 0xc0, !PT ;  /* 0x0000001fb1b17812 */ /* 0x000fe400078ec0ff */
[----:B------:R-:W-:-:S02]  /*48a0*/  SGXT.U32 R178, R178, 0x1 ;  /* 0x00000001b2b2781a */ /* 0x000fc40000000000 */
[----:B------:R-:W-:Y:S02]  /*48b0*/  SHF.R.U32.HI R177, RZ, 0x4, R177 ;  /* 0x00000004ffb17819 */ /* 0x000fe400000116b1 */
[----:B--2---:R-:W-:Y:S02]  /*48c0*/  SEL R148, R148, RZ, !P0 ;  /* 0x000000ff94947207 */ /* 0x004fe40004000000 */
[----:B---3--:R-:W-:Y:S02]  /*48d0*/  SEL R169, R169, RZ, !P0 ;  /* 0x000000ffa9a97207 */ /* 0x008fe40004000000 */
[----:B----4-:R-:W-:Y:S02]  /*48e0*/  SEL R108, R170, RZ, !P0 ;  /* 0x000000ffaa6c7207 */ /* 0x010fe40004000000 */
[----:B------:R-:W-:Y:S02]  /*48f0*/  SEL R149, R149, RZ, !P0 ;  /* 0x000000ff95957207 */ /* 0x000fe40004000000 */
[----:B------:R-:W-:-:S02]  /*4900*/  SEL R150, R150, RZ, !P0 ;  /* 0x000000ff96967207 */ /* 0x000fc40004000000 */
[----:B------:R-:W-:Y:S02]  /*4910*/  SEL R167, R167, RZ, !P0 ;  /* 0x000000ffa7a77207 */ /* 0x000fe40004000000 */
[----:B------:R-:W-:Y:S02]  /*4920*/  SEL R171, R171, RZ, !P0 ;  /* 0x000000ffabab7207 */ /* 0x000fe40004000000 */
[----:B------:R-:W-:Y:S02]  /*4930*/  SEL R172, R172, RZ, !P0 ;  /* 0x000000ffacac7207 */ /* 0x000fe40004000000 */
[----:B------:R-:W-:Y:S01]  /*4940*/  ISETP.GE.AND P0, PT, R147, UR6, PT ;  /* 0x0000000693007c0c */ /* 0x000fe2000bf06270 */
[----:B------:R-:W-:-:S06]  /*4950*/  IMAD.MOV.U32 R170, RZ, RZ, RZ ;  /* 0x000000ffffaa7224 */ /* 0x000fcc00078e00ff */
[----:B------:R0:W2:Y:S06]  /*4960*/  @!P1 LDG.E R170, [R4.64] ;  /* 0x0000000c04aa9981 */ /* 0x0000ac000c1e1900 */
[----:B------:R0:W3:Y:S04]  /*4970*/  @!P0 LDG.E R173, [R4.64] ;  /* 0x0000000c04ad8981 */ /* 0x0000e8000c1e1900 */
[----:B------:R-:W-:Y:S06]  /*4980*/  BAR.SYNC.DEFER_BLOCKING 0x0 ;  /* 0x0000000000007b1d */ /* 0x000fec0000010000 */
[----:B------:R1:W-:Y:S02]  /*4990*/  STS.128 [R3+0x8000], R8 ;  /* 0x0080000803007388 */ /* 0x0003e40000000c00 */
[----:B-1----:R-:W-:-:S02]  /*49a0*/  PRMT R8, R94, 0x5410, R111 ;  /* 0x000054105e087816 */ /* 0x002fc4000000006f */
[----:B------:R-:W-:Y:S02]  /*49b0*/  PRMT R9, R66, 0x5410, R93 ;  /* 0x0000541042097816 */ /* 0x000fe4000000005d */
[----:B------:R-:W-:Y:S02]  /*49c0*/  PRMT R10, R50, 0x5410, R67 ;  /* 0x00005410320a7816 */ /* 0x000fe40000000043 */
[----:B------:R-:W-:-:S05]  /*49d0*/  PRMT R11, R64, 0x5410, R65 ;  /* 0x00005410400b7816 */ /* 0x000fca0000000041 */
[----:B------:R1:W-:Y:S02]  /*49e0*/  STS.128 [R3+0x9000], R8 ;  /* 0x0090000803007388 */ /* 0x0003e40000000c00 */
[----:B-1----:R-:W-:Y:S02]  /*49f0*/  PRMT R8, R42, 0x5410, R49 ;  /* 0x000054102a087816 */ /* 0x002fe40000000031 */
        /* <DEDUP_REMOVED lines=18> */
[----:B------:R1:W-:Y:S01]  /*4b20*/  STS.128 [R3+0xd000], R8 ;  /* 0x00d0000803007388 */ /* 0x0003e20000000c00 */
[----:B0-----:R-:W-:Y:S02]  /*4b30*/  SHF.R.U32.HI R5, RZ, 0x5, R175 ;  /* 0x00000005ff057819 */ /* 0x001fe400000116af */
[----:B-1----:R-:W-:Y:S02]  /*4b40*/  PRMT R8, R155, 0x5410, R160 ;  /* 0x000054109b087816 */ /* 0x002fe400000000a0 */
[----:B------:R-:W-:Y:S02]  /*4b50*/  PRMT R9, R157, 0x5410, R162 ;  /* 0x000054109d097816 */ /* 0x000fe400000000a2 */
[----:B------:R-:W-:Y:S02]  /*4b60*/  PRMT R10, R163, 0x5410, R166 ;  /* 0x00005410a30a7816 */ /* 0x000fe400000000a6 */
[----:B------:R-:W-:-:S05]  /*4b70*/  PRMT R11, R165, 0x5410, R168 ;  /* 0x00005410a50b7816 */ /* 0x000fca00000000a8 */
[----:B------:R0:W-:Y:S01]  /*4b80*/  STS.128 [R3+0xe000], R8 ;  /* 0x00e0000803007388 */ /* 0x0001e20000000c00 */
[----:B------:R-:W-:Y:S01]  /*4b90*/  LOP3.LUT R4, R175, 0x7, RZ, 0xc0, !PT ;  /* 0x00000007af047812 */ /* 0x000fe200078ec0ff */
[----:B------:R-:W-:Y:S01]  /*4ba0*/  IMAD.SHL.U32 R5, R5, 0x2, RZ ;  /* 0x0000000205057824 */ /* 0x000fe200078e00ff */
[----:B0-----:R-:W-:Y:S02]  /*4bb0*/  PRMT R8, R148, 0x5410, R169 ;  /* 0x0000541094087816 */ /* 0x001fe400000000a9 */
[----:B------:R-:W-:Y:S02]  /*4bc0*/  PRMT R9, R108, 0x5410, R149 ;  /* 0x000054106c097816 */ /* 0x000fe40000000095 */
[----:B------:R-:W-:Y:S02]  /*4bd0*/  PRMT R10, R150, 0x5410, R167 ;  /* 0x00005410960a7816 */ /* 0x000fe400000000a7 */
[----:B------:R-:W-:-:S05]  /*4be0*/  PRMT R11, R171, 0x5410, R172 ;  /* 0x00005410ab0b7816 */ /* 0x000fca00000000ac */
[----:B------:R-:W-:Y:S04]  /*4bf0*/  STS.128 [R3+0xf000], R8 ;  /* 0x00f0000803007388 */ /* 0x000fe80000000c00 */
[----:B------:R-:W-:Y:S01]  /*4c00*/  BAR.SYNC.DEFER_BLOCKING 0x0 ;  /* 0x0000000000007b1d */ /* 0x000fe20000010000 */
[----:B------:R-:W-:Y:S01]  /*4c10*/  LOP3.LUT R12, R178, 0x7, R175, 0x78, !PT ;  /* 0x00000007b20c7812 */ /* 0x000fe200078e78af */
[----:B------:R-:W-:Y:S01]  /*4c20*/  IMAD.SHL.U32 R4, R4, 0x100, RZ ;  /* 0x0000010004047824 */ /* 0x000fe200078e00ff */
[----:B------:R-:W-:Y:S02]  /*4c30*/  LOP3.LUT R5, R178, 0xe, R5, 0xf8, !PT ;  /* 0x0000000eb2057812 */ /* 0x000fe400078ef805 */
[----:B------:R-:W-:Y:S01]  /*4c40*/  LOP3.LUT R7, R177, 0x7, R175, 0x78, !PT ;  /* 0x00000007b1077812 */ /* 0x000fe200078e78af */
[----:B------:R-:W-:-:S02]  /*4c50*/  IMAD.SHL.U32 R169, R12, 0x10, RZ ;  /* 0x000000100ca97824 */ /* 0x000fc400078e00ff */
[--C-:B------:R-:W-:Y:S02]  /*4c60*/  IMAD R26, R177, 0x800, R4.reuse ;  /* 0x00000800b11a7824 */ /* 0x100fe400078e0204 */
[----:B------:R-:W-:-:S03]  /*4c70*/  IMAD R12, R5, 0x800, R4 ;  /* 0x00000800050c7824 */ /* 0x000fc600078e0204 */
[----:B------:R-:W-:Y:S01]  /*4c80*/  LOP3.LUT R169, R169, R26, RZ, 0xfc, !PT ;  /* 0x0000001aa9a97212 */ /* 0x000fe200078efcff */
[----:B------:R-:W-:-:S05]  /*4c90*/  IMAD R7, R7, 0x10, R12 ;  /* 0x0000001007077824 */ /* 0x000fca00078e020c */
[----:B------:R0:W-:Y:S04]  /*4ca0*/  LDSM.16.M88.4 R152, [R7] ;  /* 0x000000000798783b */ /* 0x0001e80000000200 */
[----:B------:R-:W1:Y:S01]  /*4cb0*/  LDSM.16.M88.4 R8, [R169+0x8000] ;  /* 0x00800000a908783b */ /* 0x000e620000000200 */
[----:B------:R-:W-:Y:S02]  /*4cc0*/  LOP3.LUT R5, R178, 0x2, RZ, 0xfc, !PT ;  /* 0x00000002b2057812 */ /* 0x000fe400078efcff */
[----:B------:R-:W-:Y:S01]  /*4cd0*/  IADD3 R4, R177, 0x2, RZ ;  /* 0x00000002b1047810 */ /* 0x000fe20007ffe0ff */
[----:B------:R-:W-:Y:S01]  /*4ce0*/  LDSM.16.M88.4 R64, [R17+0x8000] ;  /* 0x008000001140783b */ /* 0x000fe20000000200 */
[--C-:B------:R-:W-:Y:S02]  /*4cf0*/  LOP3.LUT R32, R5, 0x7, R175.reuse, 0x78, !PT ;  /* 0x0000000705207812 */ /* 0x100fe400078e78af */
[--C-:B------:R-:W-:Y:S01]  /*4d00*/  LOP3.LUT R5, R4, 0x7, R175.reuse, 0x78, !PT ;  /* 0x0000000704057812 */ /* 0x100fe200078e78af */
[----:B------:R-:W-:Y:S01]  /*4d10*/  LDSM.16.M88.4 R48, [R18+0x8000] ;  /* 0x008000001230783b */ /* 0x000fe20000000200 */
[----:B0-----:R-:W-:Y:S01]  /*4d20*/  LOP3.LUT R7, R178, 0x4, RZ, 0xfc, !PT ;  /* 0x00000004b2077812 */ /* 0x001fe200078efcff */
[----:B------:R-:W-:Y:S01]  /*4d30*/  IMAD.SHL.U32 R33, R32, 0x10, RZ ;  /* 0x0000001020217824 */ /* 0x000fe200078e00ff */
[----:B------:R-:W-:Y:S01]  /*4d40*/  IADD3 R4, R177, 0x4, RZ ;  /* 0x00000004b1047810 */ /* 0x000fe20007ffe0ff */
[----:B------:R-:W-:Y:S01]  /*4d50*/  IMAD R5, R5, 0x10, R12 ;  /* 0x0000001005057824 */ /* 0x000fe200078e020c */
[--C-:B------:R-:W-:Y:S01]  /*4d60*/  LOP3.LUT R36, R7, 0x7, R175.reuse, 0x78, !PT ;  /* 0x0000000707247812 */ /* 0x100fe200078e78af */
[----:B------:R-:W-:Y:S01]  /*4d70*/  LDSM.16.M88.4 R40, [R19+0x8000] ;  /* 0x008000001328783b */ /* 0x000fe20000000200 */
[----:B------:R-:W-:-:S02]  /*4d80*/  LOP3.LUT R7, R4, 0x7, R175, 0x78, !PT ;  /* 0x0000000704077812 */ /* 0x000fc400078e78af */
[----:B------:R-:W-:Y:S01]  /*4d90*/  IADD3 R4, R177, 0x6, RZ ;  /* 0x00000006b1047810 */ /* 0x000fe20007ffe0ff */
[----:B------:R0:W-:Y:S01]  /*4da0*/  LDSM.16.M88.4 R148, [R5] ;  /* 0x000000000594783b */ /* 0x0001e20000000200 */
[----:B------:R-:W-:Y:S01]  /*4db0*/  LOP3.LUT R168, R33, R26, RZ, 0xfc, !PT ;  /* 0x0000001a21a87212 */ /* 0x000fe200078efcff */
[----:B------:R-:W-:Y:S02]  /*4dc0*/  IMAD R7, R7, 0x10, R12 ;  /* 0x0000001007077824 */ /* 0x000fe400078e020c */
[----:B------:R-:W-:Y:S01]  /*4dd0*/  LDSM.16.M88.4 R108, [R21+0x8000] ;  /* 0x00800000156c783b */ /* 0x000fe20000000200 */
[----:B0-----:R-:W-:-:S03]  /*4de0*/  LOP3.LUT R5, R4, 0x7, R175, 0x78, !PT ;  /* 0x0000000704057812 */ /* 0x001fc600078e78af */
[----:B------:R-:W0:Y:S01]  /*4df0*/  LDSM.16.M88.4 R32, [R168+0x8000] ;  /* 0x00800000a820783b */ /* 0x000e220000000200 */
[----:B------:R-:W-:-:S03]  /*4e00*/  IADD3 R4, R177, 0x8, RZ ;  /* 0x00000008b1047810 */ /* 0x000fc60007ffe0ff */
[----:B------:R4:W-:Y:S01]  /*4e10*/  LDSM.16.M88.4 R144, [R7] ;  /* 0x000000000790783b */ /* 0x0009e20000000200 */
[----:B------:R-:W-:Y:S01]  /*4e20*/  IMAD R5, R5, 0x10, R12 ;  /* 0x0000001005057824 */ /* 0x000fe200078e020c */
[----:B-1----:R-:W-:Y:S04]  /*4e30*/  HMMA.16816.F32.BF16 R156, R152, R8, RZ ;  /* 0x00000008989c723c */ /* 0x002fe800000418ff */
[----:B------:R1:W-:Y:S03]  /*4e40*/  LDSM.16.M88.4 R140, [R5] ;  /* 0x00000000058c783b */ /* 0x0003e60000000200 */
[----:B------:R-:W-:Y:S02]  /*4e50*/  LOP3.LUT R9, R4, 0x7, R175, 0x78, !PT ;  /* 0x0000000704097812 */ /* 0x000fe400078e78af */
[----:B------:R-:W-:-:S04]  /*4e60*/  IADD3 R4, R177, 0xa, RZ ;  /* 0x0000000ab1047810 */ /* 0x000fc80007ffe0ff */
[--C-:B----4-:R-:W-:Y:S02]  /*4e70*/  LOP3.LUT R7, R4, 0x7, R175.reuse, 0x78, !PT ;  /* 0x0000000704077812 */ /* 0x110fe400078e78af */
[----:B------:R-:W-:Y:S01]  /*4e80*/  IADD3 R4, R177, 0xc, RZ ;  /* 0x0000000cb1047810 */ /* 0x000fe20007ffe0ff */
[----:B------:R-:W-:Y:S02]  /*4e90*/  IMAD R9, R9, 0x10, R12 ;  /* 0x0000001009097824 */ /* 0x000fe400078e020c */
[----:B------:R-:W-:Y:S01]  /*4ea0*/  IMAD.SHL.U32 R167, R36, 0x10, RZ ;  /* 0x0000001024a77824 */ /* 0x000fe200078e00ff */
[----:B-1----:R-:W-:-:S05]  /*4eb0*/  LOP3.LUT R5, R4, 0x7, R175, 0x78, !PT ;  /* 0x0000000704057812 */ /* 0x002fca00078e78af */
[----:B0-----:R-:W-:Y:S01]  /*4ec0*/  HMMA.16816.F32.BF16 R156, R148, R32, R156 ;  /* 0x00000020949c723c */ /* 0x001fe2000004189c */
[----:B------:R-:W-:Y:S01]  /*4ed0*/  IADD3 R4, R177, 0xe, RZ ;  /* 0x0000000eb1047810 */ /* 0x000fe20007ffe0ff */
[----:B------:R0:W-:Y:S01]  /*4ee0*/  LDSM.16.M88.4 R136, [R9] ;  /* 0x000000000988783b */ /* 0x0001e20000000200 */
[----:B------:R-:W-:Y:S01]  /*4ef0*/  LOP3.LUT R167, R167, R26, RZ, 0xfc, !PT ;  /* 0x0000001aa7a77212 */ /* 0x000fe200078efcff */
[----:B------:R-:W-:Y:S02]  /*4f00*/  IMAD R7, R7, 0x10, R12 ;  /* 0x0000001007077824 */ /* 0x000fe400078e020c */
[----:B------:R-:W-:Y:S01]  /*4f10*/  LDSM.16.M88.4 R36, [R20+0x8000] ;  /* 0x008000001424783b */ /* 0x000fe20000000200 */
[----:B0-----:R-:W-:-:S03]  /*4f20*/  LOP3.LUT R9, R4, 0x7, R175, 0x78, !PT ;  /* 0x0000000704097812 */ /* 0x001fc600078e78af */
[----:B------:R-:W0:Y:S02]  /*4f30*/  LDSM.16.M88.4 R92, [R167+0x8000] ;  /* 0x00800000a75c783b */ /* 0x000e240000000200 */
[----:B------:R-:W-:Y:S02]  /*4f40*/  IMAD R9, R9, 0x10, R12 ;  /* 0x0000001009097824 */ /* 0x000fe400078e020c */
[----:B------:R-:W1:Y:S04]  /*4f50*/  LDSM.16.M88.4 R132, [R7] ;  /* 0x000000000784783b */ /* 0x000e680000000200 */
[----:B------:R4:W-:Y:S02]  /*4f60*/  LDSM.16.M88.4 R124, [R9] ;  /* 0x00000000097c783b */ /* 0x0009e40000000200 */
[----:B----4-:R-:W-:-:S15]  /*4f70*/  HMMA.16816.F32.BF16 R8, R152, R10, RZ ;  /* 0x0000000a9808723c */ /* 0x010fde00000418ff */
[----:B------:R-:W-:-:S09]  /*4f80*/  NOP ;  /* 0x0000000000007918 */ /* 0x000fd20000000000 */
[----:B------:R-:W-:Y:S01]  /*4f90*/  HMMA.16816.F32.BF16 R8, R148, R34, R8 ;  /* 0x000000229408723c */ /* 0x000fe20000041808 */
[----:B------:R-:W-:Y:S01]  /*4fa0*/  IMAD R5, R5, 0x10, R12 ;  /* 0x0000001005057824 */ /* 0x000fe200078e020c */
[----:B------:R-:W-:Y:S04]  /*4fb0*/  LDSM.16.M88.4 R32, [R169+0x9000] ;  /* 0x00900000a920783b */ /* 0x000fe80000000200 */
[----:B------:R-:W4:Y:S02]  /*4fc0*/  LDSM.16.M88.4 R128, [R5] ;  /* 0x000000000580783b */ /* 0x000f240000000200 */
[----:B0-----:R-:W-:-:S15]  /*4fd0*/  HMMA.16816.F32.BF16 R156, R144, R92, R156 ;  /* 0x0000005c909c723c */ /* 0x001fde000004189c */
[----:B------:R-:W-:-:S01]  /*4fe0*/  NOP ;  /* 0x0000000000007918 */ /* 0x000fc20000000000 */
[----:B------:R-:W-:Y:S01]  /*4ff0*/  HMMA.16816.F32.BF16 R8, R144, R94, R8 ;  /* 0x0000005e9008723c */ /* 0x000fe20000041808 */
[----:B------:R-:W-:Y:S01]  /*5000*/  IMAD.SHL.U32 R176, R175, 0x2, RZ ;  /* 0x00000002afb07824 */ /* 0x000fe200078e00ff */
[----:B------:R-:W-:Y:S01]  /*5010*/  P2R R185, PR, RZ, 0x1 ;  /* 0x00000001ffb97803 */ /* 0x000fe20000000000 */
[----:B------:R-:W-:Y:S05]  /*5020*/  LDSM.16.M88.4 R92, [R167+0x9000] ;  /* 0x00900000a75c783b */ /* 0x000fea0000000200 */
[----:B------:R-:W-:-:S15]  /*5030*/  HMMA.16816.F32.BF16 R156, R140, R64, R156 ;  /* 0x000000408c9c723c */ /* 0x000fde000004189c */
[----:B------:R-:W-:-:S01]  /*5040*/  NOP ;  /* 0x0000000000007918 */ /* 0x000fc20000000000 */
[----:B------:R-:W-:Y:S01]  /*5050*/  HMMA.16816.F32.BF16 R8, R140, R66, R8 ;  /* 0x000000428c08723c */ /* 0x000fe20000041808 */
[----:B------:R-:W-:Y:S01]  /*5060*/  LOP3.LUT R176, R176, 0x6, RZ, 0xc0, !PT ;  /* 0x00000006b0b07812 */ /* 0x000fe200078ec0ff */
[----:B------:R-:W-:Y:S06]  /*5070*/  LDSM.16.M88.4 R64, [R17+0x9000] ;  /* 0x009000001140783b */ /* 0x000fec0000000200 */
[----:B------:R-:W-:-:S15]  /*5080*/  HMMA.16816.F32.BF16 R156, R136, R48, R156 ;  /* 0x00000030889c723c */ /* 0x000fde000004189c */
[----:B------:R-:W-:-:S01]  /*5090*/  NOP ;  /* 0x0000000000007918 */ /* 0x000fc20000000000 */
[----:B------:R-:W-:Y:S01]  /*50a0*/  HMMA.16816.F32.BF16 R8, R136, R50, R8 ;  /* 0x000000328808723c */ /* 0x000fe20000041808 */
[----:B------:R-:W-:Y:S01]  /*50b0*/  LOP3.LUT R4, R176, UR4, RZ, 0xfc, !PT ;  /* 0x00000004b0047c12 */ /* 0x000fe2000f8efcff */
[----:B------:R-:W-:Y:S06]  /*50c0*/  LDSM.16.M88.4 R48, [R18+0x9000] ;  /* 0x009000001230783b */ /* 0x000fec0000000200 */
[----:B-1----:R-:W-:-:S15]  /*50d0*/  HMMA.16816.F32.BF16 R156, R132, R40, R156 ;  /* 0x00000028849c723c */ /* 0x002fde000004189c */
[----:B------:R-:W-:-:S01]  /*50e0*/  NOP ;  /* 0x0000000000007918 */ /* 0x000fc20000000000 */
[----:B------:R-:W-:Y:S01]  /*50f0*/  HMMA.16816.F32.BF16 R8, R132, R42, R8 ;  /* 0x0000002a8408723c */ /* 0x000fe20000041808 */
[----:B------:R-:W-:Y:S01]  /*5100*/  ISETP.GE.AND P0, PT, R4, UR6, PT ;  /* 0x0000000604007c0c */ /* 0x000fe2000bf06270 */
[----:B------:R-:W-:Y:S06]  /*5110*/  LDSM.16.M88.4 R40, [R19+0x9000] ;  /* 0x009000001328783b */ /* 0x000fec0000000200 */
[----:B----4-:R-:W-:-:S15]  /*5120*/  HMMA.16816.F32.BF16 R156, R128, R36, R156 ;  /* 0x00000024809c723c */ /* 0x010fde000004189c */
[----:B------:R-:W-:-:S01]  /*5130*/  NOP ;  /* 0x0000000000007918 */ /* 0x000fc20000000000 */
[----:B------:R-:W-:Y:S01]  /*5140*/  HMMA.16816.F32.BF16 R8, R128, R38, R8 ;  /* 0x000000268008723c */ /* 0x000fe20000041808 */
[----:B------:R-:W-:Y:S01]  /*5150*/  IMAD.U32 R4, RZ, RZ, UR4 ;  /* 0x00000004ff047e24 */ /* 0x000fe2000f8e00ff */
[----:B------:R-:W-:Y:S06]  /*5160*/  LDSM.16.M88.4 R36, [R20+0x9000] ;  /* 0x009000001424783b */ /* 0x000fec0000000200 */
[----:B------:R-:W-:Y:S01]  /*5170*/  HMMA.16816.F32.BF16 R156, R124, R108, R156 ;  /* 0x0000006c7c9c723c */ /* 0x000fe2000004189c */
[----:B------:R-:W-:-:S15]  /*5180*/  LOP3.LUT R4, R4, 0x1, R176, 0xfe, !PT ;  /* 0x0000000104047812 */ /* 0x000fde00078efeb0 */
[----:B------:R-:W-:Y:S01]  /*5190*/  HMMA.16816.F32.BF16 R108, R124, R110, R8 ;  /* 0x0000006e7c6c723c */ /* 0x000fe20000041808 */
[----:B------:R-:W0:Y:S07]  /*51a0*/  LDSM.16.M88.4 R8, [R168+0x9000] ;  /* 0x00900000a808783b */ /* 0x000e2e0000000200 */
[----:B------:R-:W-:Y:S02]  /*51b0*/  FSEL R252, R156, -INF , !P0 ;  /* 0xff8000009cfc7808 */ /* 0x000fe40004000000 */
[----:B------:R-:W-:-:S02]  /*51c0*/  FSEL R200, R158, -INF , !P0 ;  /* 0xff8000009ec87808 */ /* 0x000fc40004000000 */
[----:B------:R-:W-:-:S04]  /*51d0*/  ISETP.GE.AND P0, PT, R4, UR6, PT ;  /* 0x0000000604007c0c */ /* 0x000fc8000bf06270 */
[----:B------:R-:W-:Y:S02]  /*51e0*/  FSEL R251, R157, -INF , !P0 ;  /* 0xff8000009dfb7808 */ /* 0x000fe40004000000 */
[----:B------:R-:W-:Y:S02]  /*51f0*/  FSEL R234, R159, -INF , !P0 ;  /* 0xff8000009fea7808 */ /* 0x000fe40004000000 */
[C---:B------:R-:W-:Y:S08]  /*5200*/  HMMA.16816.F32.BF16 R156, R152.reuse, R32, RZ ;  /* 0x00000020989c723c */ /* 0x040ff000000418ff */
[----:B------:R-:W-:-:S15]  /*5210*/  HMMA.16816.F32.BF16 R32, R152, R34, RZ ;  /* 0x000000229820723c */ /* 0x000fde00000418ff */
[----:B------:R-:W-:-:S01]  /*5220*/  NOP ;  /* 0x0000000000007918 */ /* 0x000fc20000000000 */
[C---:B0-----:R-:W-:Y:S08]  /*5230*/  HMMA.16816.F32.BF16 R156, R148.reuse, R8, R156 ;  /* 0x00000008949c723c */ /* 0x041ff0000004189c */
[----:B------:R-:W-:Y:S01]  /*5240*/  HMMA.16816.F32.BF16 R32, R148, R10, R32 ;  /* 0x0000000a9420723c */ /* 0x000fe20000041820 */
[----:B------:R-:W-:Y:S01]  /*5250*/  IMAD.U32 R4, RZ, RZ, UR4 ;  /* 0x00000004ff047e24 */ /* 0x000fe2000f8e00ff */
[----:B------:R-:W-:-:S14]  /*5260*/  LDSM.16.M88.4 R8, [R21+0xa000] ;  /* 0x00a000001508783b */ /* 0x000fdc0000000200 */
[C---:B------:R-:W-:Y:S08]  /*5270*/  HMMA.16816.F32.BF16 R156, R144.reuse, R92, R156 ;  /* 0x0000005c909c723c */ /* 0x040ff0000004189c */
[----:B------:R-:W-:Y:S01]  /*5280*/  HMMA.16816.F32.BF16 R32, R144, R94, R32 ;  /* 0x0000005e9020723c */ /* 0x000fe20000041820 */
[----:B------:R-:W-:Y:S01]  /*5290*/  LOP3.LUT R4, R4, 0x8, R176, 0xfe, !PT ;  /* 0x0000000804047812 */ /* 0x000fe200078efeb0 */
[----:B------:R-:W-:-:S14]  /*52a0*/  LDSM.16.M88.4 R92, [R168+0xa000] ;  /* 0x00a00000a85c783b */ /* 0x000fdc0000000200 */
[C---:B------:R-:W-:Y:S08]  /*52b0*/  HMMA.16816.F32.BF16 R156, R140.reuse, R64, R156 ;  /* 0x000000408c9c723c */ /* 0x040ff0000004189c */
[----:B------:R-:W-:Y:S01]  /*52c0*/  HMMA.16816.F32.BF16 R32, R140, R66, R32 ;  /* 0x000000428c20723c */ /* 0x000fe20000041820 */
[----:B------:R-:W-:-:S15]  /*52d0*/  ISETP.GE.AND P0, PT, R4, UR6, PT ;  /* 0x0000000604007c0c */ /* 0x000fde000bf06270 */
[C---:B------:R-:W-:Y:S01]  /*52e0*/  HMMA.16816.F32.BF16 R156, R136.reuse, R48, R156 ;  /* 0x00000030889c723c */ /* 0x040fe2000004189c */
[----:B------:R-:W-:Y:S01]  /*52f0*/  IMAD.U32 R4, RZ, RZ, UR4 ;  /* 0x00000004ff047e24 */ /* 0x000fe2000f8e00ff */
[----:B------:R-:W-:Y:S01]  /*5300*/  FSEL R249, R108, -INF , !P0 ;  /* 0xff8000006cf97808 */ /* 0x000fe20004000000 */
[----:B------:R-:W-:Y:S05]  /*5310*/  LDSM.16.M88.4 R64, [R167+0xa000] ;  /* 0x00a00000a740783b */ /* 0x000fea0000000200 */
[----:B------:R-:W-:Y:S01]  /*5320*/  HMMA.16816.F32.BF16 R32, R136, R50, R32 ;  /* 0x000000328820723c */ /* 0x000fe20000041820 */
[----:B------:R-:W-:Y:S01]  /*5330*/  LOP3.LUT R4, R4, 0x9, R176, 0xfe, !PT ;  /* 0x0000000904047812 */ /* 0x000fe200078efeb0 */
[----:B------:R-:W-:Y:S01]  /*5340*/  LDSM.16.M88.4 R48, [R17+0xa000] ;  /* 0x00a000001130783b */ /* 0x000fe20000000200 */
[----:B------:R-:W-:-:S02]  /*5350*/  FSEL R177, R110, -INF , !P0 ;  /* 0xff8000006eb17808 */ /* 0x000fc40004000000 */
[----:B------:R-:W-:-:S04]  /*5360*/  ISETP.GE.AND P0, PT, R4, UR6, PT ;  /* 0x0000000604007c0c */ /* 0x000fc8000bf06270 */
[----:B------:R-:W-:-:S07]  /*5370*/  FSEL R250, R109, -INF , !P0 ;  /* 0xff8000006dfa7808 */ /* 0x000fce0004000000 */
[C---:B------:R-:W-:Y:S01]  /*5380*/  HMMA.16816.F32.BF16 R156, R132.reuse, R40, R156 ;  /* 0x00000028849c723c */ /* 0x040fe2000004189c */
[----:B------:R-:W-:Y:S02]  /*5390*/  FSEL R178, R111, -INF , !P0 ;  /* 0xff8000006fb27808 */ /* 0x000fe40004000000 */
[----:B------:R-:W0:Y:S05]  /*53a0*/  LDSM.16.M88.4 R108, [R21+0x9000] ;  /* 0x00900000156c783b */ /* 0x000e2a0000000200 */
[----:B------:R-:W-:Y:S01]  /*53b0*/  HMMA.16816.F32.BF16 R32, R132, R42, R32 ;  /* 0x0000002a8420723c */ /* 0x000fe20000041820 */
[----:B------:R-:W-:Y:S01]  /*53c0*/  IMAD.U32 R4, RZ, RZ, UR4 ;  /* 0x00000004ff047e24 */ /* 0x000fe2000f8e00ff */
[----:B------:R-:W-:-:S14]  /*53d0*/  LDSM.16.M88.4 R40, [R18+0xa000] ;  /* 0x00a000001228783b */ /* 0x000fdc0000000200 */
[C---:B------:R-:W-:Y:S08]  /*53e0*/  HMMA.16816.F32.BF16 R156, R128.reuse, R36, R156 ;  /* 0x00000024809c723c */ /* 0x040ff0000004189c */
[----:B------:R-:W-:Y:S01]  /*53f0*/  HMMA.16816.F32.BF16 R32, R128, R38, R32 ;  /* 0x000000268020723c */ /* 0x000fe20000041820 */
[----:B------:R-:W-:Y:S01]  /*5400*/  LOP3.LUT R4, R4, 0x10, R176, 0xfe, !PT ;  /* 0x0000001004047812 */ /* 0x000fe200078efeb0 */
[----:B------:R-:W-:-:S14]  /*5410*/  LDSM.16.M88.4 R36, [R19+0xa000] ;  /* 0x00a000001324783b */ /* 0x000fdc0000000200 */
[----:B0-----:R-:W-:Y:S01]  /*5420*/  HMMA.16816.F32.BF16 R156, R124, R108, R156 ;  /* 0x0000006c7c9c723c */ /* 0x001fe2000004189c */
[----:B------:R-:W-:Y:S01]  /*5430*/  ISETP.GE.AND P0, PT, R4, UR6, PT ;  /* 0x0000000604007c0c */ /* 0x000fe2000bf06270 */
[----:B------:R-:W-:-:S05]  /*5440*/  IMAD.U32 R4, RZ, RZ, UR4 ;  /* 0x00000004ff047e24 */ /* 0x000fca000f8e00ff */
[----:B------:R-:W-:Y:S01]  /*5450*/  LOP3.LUT R4, R4, 0x11, R176, 0xfe, !PT ;  /* 0x0000001104047812 */ /* 0x000fe200078efeb0 */
[----:B------:R-:W-:Y:S01]  /*5460*/  HMMA.16816.F32.BF16 R108, R124, R110, R32 ;  /* 0x0000006e7c6c723c */ /* 0x000fe20000041820 */
[----:B------:R-:W-:-:S15]  /*5470*/  LDSM.16.M88.4 R32, [R20+0xa000] ;  /* 0x00a000001420783b */ /* 0x000fde0000000200 */
[----:B------:R-:W-:Y:S02]  /*5480*/  FSEL R244, R156, -INF , !P0 ;  /* 0xff8000009cf47808 */ /* 0x000fe40004000000 */
[----:B------:R-:W-:Y:S02]  /*5490*/  FSEL R248, R158, -INF , !P0 ;  /* 0xff8000009ef87808 */ /* 0x000fe40004000000 */
[----:B------:R-:W-:Y:S01]  /*54a0*/  ISETP.GE.AND P0, PT, R4, UR6, PT ;  /* 0x0000000604007c0c */ /* 0x000fe2000bf06270 */
[----:B------:R-:W-:-:S05]  /*54b0*/  IMAD.U32 R4, RZ, RZ, UR4 ;  /* 0x00000004ff047e24 */ /* 0x000fca000f8e00ff */
[----:B------:R-:W-:Y:S02]  /*54c0*/  LOP3.LUT R4, R4, 0x18, R176, 0xfe, !PT ;  /* 0x0000001804047812 */ /* 0x000fe400078efeb0 */
[----:B------:R-:W-:Y:S02]  /*54d0*/  FSEL R243, R157, -INF , !P0 ;  /* 0xff8000009df37808 */ /* 0x000fe40004000000 */
[----:B------:R-:W-:Y:S02]  /*54e0*/  FSEL R247, R159, -INF , !P0 ;  /* 0xff8000009ff77808 */ /* 0x000fe40004000000 */
[----:B------:R-:W-:Y:S01]  /*54f0*/  ISETP.GE.AND P0, PT, R4, UR6, PT ;  /* 0x0000000604007c0c */ /* 0x000fe2000bf06270 */
[----:B------:R-:W-:-:S05]  /*5500*/  IMAD.U32 R4, RZ, RZ, UR4 ;  /* 0x00000004ff047e24 */ /* 0x000fca000f8e00ff */
[----:B------:R-:W-:Y:S02]  /*5510*/  LOP3.LUT R4, R4, 0x19, R176, 0xfe, !PT ;  /* 0x0000001904047812 */ /* 0x000fe400078efeb0 */
[----:B------:R-:W-:Y:S02]  /*5520*/  FSEL R239, R108, -INF , !P0 ;  /* 0xff8000006cef7808 */ /* 0x000fe40004000000 */
[----:B------:R-:W-:Y:S02]  /*5530*/  FSEL R245, R110, -INF , !P0 ;  /* 0xff8000006ef57808 */ /* 0x000fe40004000000 */
[----:B------:R-:W-:-:S04]  /*5540*/  ISETP.GE.AND P0, PT, R4, UR6, PT ;  /* 0x0000000604007c0c */ /* 0x000fc8000bf06270 */
[----:B------:R-:W-:Y:S02]  /*5550*/  FSEL R240, R109, -INF , !P0 ;  /* 0xff8000006df07808 */ /* 0x000fe40004000000 */
[----:B------:R-:W-:Y:S02]  /*5560*/  FSEL R246, R111, -INF , !P0 ;  /* 0xff8000006ff67808 */ /* 0x000fe40004000000 */
[----:B------:R-:W0:Y:S02]  /*5570*/  LDSM.16.M88.4 R108, [R169+0xa000] ;  /* 0x00a00000a96c783b */ /* 0x000e240000000200 */
[C---:B0-----:R-:W-:Y:S08]  /*5580*/  HMMA.16816.F32.BF16 R156, R152.reuse, R108, RZ ;  /* 0x0000006c989c723c */ /* 0x041ff000000418ff */
[----:B------:R-:W-:-:S15]  /*5590*/  HMMA.16816.F32.BF16 R108, R152, R110, RZ ;  /* 0x0000006e986c723c */ /* 0x000fde00000418ff */
[----:B------:R-:W-:-:S01]  /*55a0*/  NOP ;  /* 0x0000000000007918 */ /* 0x000fc20000000000 */
[C---:B------:R-:W-:Y:S08]  /*55b0*/  HMMA.16816.F32.BF16 R156, R148.reuse, R92, R156 ;  /* 0x0000005c949c723c */ /* 0x040ff0000004189c */
        /* <DEDUP_REMOVED lines=9> */
[----:B------:R-:W-:Y:S01]  /*5650*/  ISETP.GE.AND P0, PT, R4, UR6, PT ;  /* 0x0000000604007c0c */ /* 0x000fe2000bf06270 */
[----:B------:R-:W-:-:S14]  /*5660*/  LDSM.16.M88.4 R48, [R17+0xb000] ;  /* 0x00b000001130783b */ /* 0x000fdc0000000200 */
        /* <DEDUP_REMOVED lines=10> */
[----:B------:R-:W-:-:S15]  /*5710*/  LDSM.16.M88.4 R32, [R20+0xb000] ;  /* 0x00b000001420783b */ /* 0x000fde0000000200 */
[C---:B------:R-:W-:Y:S08]  /*5720*/  HMMA.16816.F32.BF16 R156, R124.reuse, R8, R156 ;  /* 0x000000087c9c723c */ /* 0x040ff0000004189c */
[----:B------:R-:W-:Y:S01]  /*5730*/  HMMA.16816.F32.BF16 R8, R124, R10, R108 ;  /* 0x0000000a7c08723c */ /* 0x000fe2000004186c */
[----:B------:R-:W0:-:S15]  /*5740*/  LDSM.16.M88.4 R108, [R169+0xb000] ;  /* 0x00b00000a96c783b */ /* 0x000e1e0000000200 */
[----:B------:R-:W-:Y:S02]  /*5750*/  FSEL R236, R156, -INF , !P0 ;  /* 0xff8000009cec7808 */ /* 0x000fe40004000000 */
[----:B------:R-:W-:Y:S02]  /*5760*/  FSEL R242, R158, -INF , !P0 ;  /* 0xff8000009ef27808 */ /* 0x000fe40004000000 */
[----:B------:R-:W-:-:S04]  /*5770*/  ISETP.GE.AND P0, PT, R4, UR6, PT ;  /* 0x0000000604007c0c */ /* 0x000fc8000bf06270 */
[----:B------:R-:W-:Y:S02]  /*5780*/  FSEL R235, R157, -INF , !P0 ;  /* 0xff8000009deb7808 */ /* 0x000fe40004000000 */
[----:B------:R-:W-:Y:S02]  /*5790*/  FSEL R241, R159, -INF , !P0 ;  /* 0xff8000009ff17808 */ /* 0x000fe40004000000 */
        /* <DEDUP_REMOVED lines=10> */
[----:B------:R-:W-:Y:S01]  /*5840*/  IMAD.U32 R5, RZ, RZ, UR4 ;  /* 0x00000004ff057e24 */ /* 0x000fe2000f8e00ff */
[----:B------:R-:W-:-:S13]  /*5850*/  LDSM.16.M88.4 R64, [R19+0xc000] ;  /* 0x00c000001340783b */ /* 0x000fda0000000200 */
[C---:B------:R-:W-:Y:S08]  /*5860*/  HMMA.16816.F32.BF16 R156, R140.reuse, R48, R156 ;  /* 0x000000308c9c723c */ /* 0x040ff0000004189c */
[----:B------:R-:W-:Y:S01]  /*5870*/  HMMA.16816.F32.BF16 R108, R140, R50, R108 ;  /* 0x000000328c6c723c */ /* 0x000fe2000004186c */
[----:B------:R-:W-:-:S15]  /*5880*/  ISETP.GE.AND P0, PT, R4, UR6, PT ;  /* 0x0000000604007c0c */ /* 0x000fde000bf06270 */
[C---:B------:R-:W-:Y:S01]  /*5890*/  HMMA.16816.F32.BF16 R156, R136.reuse, R40, R156 ;  /* 0x00000028889c723c */ /* 0x040fe2000004189c */
[----:B------:R-:W-:Y:S01]  /*58a0*/  IMAD.U32 R4, RZ, RZ, UR4 ;  /* 0x00000004ff047e24 */ /* 0x000fe2000f8e00ff */
[----:B------:R-:W-:Y:S01]  /*58b0*/  FSEL R230, R8, -INF , !P0 ;  /* 0xff80000008e67808 */ /* 0x000fe20004000000 */
[----:B------:R-:W-:Y:S01]  /*58c0*/  IMAD.U32 R7, RZ, RZ, UR4 ;  /* 0x00000004ff077e24 */ /* 0x000fe2000f8e00ff */
[--C-:B------:R-:W-:Y:S01]  /*58d0*/  LOP3.LUT R5, R5, 0x59, R176.reuse, 0xfe, !PT ;  /* 0x0000005905057812 */ /* 0x100fe200078efeb0 */
[----:B------:R-:W-:Y:S03]  /*58e0*/  LDSM.16.M88.4 R48, [R18+0xc000] ;  /* 0x00c000001230783b */ /* 0x000fe60000000200 */
        /* <DEDUP_REMOVED lines=11> */
[----:B------:R-:W-:Y:S01]  /*59a0*/  LOP3.LUT R7, R7, 0x50, R176, 0xfe, !PT ;  /* 0x0000005007077812 */ /* 0x000fe200078efeb0 */
[----:B------:R-:W-:-:S13]  /*59b0*/  LDSM.16.M88.4 R36, [R167+0xc000] ;  /* 0x00c00000a724783b */ /* 0x000fda0000000200 */
        /* <DEDUP_REMOVED lines=28> */
[----:B------:R-:W-:-:S03]  /*5b80*/  IMAD.U32 R8, RZ, RZ, UR4 ;  /* 0x00000004ff087e24 */ /* 0x000fc6000f8e00ff */
[----:B------:R-:W-:Y:S02]  /*5b90*/  SEL R4, RZ, 0x1fffe, P0 ;  /* 0x0001fffeff047807 */ /* 0x000fe40000000000 */
[----:B------:R-:W-:Y:S02]  /*5ba0*/  ISETP.GE.AND P0, PT, R5, UR6, PT ;  /* 0x0000000605007c0c */ /* 0x000fe4000bf06270 */
[----:B------:R-:W-:Y:S02]  /*5bb0*/  LOP3.LUT R8, R8, 0x51, R176, 0xfe, !PT ;  /* 0x0000005108087812 */ /* 0x000fe400078efeb0 */
[----:B------:R-:W-:Y:S02]  /*5bc0*/  SEL R5, RZ, 0x1, P0 ;  /* 0x00000001ff057807 */ /* 0x000fe40000000000 */
[----:B------:R-:W-:-:S04]  /*5bd0*/  ISETP.GE.AND P0, PT, R7, UR6, PT ;  /* 0x0000000607007c0c */ /* 0x000fc8000bf06270 */
[----:B------:R-:W-:Y:S02]  /*5be0*/  SEL R7, RZ, 0x7fff8, P0 ;  /* 0x0007fff8ff077807 */ /* 0x000fe40000000000 */
[----:B------:R-:W-:Y:S01]  /*5bf0*/  ISETP.GE.AND P0, PT, R8, UR6, PT ;  /* 0x0000000608007c0c */ /* 0x000fe2000bf06270 */
[----:B------:R-:W-:-:S05]  /*5c00*/  IMAD.U32 R8, RZ, RZ, UR4 ;  /* 0x00000004ff087e24 */ /* 0x000fca000f8e00ff */
[----:B------:R-:W-:Y:S02]  /*5c10*/  LOP3.LUT R8, R8, 0x48, R176, 0xfe, !PT ;  /* 0x0000004808087812 */ /* 0x000fe400078efeb0 */
        /* <DEDUP_REMOVED lines=41> */
[----:B------:R-:W-:Y:S02]  /*5eb0*/  ISETP.GE.AND P0, PT, R8, UR6, PT ;  /* 0x0000000608007c0c */ /* 0x000fe4000bf06270 */
[----:B------:R-:W0:Y:S02]  /*5ec0*/  LDSM.16.M88.4 R8, [R169+0xc000] ;  /* 0x00c00000a908783b */ /* 0x000e240000000200 */
[----:B------:R-:W-:Y:S01]  /*5ed0*/  SEL R175, RZ, 0x4, P0 ;  /* 0x00000004ffaf7807 */ /* 0x000fe20000000000 */
[----:B------:R-:W-:-:S05]  /*5ee0*/  IMAD.IADD R171, R172, 0x1, R171 ;  /* 0x00000001acab7824 */ /* 0x000fca00078e02ab */
[----:B------:R-:W-:Y:S01]  /*5ef0*/  LOP3.LUT R171, R171, 0x3, RZ, 0xc0, !PT ;  /* 0x00000003abab7812 */ /* 0x000fe200078ec0ff */
[----:B0-----:R-:W-:Y:S07]  /*5f00*/  HMMA.16816.F32.BF16 R156, R152, R8, RZ ;  /* 0x00000008989c723c */ /* 0x001fee00000418ff */
[----:B------:R-:W-:-:S05]  /*5f10*/  IMAD.U32 R8, RZ, RZ, UR4 ;  /* 0x00000004ff087e24 */ /* 0x000fca000f8e00ff */
[----:B------:R-:W-:-:S04]  /*5f20*/  LOP3.LUT R8, R8, 0x79, R176, 0xfe, !PT ;  /* 0x0000007908087812 */ /* 0x000fc800078efeb0 */
[----:B------:R-:W-:-:S04]  /*5f30*/  ISETP.GE.AND P0, PT, R8, UR6, PT ;  /* 0x0000000608007c0c */ /* 0x000fc8000bf06270 */
[----:B------:R-:W-:-:S05]  /*5f40*/  SEL R8, RZ, 0x1, P0 ;  /* 0x00000001ff087807 */ /* 0x000fca0000000000 */
[----:B------:R-:W-:-:S05]  /*5f50*/  IMAD.IADD R8, R8, 0x1, R163 ;  /* 0x0000000108087824 */ /* 0x000fca00078e02a3 */
[----:B------:R-:W-:-:S04]  /*5f60*/  LOP3.LUT R8, R8, 0x3, RZ, 0xc0, !PT ;  /* 0x0000000308087812 */ /* 0x000fc800078ec0ff */
[----:B------:R-:W-:Y:S02]  /*5f70*/  IADD3 R8, R8, R165, R166 ;  /* 0x000000a508087210 */ /* 0x000fe40007ffe0a6 */
[----:B------:R-:W-:Y:S02]  /*5f80*/  IADD3 R171, R171, R174, R175 ;  /* 0x000000aeabab7210 */ /* 0x000fe40007ffe0af */
[----:B------:R-:W-:Y:S01]  /*5f90*/  LOP3.LUT R8, R8, 0xf, RZ, 0xc0, !PT ;  /* 0x0000000f08087812 */ /* 0x000fe200078ec0ff */
[----:B------:R-:W-:-:S04]  /*5fa0*/  IMAD.IADD R4, R5, 0x1, R4 ;  /* 0x0000000105047824 */ /* 0x000fc800078e0204 */
[----:B------:R-:W-:-:S05]  /*5fb0*/  IMAD R8, R171, 0x10, R8 ;  /* 0x00000010ab087824 */ /* 0x000fca00078e0208 */
[----:B------:R-:W-:Y:S02]  /*5fc0*/  LOP3.LUT R5, R8, 0xff, RZ, 0xc0, !PT ;  /* 0x000000ff08057812 */ /* 0x000fe400078ec0ff */
[----:B------:R-:W-:Y:S08]  /*5fd0*/  HMMA.16816.F32.BF16 R8, R152, R10, RZ ;  /* 0x0000000a9808723c */ /* 0x000ff000000418ff */
[----:B------:R-:W-:-:S15]  /*5fe0*/  HMMA.16816.F32.BF16 R156, R148, R32, R156 ;  /* 0x00000020949c723c */ /* 0x000fde000004189c */
[----:B------:R-:W-:-:S01]  /*5ff0*/  NOP ;  /* 0x0000000000007918 */ /* 0x000fc20000000000 */
[----:B------:R-:W-:Y:S01]  /*6000*/  HMMA.16816.F32.BF16 R8, R148, R34, R8 ;  /* 0x000000229408723c */ /* 0x000fe20000041808 */
[----:B------:R-:W0:Y:S07]  /*6010*/  LDSM.16.M88.4 R32, [R169+0xd000] ;  /* 0x00d00000a920783b */ /* 0x000e2e0000000200 */
[----:B------:R-:W-:-:S15]  /*6020*/  HMMA.16816.F32.BF16 R156, R144, R36, R156 ;  /* 0x00000024909c723c */ /* 0x000fde000004189c */
[----:B------:R-:W-:-:S01]  /*6030*/  NOP ;  /* 0x0000000000007918 */ /* 0x000fc20000000000 */
[----:B------:R-:W-:Y:S01]  /*6040*/  HMMA.16816.F32.BF16 R8, R144, R38, R8 ;  /* 0x000000269008723c */ /* 0x000fe20000041808 */
[----:B------:R-:W1:Y:S07]  /*6050*/  LDSM.16.M88.4 R36, [R168+0xd000] ;  /* 0x00d00000a824783b */ /* 0x000e6e0000000200 */
[----:B------:R-:W-:-:S15]  /*6060*/  HMMA.16816.F32.BF16 R156, R140, R40, R156 ;  /* 0x000000288c9c723c */ /* 0x000fde000004189c */
[----:B------:R-:W-:-:S01]  /*6070*/  NOP ;  /* 0x0000000000007918 */ /* 0x000fc20000000000 */
[----:B------:R-:W-:Y:S01]  /*6080*/  HMMA.16816.F32.BF16 R8, R140, R42, R8 ;  /* 0x0000002a8c08723c */ /* 0x000fe20000041808 */
[----:B------:R-:W4:Y:S07]  /*6090*/  LDSM.16.M88.4 R40, [R167+0xd000] ;  /* 0x00d00000a728783b */ /* 0x000f2e0000000200 */
[----:B------:R-:W-:-:S15]  /*60a0*/  HMMA.16816.F32.BF16 R156, R136, R48, R156 ;  /* 0x00000030889c723c */ /* 0x000fde000004189c */
[----:B------:R-:W-:-:S01]  /*60b0*/  NOP ;  /* 0x0000000000007918 */ /* 0x000fc20000000000 */
[----:B------:R-:W-:Y:S01]  /*60c0*/  HMMA.16816.F32.BF16 R8, R136, R50, R8 ;  /* 0x000000328808723c */ /* 0x000fe20000041808 */
[----:B------:R-:W-:Y:S01]  /*60d0*/  LOP3.LUT R4, R4, 0x3, RZ, 0xc0, !PT ;  /* 0x0000000304047812 */ /* 0x000fe200078ec0ff */
[----:B------:R-:W5:Y:S06]  /*60e0*/  LDSM.16.M88.4 R48, [R17+0xd000] ;  /* 0x00d000001130783b */ /* 0x000f6c0000000200 */
[----:B------:R-:W-:-:S15]  /*60f0*/  HMMA.16816.F32.BF16 R156, R132, R64, R156 ;  /* 0x00000040849c723c */ /* 0x000fde000004189c */
[----:B------:R-:W-:-:S01]  /*6100*/  NOP ;  /* 0x0000000000007918 */ /* 0x000fc20000000000 */
[----:B------:R-:W-:Y:S01]  /*6110*/  HMMA.16816.F32.BF16 R8, R132, R66, R8 ;  /* 0x000000428408723c */ /* 0x000fe20000041808 */
[----:B------:R-:W-:Y:S01]  /*6120*/  IADD3 R4, R4, R7, R12 ;  /* 0x0000000704047210 */ /* 0x000fe20007ffe00c */
[----:B------:R-:W-:Y:S01]  /*6130*/  IMAD.IADD R26, R160, 0x1, R26 ;  /* 0x00000001a01a7824 */ /* 0x000fe200078e021a */
[----:B------:R-:W0:Y:S05]  /*6140*/  LDSM.16.M88.4 R64, [R18+0xd000] ;  /* 0x00d000001240783b */ /* 0x000e2a0000000200 */
[----:B------:R-:W-:-:S15]  /*6150*/  HMMA.16816.F32.BF16 R156, R128, R92, R156 ;  /* 0x0000005c809c723c */ /* 0x000fde000004189c */
[----:B------:R-:W-:-:S01]  /*6160*/  NOP ;  /* 0x0000000000007918 */ /* 0x000fc20000000000 */
[----:B------:R-:W-:Y:S01]  /*6170*/  HMMA.16816.F32.BF16 R8, R128, R94, R8 ;  /* 0x0000005e8008723c */ /* 0x000fe20000041808 */
[----:B------:R-:W-:Y:S01]  /*6180*/  IMAD.SHL.U32 R4, R4, 0x100, RZ ;  /* 0x0000010004047824 */ /* 0x000fe200078e00ff */
[----:B------:R-:W-:Y:S01]  /*6190*/  LOP3.LUT R26, R26, 0x3, RZ, 0xc0, !PT ;  /* 0x000000031a1a7812 */ /* 0x000fe200078ec0ff */
[----:B------:R-:W1:Y:S05]  /*61a0*/  LDSM.16.M88.4 R92, [R19+0xd000] ;  /* 0x00d00000135c783b */ /* 0x000e6a0000000200 */
[----:B------:R-:W-:-:S15]  /*61b0*/  HMMA.16816.F32.BF16 R156, R124, R108, R156 ;  /* 0x0000006c7c9c723c */ /* 0x000fde000004189c */
[----:B------:R-:W-:-:S01]  /*61c0*/  NOP ;  /* 0x0000000000007918 */ /* 0x000fc20000000000 */
[----:B------:R-:W-:Y:S08]  /*61d0*/  HMMA.16816.F32.BF16 R108, R124, R110, R8 ;  /* 0x0000006e7c6c723c */ /* 0x000ff00000041808 */
[C---:B0-----:R-:W-:Y:S08]  /*61e0*/  HMMA.16816.F32.BF16 R8, R152.reuse, R32, RZ ;  /* 0x000000209808723c */ /* 0x041ff000000418ff */
[----:B------:R-:W-:-:S15]  /*61f0*/  HMMA.16816.F32.BF16 R32, R152, R34, RZ ;  /* 0x000000229820723c */ /* 0x000fde00000418ff */
[----:B------:R-:W-:-:S01]  /*6200*/  NOP ;  /* 0x0000000000007918 */ /* 0x000fc20000000000 */
[----:B-1----:R-:W-:Y:S01]  /*6210*/  HMMA.16816.F32.BF16 R8, R148, R36, R8 ;  /* 0x000000249408723c */ /* 0x002fe20000041808 */
[----:B------:R-:W-:Y:S02]  /*6220*/  IADD3 R161, R26, R161, R162 ;  /* 0x000000a11aa17210 */ /* 0x000fe40007ffe0a2 */
[----:B------:R-:W-:-:S05]  /*6230*/  LOP3.LUT R4, R4, 0xf00, RZ, 0xe2, !PT ;  /* 0x00000f0004047812 */ /* 0x000fca00078ee2ff */
[----:B------:R-:W-:Y:S01]  /*6240*/  HMMA.16816.F32.BF16 R32, R148, R38, R32 ;  /* 0x000000269420723c */ /* 0x000fe20000041820 */
[----:B------:R-:W-:Y:S01]  /*6250*/  IMAD R4, R161, 0x1000, R4 ;  /* 0x00001000a1047824 */ /* 0x000fe200078e0204 */
[----:B------:R-:W-:Y:S01]  /*6260*/  P2R R180, PR, RZ, 0x2 ;  /* 0x00000002ffb47803 */ /* 0x000fe20000000000 */
[----:B------:R-:W-:Y:S02]  /*6270*/  LDSM.16.M88.4 R36, [R21+0xe000] ;  /* 0x00e000001524783b */ /* 0x000fe40000000200 */
[----:B------:R-:W-:-:S11]  /*6280*/  IMAD.IADD R4, R4, 0x1, R5 ;  /* 0x0000000104047824 */ /* 0x000fd600078e0205 */
[----:B----4-:R-:W-:Y:S01]  /*6290*/  HMMA.16816.F32.BF16 R8, R144, R40, R8 ;  /* 0x000000289008723c */ /* 0x010fe20000041808 */
[----:B------:R-:W-:-:S04]  /*62a0*/  LOP3.LUT R26, R4, 0xffff, RZ, 0xc0, !PT ;  /* 0x0000ffff041a7812 */ /* 0x000fc800078ec0ff */
[----:B------:R-:W-:-:S03]  /*62b0*/  SHF.R.U32.HI R4, RZ, 0xf, R26 ;  /* 0x0000000fff047819 */ /* 0x000fc6000001161a */
[----:B------:R-:W-:Y:S01]  /*62c0*/  HMMA.16816.F32.BF16 R32, R144, R42, R32 ;  /* 0x0000002a9020723c */ /* 0x000fe20000041820 */
[----:B------:R-:W-:Y:S01]  /*62d0*/  LOP3.LUT R4, R4, 0x1, RZ, 0xc0, !PT ;  /* 0x0000000104047812 */ /* 0x000fe200078ec0ff */
[----:B------:R-:W-:Y:S03]  /*62e0*/  LDSM.16.M88.4 R40, [R20+0xe000] ;  /* 0x00e000001428783b */ /* 0x000fe60000000200 */
[----:B------:R-:W-:Y:S02]  /*62f0*/  ISETP.NE.U32.AND P1, PT, R4, 0x1, PT ;  /* 0x000000010400780c */ /* 0x000fe40003f25070 */
[----:B------:R-:W-:-:S04]  /*6300*/  SHF.R.U32.HI R4, RZ, 0xe, R26 ;  /* 0x0000000eff047819 */ /* 0x000fc8000001161a */
[----:B------:R-:W-:-:S05]  /*6310*/  LOP3.LUT R4, R4, 0x1, RZ, 0xc0, !PT ;  /* 0x0000000104047812 */ /* 0x000fca00078ec0ff */
[----:B-----5:R-:W-:Y:S01]  /*6320*/  HMMA.16816.F32.BF16 R8, R140, R48, R8 ;  /* 0x000000308c08723c */ /* 0x020fe20000041808 */
[----:B------:R-:W-:Y:S02]  /*6330*/  FSEL R210, R156, -INF , !P1 ;  /* 0xff8000009cd27808 */ /* 0x000fe40004800000 */
[----:B------:R-:W-:Y:S02]  /*6340*/  FSEL R225, R158, -INF , !P1 ;  /* 0xff8000009ee17808 */ /* 0x000fe40004800000 */
[----:B------:R-:W-:Y:S02]  /*6350*/  ISETP.NE.U32.AND P1, PT, R4, 0x1, PT ;  /* 0x000000010400780c */ /* 0x000fe40003f25070 */
[----:B------:R-:W-:-:S04]  /*6360*/  SHF.R.U32.HI R4, RZ, 0xd, R26 ;  /* 0x0000000dff047819 */ /* 0x000fc8000001161a */
[----:B------:R-:W-:Y:S01]  /*6370*/  LOP3.LUT R4, R4, 0x1, RZ, 0xc0, !PT ;  /* 0x0000000104047812 */ /* 0x000fe200078ec0ff */
[----:B------:R-:W-:Y:S01]  /*6380*/  HMMA.16816.F32.BF16 R32, R140, R50, R32 ;  /* 0x000000328c20723c */ /* 0x000fe20000041820 */
[----:B------:R-:W-:Y:S01]  /*6390*/  FSEL R209, R157, -INF , !P1 ;  /* 0xff8000009dd17808 */ /* 0x000fe20004800000 */
[----:B------:R-:W-:Y:S01]  /*63a0*/  LDSM.16.M88.4 R48, [R19+0xe000] ;  /* 0x00e000001330783b */ /* 0x000fe20000000200 */
[----:B------:R-:W-:Y:S02]  /*63b0*/  FSEL R223, R159, -INF , !P1 ;  /* 0xff8000009fdf7808 */ /* 0x000fe40004800000 */
[----:B------:R-:W-:Y:S01]  /*63c0*/  ISETP.NE.U32.AND P1, PT, R4, 0x1, PT ;  /* 0x000000010400780c */ /* 0x000fe20003f25070 */
[----:B------:R-:W-:Y:S01]  /*63d0*/  LDSM.16.M88.4 R156, [R21+0xd000] ;  /* 0x00d00000159c783b */ /* 0x000fe20000000200 */
[----:B------:R-:W-:-:S04]  /*63e0*/  SHF.R.U32.HI R4, RZ, 0xc, R26 ;  /* 0x0000000cff047819 */ /* 0x000fc8000001161a */
[----:B------:R-:W-:Y:S01]  /*63f0*/  LOP3.LUT R4, R4, 0x1, RZ, 0xc0, !PT ;  /* 0x0000000104047812 */ /* 0x000fe200078ec0ff */
[----:B------:R-:W-:Y:S01]  /*6400*/  HMMA.16816.F32.BF16 R8, R136, R64, R8 ;  /* 0x000000408808723c */ /* 0x000fe20000041808 */
[----:B------:R-:W-:Y:S02]  /*6410*/  FSEL R176, R108, -INF , !P1 ;  /* 0xff8000006cb07808 */ /* 0x000fe40004800000 */
[----:B------:R-:W-:Y:S02]  /*6420*/  FSEL R215, R110, -INF , !P1 ;  /* 0xff8000006ed77808 */ /* 0x000fe40004800000 */
[----:B------:R-:W-:-:S04]  /*6430*/  ISETP.NE.U32.AND P1, PT, R4, 0x1, PT ;  /* 0x000000010400780c */ /* 0x000fc80003f25070 */
[----:B------:R-:W-:Y:S02]  /*6440*/  FSEL R207, R109, -INF , !P1 ;  /* 0xff8000006dcf7808 */ /* 0x000fe40004800000 */
[----:B------:R-:W-:Y:S02]  /*6450*/  FSEL R217, R111, -INF , !P1 ;  /* 0xff8000006fd97808 */ /* 0x000fe40004800000 */
[----:B------:R-:W0:Y:S01]  /*6460*/  LDSM.16.M88.4 R108, [R20+0xd000] ;  /* 0x00d00000146c783b */ /* 0x000e220000000200 */
[----:B------:R-:W-:Y:S10]  /*6470*/  HMMA.16816.F32.BF16 R32, R136, R66, R32 ;  /* 0x000000428820723c */ /* 0x000ff40000041820 */
[----:B------:R-:W-:Y:S01]  /*6480*/  HMMA.16816.F32.BF16 R8, R132, R92, R8 ;  /* 0x0000005c8408723c */ /* 0x000fe20000041808 */
[----:B------:R-:W-:Y:S01]  /*6490*/  SHF.R.U32.HI R4, RZ, 0xb, R26 ;  /* 0x0000000bff047819 */ /* 0x000fe2000001161a */
[----:B------:R-:W-:-:S12]  /*64a0*/  LDSM.16.M88.4 R64, [R18+0xe000] ;  /* 0x00e000001240783b */ /* 0x000fd80000000200 */
[----:B------:R-:W-:Y:S10]  /*64b0*/  HMMA.16816.F32.BF16 R32, R132, R94, R32 ;  /* 0x0000005e8420723c */ /* 0x000ff40000041820 */
[----:B0-----:R-:W-:Y:S01]  /*64c0*/  HMMA.16816.F32.BF16 R8, R128, R108, R8 ;  /* 0x0000006c8008723c */ /* 0x001fe20000041808 */
[----:B------:R-:W-:Y:S01]  /*64d0*/  LOP3.LUT R4, R4, 0x1, RZ, 0xc0, !PT ;  /* 0x0000000104047812 */ /* 0x000fe200078ec0ff */
[----:B------:R-:W-:-:S12]  /*64e0*/  LDSM.16.M88.4 R92, [R17+0xe000] ;  /* 0x00e00000115c783b */ /* 0x000fd80000000200 */
[----:B------:R-:W-:Y:S10]  /*64f0*/  HMMA.16816.F32.BF16 R32, R128, R110, R32 ;  /* 0x0000006e8020723c */ /* 0x000ff40000041820 */
[----:B------:R-:W-:Y:S01]  /*6500*/  HMMA.16816.F32.BF16 R8, R124, R156, R8 ;  /* 0x0000009c7c08723c */ /* 0x000fe20000041808 */
[----:B------:R-:W-:Y:S01]  /*6510*/  ISETP.NE.U32.AND P1, PT, R4, 0x1, PT ;  /* 0x000000010400780c */ /* 0x000fe20003f25070 */
[----:B------:R-:W-:Y:S01]  /*6520*/  LDSM.16.M88.4 R108, [R167+0xe000] ;  /* 0x00e00000a76c783b */ /* 0x000fe20000000200 */
[----:B------:R-:W-:-:S11]  /*6530*/  SHF.R.U32.HI R4, RZ, 0xa, R26 ;  /* 0x0000000aff047819 */ /* 0x000fd6000001161a */
[----:B------:R-:W-:Y:S01]  /*6540*/  HMMA.16816.F32.BF16 R156, R124, R158, R32 ;  /* 0x0000009e7c9c723c */ /* 0x000fe20000041820 */
[----:B------:R-:W-:Y:S01]  /*6550*/  LOP3.LUT R4, R4, 0x1, RZ, 0xc0, !PT ;  /* 0x0000000104047812 */ /* 0x000fe200078ec0ff */
[----:B------:R-:W0:Y:S08]  /*6560*/  LDSM.16.M88.4 R32, [R169+0xe000] ;  /* 0x00e00000a920783b */ /* 0x000e300000000200 */
[----:B------:R-:W-:-:S02]  /*6570*/  FSEL R12, R8, -INF , !P1 ;  /* 0xff800000080c7808 */ /* 0x000fc40004800000 */
[----:B------:R-:W-:Y:S02]  /*6580*/  FSEL R175, R10, -INF , !P1 ;  /* 0xff8000000aaf7808 */ /* 0x000fe40004800000 */
[----:B------:R-:W-:Y:S02]  /*6590*/  ISETP.NE.U32.AND P1, PT, R4, 0x1, PT ;  /* 0x000000010400780c */ /* 0x000fe40003f25070 */
[----:B------:R-:W-:-:S04]  /*65a0*/  SHF.R.U32.HI R4, RZ, 0x9, R26 ;  /* 0x00000009ff047819 */ /* 0x000fc8000001161a */
[----:B------:R-:W-:Y:S02]  /*65b0*/  LOP3.LUT R4, R4, 0x1, RZ, 0xc0, !PT ;  /* 0x0000000104047812 */ /* 0x000fe400078ec0ff */
[----:B------:R-:W-:Y:S02]  /*65c0*/  FSEL R10, R9, -INF , !P1 ;  /* 0xff800000090a7808 */ /* 0x000fe40004800000 */
[----:B------:R-:W-:Y:S02]  /*65d0*/  FSEL R174, R11, -INF , !P1 ;  /* 0xff8000000bae7808 */ /* 0x000fe40004800000 */
[----:B------:R-:W-:Y:S02]  /*65e0*/  ISETP.NE.U32.AND P1, PT, R4, 0x1, PT ;  /* 0x000000010400780c */ /* 0x000fe40003f25070 */
[----:B------:R-:W-:-:S04]  /*65f0*/  SHF.R.U32.HI R4, RZ, 0x8, R26 ;  /* 0x00000008ff047819 */ /* 0x000fc8000001161a */
[----:B------:R-:W-:Y:S02]  /*6600*/  LOP3.LUT R4, R4, 0x1, RZ, 0xc0, !PT ;  /* 0x0000000104047812 */ /* 0x000fe400078ec0ff */
[----:B------:R-:W-:Y:S02]  /*6610*/  FSEL R11, R156, -INF , !P1 ;  /* 0xff8000009c0b7808 */ /* 0x000fe40004800000 */
[----:B------:R-:W-:Y:S02]  /*6620*/  FSEL R9, R158, -INF , !P1 ;  /* 0xff8000009e097808 */ /* 0x000fe40004800000 */
[----:B------:R-:W-:-:S04]  /*6630*/  ISETP.NE.U32.AND P1, PT, R4, 0x1, PT ;  /* 0x000000010400780c */ /* 0x000fc80003f25070 */
[----:B------:R-:W-:Y:S02]  /*6640*/  FSEL R7, R157, -INF , !P1 ;  /* 0xff8000009d077808 */ /* 0x000fe40004800000 */
[----:B------:R-:W-:Y:S02]  /*6650*/  FSEL R8, R159, -INF , !P1 ;  /* 0xff8000009f087808 */ /* 0x000fe40004800000 */
[----:B------:R-:W1:Y:S01]  /*6660*/  LDSM.16.M88.4 R156, [R168+0xe000] ;  /* 0x00e00000a89c783b */ /* 0x000e620000000200 */
[C---:B0-----:R-:W-:Y:S08]  /*6670*/  HMMA.16816.F32.BF16 R160, R152.reuse, R32, RZ ;  /* 0x0000002098a0723c */ /* 0x041ff000000418ff */
[----:B------:R-:W-:-:S15]  /*6680*/  HMMA.16816.F32.BF16 R32, R152, R34, RZ ;  /* 0x000000229820723c */ /* 0x000fde00000418ff */
[----:B------:R-:W-:-:S01]  /*6690*/  NOP ;  /* 0x0000000000007918 */ /* 0x000fc20000000000 */
[C---:B-1----:R-:W-:Y:S08]  /*66a0*/  HMMA.16816.F32.BF16 R160, R148.reuse, R156, R160 ;  /* 0x0000009c94a0723c */ /* 0x042ff000000418a0 */
[----:B------:R-:W-:-:S15]  /*66b0*/  HMMA.16816.F32.BF16 R32, R148, R158, R32 ;  /* 0x0000009e9420723c */ /* 0x000fde0000041820 */
[----:B------:R-:W-:-:S01]  /*66c0*/  NOP ;  /* 0x0000000000007918 */ /* 0x000fc20000000000 */
[C---:B------:R-:W-:Y:S08]  /*66d0*/  HMMA.16816.F32.BF16 R160, R144.reuse, R108, R160 ;  /* 0x0000006c90a0723c */ /* 0x040ff000000418a0 */
[----:B------:R-:W-:Y:S01]  /*66e0*/  HMMA.16816.F32.BF16 R32, R144, R110, R32 ;  /* 0x0000006e9020723c */ /* 0x000fe20000041820 */
[----:B------:R-:W-:Y:S01]  /*66f0*/  SHF.R.U32.HI R4, RZ, 0x7, R26 ;  /* 0x00000007ff047819 */ /* 0x000fe2000001161a */
[----:B------:R-:W-:Y:S01]  /*6700*/  IMAD.MOV.U32 R156, RZ, RZ, R177 ;  /* 0x000000ffff9c7224 */ /* 0x000fe200078e00b1 */
[----:B------:R-:W-:-:S13]  /*6710*/  LDSM.16.M88.4 R108, [R168+0xf000] ;  /* 0x00f00000a86c783b */ /* 0x000fda0000000200 */
[C---:B------:R-:W-:Y:S08]  /*6720*/  HMMA.16816.F32.BF16 R160, R140.reuse, R92, R160 ;  /* 0x0000005c8ca0723c */ /* 0x040ff000000418a0 */
[----:B------:R-:W-:Y:S01]  /*6730*/  HMMA.16816.F32.BF16 R32, R140, R94, R32 ;  /* 0x0000005e8c20723c */ /* 0x000fe20000041820 */
[----:B------:R-:W-:Y:S01]  /*6740*/  LOP3.LUT R4, R4, 0x1, RZ, 0xc0, !PT ;  /* 0x0000000104047812 */ /* 0x000fe200078ec0ff */
[----:B------:R-:W-:Y:S01]  /*6750*/  IMAD.MOV.U32 R157, RZ, RZ, R178 ;  /* 0x000000ffff9d7224 */ /* 0x000fe200078e00b2 */
[----:B------:R-:W-:-:S13]  /*6760*/  LDSM.16.M88.4 R92, [R167+0xf000] ;  /* 0x00f00000a75c783b */ /* 0x000fda0000000200 */
[C---:B------:R-:W-:Y:S08]  /*6770*/  HMMA.16816.F32.BF16 R160, R136.reuse, R64, R160 ;  /* 0x0000004088a0723c */ /* 0x040ff000000418a0 */
[----:B------:R-:W-:Y:S01]  /*6780*/  HMMA.16816.F32.BF16 R32, R136, R66, R32 ;  /* 0x000000428820723c */ /* 0x000fe20000041820 */
[----:B------:R-:W-:Y:S01]  /*6790*/  ISETP.NE.U32.AND P1, PT, R4, 0x1, PT ;  /* 0x000000010400780c */ /* 0x000fe20003f25070 */
[----:B------:R-:W-:-:S14]  /*67a0*/  LDSM.16.M88.4 R64, [R17+0xf000] ;  /* 0x00f000001140783b */ /* 0x000fdc0000000200 */
[C---:B------:R-:W-:Y:S08]  /*67b0*/  HMMA.16816.F32.BF16 R160, R132.reuse, R48, R160 ;  /* 0x0000003084a0723c */ /* 0x040ff000000418a0 */
[----:B------:R-:W-:Y:S01]  /*67c0*/  HMMA.16816.F32.BF16 R32, R132, R50, R32 ;  /* 0x000000328420723c */ /* 0x000fe20000041820 */
[----:B------:R-:W-:Y:S01]  /*67d0*/  SHF.R.U32.HI R4, RZ, 0x6, R26 ;  /* 0x00000006ff047819 */ /* 0x000fe2000001161a */
[----:B------:R-:W-:-:S14]  /*67e0*/  LDSM.16.M88.4 R48, [R18+0xf000] ;  /* 0x00f000001230783b */ /* 0x000fdc0000000200 */
[C---:B------:R-:W-:Y:S08]  /*67f0*/  HMMA.16816.F32.BF16 R160, R128.reuse, R40, R160 ;  /* 0x0000002880a0723c */ /* 0x040ff000000418a0 */
[----:B------:R-:W-:Y:S01]  /*6800*/  HMMA.16816.F32.BF16 R32, R128, R42, R32 ;  /* 0x0000002a8020723c */ /* 0x000fe20000041820 */
[----:B------:R-:W-:Y:S01]  /*6810*/  LOP3.LUT R4, R4, 0x1, RZ, 0xc0, !PT ;  /* 0x0000000104047812 */ /* 0x000fe200078ec0ff */
[----:B------:R-:W-:-:S14]  /*6820*/  LDSM.16.M88.4 R40, [R19+0xf000] ;  /* 0x00f000001328783b */ /* 0x000fdc0000000200 */
[C---:B------:R-:W-:Y:S08]  /*6830*/  HMMA.16816.F32.BF16 R160, R124.reuse, R36, R160 ;  /* 0x000000247ca0723c */ /* 0x040ff000000418a0 */
[----:B------:R-:W-:Y:S01]  /*6840*/  HMMA.16816.F32.BF16 R32, R124, R38, R32 ;  /* 0x000000267c20723c */ /* 0x000fe20000041820 */
[----:B------:R-:W-:-:S04]  /*6850*/  SHF.R.U32.HI R36, RZ, 0x5, R26 ;  /* 0x00000005ff247819 */ /* 0x000fc8000001161a */
[----:B------:R-:W-:-:S11]  /*6860*/  LOP3.LUT R36, R36, 0x1, RZ, 0xc0, !PT ;  /* 0x0000000124247812 */ /* 0x000fd600078ec0ff */
[----:B------:R-:W-:Y:S02]  /*6870*/  FSEL R165, R160, -INF , !P1 ;  /* 0xff800000a0a57808 */ /* 0x000fe40004800000 */
[----:B------:R-:W-:Y:S02]  /*6880*/  FSEL R5, R162, -INF , !P1 ;  /* 0xff800000a2057808 */ /* 0x000fe40004800000 */
[----:B------:R-:W-:-:S04]  /*6890*/  ISETP.NE.U32.AND P1, PT, R4, 0x1, PT ;  /* 0x000000010400780c */ /* 0x000fc80003f25070 */
[----:B------:R-:W-:Y:S02]  /*68a0*/  FSEL R166, R161, -INF , !P1 ;  /* 0xff800000a1a67808 */ /* 0x000fe40004800000 */
[----:B------:R-:W-:Y:S02]  /*68b0*/  FSEL R4, R163, -INF , !P1 ;  /* 0xff800000a3047808 */ /* 0x000fe40004800000 */
[----:B------:R-:W-:Y:S02]  /*68c0*/  ISETP.NE.U32.AND P1, PT, R36, 0x1, PT ;  /* 0x000000012400780c */ /* 0x000fe40003f25070 */
[----:B------:R-:W-:Y:S02]  /*68d0*/  LDSM.16.M88.4 R36, [R20+0xf000] ;  /* 0x00f000001424783b */ /* 0x000fe40000000200 */
[----:B------:R-:W-:Y:S02]  /*68e0*/  FSEL R177, R32, -INF , !P1 ;  /* 0xff80000020b17808 */ /* 0x000fe40004800000 */
[----:B------:R-:W-:-:S04]  /*68f0*/  SHF.R.U32.HI R32, RZ, 0x4, R26 ;  /* 0x00000004ff207819 */ /* 0x000fc8000001161a */
[----:B------:R-:W-:Y:S02]  /*6900*/  LOP3.LUT R32, R32, 0x1, RZ, 0xc0, !PT ;  /* 0x0000000120207812 */ /* 0x000fe400078ec0ff */
[----:B------:R-:W-:Y:S02]  /*6910*/  FSEL R171, R34, -INF , !P1 ;  /* 0xff80000022ab7808 */ /* 0x000fe40004800000 */
[----:B------:R-:W-:-:S04]  /*6920*/  ISETP.NE.U32.AND P1, PT, R32, 0x1, PT ;  /* 0x000000012000780c */ /* 0x000fc80003f25070 */
[----:B------:R-:W-:Y:S02]  /*6930*/  FSEL R178, R33, -INF , !P1 ;  /* 0xff80000021b27808 */ /* 0x000fe40004800000 */
[----:B------:R-:W-:Y:S02]  /*6940*/  FSEL R172, R35, -INF , !P1 ;  /* 0xff80000023ac7808 */ /* 0x000fe40004800000 */
[----:B------:R-:W0:Y:S02]  /*6950*/  LDSM.16.M88.4 R32, [R169+0xf000] ;  /* 0x00f00000a920783b */ /* 0x000e240000000200 */
[----:B0-----:R-:W-:-:S15]  /*6960*/  HMMA.16816.F32.BF16 R160, R152, R32, RZ ;  /* 0x0000002098a0723c */ /* 0x001fde00000418ff */
[----:B------:R-:W-:-:S09]  /*6970*/  NOP ;  /* 0x0000000000007918 */ /* 0x000fd20000000000 */
[----:B------:R-:W-:-:S15]  /*6980*/  HMMA.16816.F32.BF16 R160, R148, R108, R160 ;  /* 0x0000006c94a0723c */ /* 0x000fde00000418a0 */
[----:B------:R-:W-:-:S09]  /*6990*/  NOP ;  /* 0x0000000000007918 */ /* 0x000fd20000000000 */
[----:B------:R-:W-:-:S15]  /*69a0*/  HMMA.16816.F32.BF16 R160, R144, R92, R160 ;  /* 0x0000005c90a0723c */ /* 0x000fde00000418a0 */
[----:B------:R-:W-:-:S09]  /*69b0*/  NOP ;  /* 0x0000000000007918 */ /* 0x000fd20000000000 */
[----:B------:R-:W-:-:S15]  /*69c0*/  HMMA.16816.F32.BF16 R160, R140, R64, R160 ;  /* 0x000000408ca0723c */ /* 0x000fde00000418a0 */
[----:B------:R-:W-:-:S09]  /*69d0*/  NOP ;  /* 0x0000000000007918 */ /* 0x000fd20000000000 */
[----:B------:R-:W-:Y:S01]  /*69e0*/  HMMA.16816.F32.BF16 R160, R136, R48, R160 ;  /* 0x0000003088a0723c */ /* 0x000fe200000418a0 */
[----:B------:R-:W-:Y:S02]  /*69f0*/  IMAD.MOV.U32 R168, RZ, RZ, R156 ;  /* 0x000000ffffa87224 */ /* 0x000fe400078e009c */
[----:B------:R-:W-:Y:S02]  /*6a00*/  IMAD.MOV.U32 R33, RZ, RZ, R157 ;  /* 0x000000ffff217224 */ /* 0x000fe400078e009d */
[----:B------:R-:W0:-:S15]  /*6a10*/  LDSM.16.M88.4 R156, [R21+0xf000] ;  /* 0x00f00000159c783b */ /* 0x000e1e0000000200 */
[----:B------:R-:W-:-:S04]  /*6a20*/  NOP ;  /* 0x0000000000007918 */ /* 0x000fc80000000000 */
[----:B------:R-:W-:-:S15]  /*6a30*/  HMMA.16816.F32.BF16 R160, R132, R40, R160 ;  /* 0x0000002884a0723c */ /* 0x000fde00000418a0 */
[----:B------:R-:W-:-:S09]  /*6a40*/  NOP ;  /* 0x0000000000007918 */ /* 0x000fd20000000000 */
[----:B------:R-:W-:Y:S01]  /*6a50*/  HMMA.16816.F32.BF16 R160, R128, R36, R160 ;  /* 0x0000002480a0723c */ /* 0x000fe200000418a0 */
[----:B------:R-:W-:-:S04]  /*6a60*/  SHF.R.U32.HI R32, RZ, 0x3, R26 ;  /* 0x00000003ff207819 */ /* 0x000fc8000001161a */
[----:B------:R-:W-:-:S15]  /*6a70*/  LOP3.LUT R32, R32, 0x1, RZ, 0xc0, !PT ;  /* 0x0000000120207812 */ /* 0x000fde00078ec0ff */
[----:B------:R-:W-:-:S04]  /*6a80*/  NOP ;  /* 0x0000000000007918 */ /* 0x000fc80000000000 */
[----:B0-----:R-:W-:Y:S01]  /*6a90*/  HMMA.16816.F32.BF16 R160, R124, R156, R160 ;  /* 0x0000009c7ca0723c */ /* 0x001fe200000418a0 */
[----:B------:R-:W-:Y:S02]  /*6aa0*/  ISETP.NE.U32.AND P1, PT, R32, 0x1, PT ;  /* 0x000000012000780c */ /* 0x000fe40003f25070 */
[----:B------:R-:W-:-:S04]  /*6ab0*/  SHF.R.U32.HI R32, RZ, 0x2, R26 ;  /* 0x00000002ff207819 */ /* 0x000fc8000001161a */
[----:B------:R-:W-:Y:S01]  /*6ac0*/  LOP3.LUT R32, R32, 0x1, RZ, 0xc0, !PT ;  /* 0x0000000120207812 */ /* 0x000fe200078ec0ff */
[----:B------:R-:W-:-:S15]  /*6ad0*/  IMAD.MOV.U32 R156, RZ, RZ, R33 ;  /* 0x000000ffff9c7224 */ /* 0x000fde00078e0021 */
[----:B------:R-:W-:-:S01]  /*6ae0*/  NOP ;  /* 0x0000000000007918 */ /* 0x000fc20000000000 */
[----:B------:R-:W-:Y:S02]  /*6af0*/  FSEL R36, R160, -INF , !P1 ;  /* 0xff800000a0247808 */ /* 0x000fe40004800000 */
[----:B------:R-:W-:Y:S02]  /*6b00*/  FSEL R40, R162, -INF , !P1 ;  /* 0xff800000a2287808 */ /* 0x000fe40004800000 */
[----:B------:R-:W-:Y:S02]  /*6b10*/  ISETP.NE.U32.AND P1, PT, R32, 0x1, PT ;  /* 0x000000012000780c */ /* 0x000fe40003f25070 */
[----:B------:R-:W-:-:S15]  /*6b20*/  HMMA.16816.F32.BF16 R32, R152, R34, RZ ;  /* 0x000000229820723c */ /* 0x000fde00000418ff */
[----:B------:R-:W-:-:S09]  /*6b30*/  NOP ;  /* 0x0000000000007918 */ /* 0x000fd20000000000 */
[----:B------:R-:W-:-:S15]  /*6b40*/  HMMA.16816.F32.BF16 R32, R148, R110, R32 ;  /* 0x0000006e9420723c */ /* 0x000fde0000041820 */
        /* <DEDUP_REMOVED lines=10> */
[----:B------:R-:W-:-:S15]  /*6bf0*/  ULDC UR10, c[0x0][0x200] ;  /* 0x00008000000a7ab9 */ /* 0x000fde0000000800 */
[----:B------:R-:W-:-:S08]  /*6c00*/  NOP ;  /* 0x0000000000007918 */ /* 0x000fd00000000000 */
[----:B------:R-:W-:Y:S01]  /*6c10*/  HMMA.16816.F32.BF16 R32, R124, R158, R32 ;  /* 0x0000009e7c20723c */ /* 0x000fe20000041820 */
[----:B------:R-:W-:Y:S01]  /*6c20*/  IMAD.MOV.U32 R152, RZ, RZ, R200 ;  /* 0x000000ffff987224 */ /* 0x000fe200078e00c8 */
[----:B------:R-:W-:Y:S01]  /*6c30*/  UIMAD UR10, UR5, UR10, URZ ;  /* 0x0000000a050a72a4 */ /* 0x000fe2000f8e023f */
[----:B------:R-:W-:Y:S01]  /*6c40*/  SHF.R.U32.HI R26, RZ, 0x1, R26 ;  /* 0x00000001ff1a7819 */ /* 0x000fe2000001161a */
[----:B------:R-:W-:-:S03]  /*6c50*/  IMAD R137, R181, c[0x0][0x204], RZ ;  /* 0x00008100b5897a24 */ /* 0x000fc600078e02ff */
[----:B------:R-:W-:Y:S01]  /*6c60*/  LOP3.LUT R26, R26, 0x1, RZ, 0xc0, !PT ;  /* 0x000000011a1a7812 */ /* 0x000fe200078ec0ff */
[----:B------:R-:W-:Y:S01]  /*6c70*/  IMAD.MOV.U32 R136, RZ, RZ, c[0x0][0x204] ;  /* 0x00008100ff887624 */ /* 0x000fe200078e00ff */
[----:B------:R-:W-:Y:S02]  /*6c80*/  FSEL R37, R161, -INF , !P1 ;  /* 0xff800000a1257808 */ /* 0x000fe40004800000 */
[----:B------:R-:W-:Y:S02]  /*6c90*/  FSEL R41, R163, -INF , !P1 ;  /* 0xff800000a3297808 */ /* 0x000fe40004800000 */
[----:B------:R-:W-:-:S11]  /*6ca0*/  ISETP.NE.U32.AND P1, PT, R26, 0x1, PT ;  /* 0x000000011a00780c */ /* 0x000fd60003f25070 */
[----:B------:R-:W-:Y:S02]  /*6cb0*/  FSEL R135, R33, -INF , !P0 ;  /* 0xff80000021877808 */ /* 0x000fe40004000000 */
[----:B------:R-:W-:Y:S02]  /*6cc0*/  FSEL R200, R35, -INF , !P0 ;  /* 0xff80000023c87808 */ /* 0x000fe40004000000 */
[----:B------:R-:W-:Y:S01]  /*6cd0*/  ISETP.GE.AND P0, PT, R164, UR6, PT ;  /* 0x00000006a4007c0c */ /* 0x000fe2000bf06270 */
[----:B------:R-:W-:Y:S02]  /*6ce0*/  IMAD.MOV R33, RZ, RZ, -R28 ;  /* 0x000000ffff217224 */ /* 0x000fe400078e0a1c */
[----:B------:R-:W-:Y:S01]  /*6cf0*/  IMAD.U32 R28, RZ, RZ, UR10 ;  /* 0x0000000aff1c7e24 */ /* 0x000fe2000f8e00ff */
[----:B------:R-:W-:Y:S01]  /*6d00*/  SEL R179, R179, RZ, !P0 ;  /* 0x000000ffb3b37207 */ /* 0x000fe20004000000 */
[----:B------:R-:W-:Y:S02]  /*6d10*/  IMAD R33, R33, c[0x0][0x1b8], R164 ;  /* 0x00006e0021217a24 */ /* 0x000fe400078e02a4 */
[----:B------:R-:W-:-:S02]  /*6d20*/  IMAD R133, R136, 0x10, R137 ;  /* 0x0000001088857824 */ /* 0x000fc400078e0289 */
[----:B------:R-:W-:Y:S02]  /*6d30*/  IMAD R26, R179, c[0x0][0x1fc], R28 ;  /* 0x00007f00b31a7a24 */ /* 0x000fe400078e021c */
[----:B------:R-:W-:Y:S02]  /*6d40*/  IMAD R140, R136, 0x10, R133 ;  /* 0x00000010888c7824 */ /* 0x000fe400078e0285 */
[----:B------:R-:W-:Y:S02]  /*6d50*/  IMAD.IADD R26, R26, 0x1, R33 ;  /* 0x000000011a1a7824 */ /* 0x000fe400078e0221 */
[----:B------:R-:W-:Y:S02]  /*6d60*/  IMAD.MOV.U32 R132, RZ, RZ, 0x2 ;  /* 0x00000002ff847424 */ /* 0x000fe400078e00ff */
[--C-:B------:R-:W-:Y:S02]  /*6d70*/  IMAD.IADD R33, R137, 0x1, R26.reuse ;  /* 0x0000000189217824 */ /* 0x100fe400078e021a */
[----:B------:R-:W-:-:S02]  /*6d80*/  IMAD.IADD R35, R133, 0x1, R26 ;  /* 0x0000000185237824 */ /* 0x000fc400078e021a */
[----:B------:R-:W-:Y:S01]  /*6d90*/  IMAD.IADD R39, R140, 0x1, R26 ;  /* 0x000000018c277824 */ /* 0x000fe200078e021a */
[----:B------:R-:W-:Y:S01]  /*6da0*/  FSEL R134, R32, -INF , !P1 ;  /* 0xff80000020867808 */ /* 0x000fe20004800000 */
[----:B------:R-:W-:Y:S01]  /*6db0*/  IMAD R136, R136, 0x10, R140 ;  /* 0x0000001088887824 */ /* 0x000fe200078e028c */
[----:B------:R-:W-:Y:S01]  /*6dc0*/  FSEL R42, R34, -INF , !P1 ;  /* 0xff800000222a7808 */ /* 0x000fe20004800000 */
[-C--:B------:R-:W-:Y:S01]  /*6dd0*/  IMAD.WIDE R32, R33, R132.reuse, c[0x0][0x180] ;  /* 0x0000600021207625 */ /* 0x080fe200078e0284 */
[----:B------:R-:W-:Y:S02]  /*6de0*/  PRMT R43, RZ, 0x7610, R43 ;  /* 0x00007610ff2b7816 */ /* 0x000fe4000000002b */
[----:B------:R-:W-:Y:S01]  /*6df0*/  PRMT R194, RZ, 0x7610, R194 ;  /* 0x00007610ffc27816 */ /* 0x000fe200000000c2 */
[-C--:B------:R-:W-:Y:S01]  /*6e00*/  IMAD.WIDE R34, R35, R132.reuse, c[0x0][0x180] ;  /* 0x0000600023227625 */ /* 0x080fe200078e0284 */
[----:B------:R-:W-:Y:S02]  /*6e10*/  PRMT R188, RZ, 0x7610, R188 ;  /* 0x00007610ffbc7816 */ /* 0x000fe400000000bc */
[----:B------:R0:W4:Y:S01]  /*6e20*/  @!P0 LDG.E.U16 R43, [R32.64] ;  /* 0x0000000c202b8981 */ /* 0x000122000c1e1500 */
[----:B------:R-:W-:Y:S01]  /*6e30*/  IMAD.WIDE R38, R39, R132, c[0x0][0x180] ;  /* 0x0000600027267625 */ /* 0x000fe200078e0284 */
[----:B------:R-:W-:-:S02]  /*6e40*/  PRMT R181, RZ, 0x7610, R181 ;  /* 0x00007610ffb57816 */ /* 0x000fc400000000b5 */
[----:B------:R1:W5:Y:S01]  /*6e50*/  @!P0 LDG.E.U16 R194, [R34.64] ;  /* 0x0000000c22c28981 */ /* 0x000362000c1e1500 */
[--C-:B------:R-:W-:Y:S02]  /*6e60*/  IMAD.IADD R49, R136, 0x1, R26.reuse ;  /* 0x0000000188317824 */ /* 0x100fe400078e021a */
[--C-:B------:R-:W-:Y:S01]  /*6e70*/  IMAD R51, R29, c[0x0][0x204], R26.reuse ;  /* 0x000081001d337a24 */ /* 0x100fe200078e021a */
[----:B------:R1:W2:Y:S01]  /*6e80*/  @!P0 LDG.E.U16 R188, [R38.64] ;  /* 0x0000000c26bc8981 */ /* 0x0002a2000c1e1500 */
[--C-:B------:R-:W-:Y:S02]  /*6e90*/  IMAD R65, R30, c[0x0][0x204], R26.reuse ;  /* 0x000081001e417a24 */ /* 0x100fe400078e021a */
[--C-:B------:R-:W-:Y:S02]  /*6ea0*/  IMAD R67, R27, c[0x0][0x204], R26.reuse ;  /* 0x000081001b437a24 */ /* 0x100fe400078e021a */
[----:B------:R-:W-:Y:S01]  /*6eb0*/  IMAD R93, R13, c[0x0][0x204], R26 ;  /* 0x000081000d5d7a24 */ /* 0x000fe200078e021a */
[----:B------:R-:W-:Y:S01]  /*6ec0*/  PRMT R138, RZ, 0x7610, R138 ;  /* 0x00007610ff8a7816 */ /* 0x000fe2000000008a */
[----:B0-----:R-:W-:Y:S01]  /*6ed0*/  IMAD.WIDE R32, R49, R132, c[0x0][0x180] ;  /* 0x0000600031207625 */ /* 0x001fe200078e0284 */
[----:B------:R-:W-:-:S02]  /*6ee0*/  PRMT R126, RZ, 0x7610, R126 ;  /* 0x00007610ff7e7816 */ /* 0x000fc4000000007e */
[----:B------:R-:W-:Y:S01]  /*6ef0*/  PRMT R95, RZ, 0x7610, R95 ;  /* 0x00007610ff5f7816 */ /* 0x000fe2000000005f */
[-C--:B-1----:R-:W-:Y:S01]  /*6f00*/  IMAD.WIDE R34, R51, R132.reuse, c[0x0][0x180] ;  /* 0x0000600033227625 */ /* 0x082fe200078e0284 */
[----:B------:R-:W-:Y:S01]  /*6f10*/  PRMT R64, RZ, 0x7610, R64 ;  /* 0x00007610ff407816 */ /* 0x000fe20000000040 */
[----:B------:R-:W3:Y:S02]  /*6f20*/  @!P0 LDG.E.U16 R181, [R32.64] ;  /* 0x0000000c20b58981 */ /* 0x000ee4000c1e1500 */
[-C--:B------:R-:W-:Y:S02]  /*6f30*/  IMAD.WIDE R38, R65, R132.reuse, c[0x0][0x180] ;  /* 0x0000600041267625 */ /* 0x080fe400078e0284 */
[----:B------:R-:W3:Y:S02]  /*6f40*/  @!P0 LDG.E.U16 R138, [R34.64] ;  /* 0x0000000c228a8981 */ /* 0x000ee4000c1e1500 */
[-C--:B------:R-:W-:Y:S02]  /*6f50*/  IMAD.WIDE R48, R67, R132.reuse, c[0x0][0x180] ;  /* 0x0000600043307625 */ /* 0x080fe400078e0284 */
[----:B------:R-:W3:Y:S02]  /*6f60*/  @!P0 LDG.E.U16 R126, [R38.64] ;  /* 0x0000000c267e8981 */ /* 0x000ee4000c1e1500 */
[----:B------:R-:W-:-:S02]  /*6f70*/  IMAD.WIDE R50, R93, R132, c[0x0][0x180] ;  /* 0x000060005d327625 */ /* 0x000fc400078e0284 */
[----:B------:R0:W3:Y:S04]  /*6f80*/  @!P0 LDG.E.U16 R95, [R48.64] ;  /* 0x0000000c305f8981 */ /* 0x0000e8000c1e1500 */
[----:B------:R-:W3:Y:S01]  /*6f90*/  @!P0 LDG.E.U16 R64, [R50.64] ;  /* 0x0000000c32408981 */ /* 0x000ee2000c1e1500 */
[----:B------:R-:W-:Y:S02]  /*6fa0*/  PRMT R203, RZ, 0x7610, R203 ;  /* 0x00007610ffcb7816 */ /* 0x000fe400000000cb */
[----:B------:R-:W-:Y:S02]  /*6fb0*/  PRMT R186, RZ, 0x7610, R186 ;  /* 0x00007610ffba7816 */ /* 0x000fe400000000ba */
[----:B------:R-:W-:Y:S02]  /*6fc0*/  ISETP.NE.AND P1, PT, R180, RZ, PT ;  /* 0x000000ffb400720c */ /* 0x000fe40003f25270 */
[----:B------:R-:W-:-:S02]  /*6fd0*/  PRMT R195, RZ, 0x7610, R195 ;  /* 0x00007610ffc37816 */ /* 0x000fc400000000c3 */
[----:B------:R-:W-:Y:S02]  /*6fe0*/  PRMT R192, RZ, 0x7610, R192 ;  /* 0x00007610ffc07816 */ /* 0x000fe400000000c0 */
[----:B------:R-:W-:Y:S02]  /*6ff0*/  PRMT R111, RZ, 0x7610, R111 ;  /* 0x00007610ff6f7816 */ /* 0x000fe4000000006f */
[----:B------:R-:W-:Y:S02]  /*7000*/  PRMT R179, RZ, 0x7610, R179 ;  /* 0x00007610ffb37816 */ /* 0x000fe400000000b3 */
[----:B------:R-:W-:Y:S02]  /*7010*/  PRMT R130, RZ, 0x7610, R130 ;  /* 0x00007610ff827816 */ /* 0x000fe40000000082 */
[----:B0-----:R-:W-:Y:S02]  /*7020*/  PRMT R49, RZ, 0x7610, R49 ;  /* 0x00007610ff317816 */ /* 0x001fe40000000031 */
[----:B------:R-:W-:-:S02]  /*7030*/  PRMT R204, RZ, 0x7610, R204 ;  /* 0x00007610ffcc7816 */ /* 0x000fc400000000cc */
[----:B------:R-:W-:Y:S02]  /*7040*/  SEL R31, R31, RZ, !P2 ;  /* 0x000000ff1f1f7207 */ /* 0x000fe40005000000 */
[----:B------:R-:W-:Y:S02]  /*7050*/  PRMT R191, RZ, 0x7610, R191 ;  /* 0x00007610ffbf7816 */ /* 0x000fe400000000bf */
[----:B------:R-:W-:Y:S02]  /*7060*/  PRMT R198, RZ, 0x7610, R198 ;  /* 0x00007610ffc67816 */ /* 0x000fe400000000c6 */
[----:B------:R-:W-:Y:S02]  /*7070*/  PRMT R129, RZ, 0x7610, R129 ;  /* 0x00007610ff817816 */ /* 0x000fe40000000081 */
[----:B------:R-:W-:Y:S02]  /*7080*/  PRMT R205, RZ, 0x7610, R205 ;  /* 0x00007610ffcd7816 */ /* 0x000fe400000000cd */
[----:B------:R-:W-:-:S02]  /*7090*/  PRMT R92, RZ, 0x7610, R92 ;  /* 0x00007610ff5c7816 */ /* 0x000fc4000000005c */
[----:B------:R-:W-:Y:S02]  /*70a0*/  PRMT R193, RZ, 0x7610, R193 ;  /* 0x00007610ffc17816 */ /* 0x000fe400000000c1 */
[----:B------:R-:W-:Y:S02]  /*70b0*/  PRMT R131, RZ, 0x7610, R131 ;  /* 0x00007610ff837816 */ /* 0x000fe40000000083 */
[----:B------:R-:W-:Y:S02]  /*70c0*/  PRMT R110, RZ, 0x7610, R110 ;  /* 0x00007610ff6e7816 */ /* 0x000fe4000000006e */
[----:B----4-:R-:W-:Y:S02]  /*70d0*/  SEL R43, R43, RZ, !P0 ;  /* 0x000000ff2b2b7207 */ /* 0x010fe40004000000 */
[----:B-----5:R-:W-:Y:S02]  /*70e0*/  SEL R194, R194, RZ, !P0 ;  /* 0x000000ffc2c27207 */ /* 0x020fe40004000000 */
[----:B--2---:R-:W-:-:S02]  /*70f0*/  SEL R188, R188, RZ, !P0 ;  /* 0x000000ffbcbc7207 */ /* 0x004fc40004000000 */
[----:B---3--:R-:W-:Y:S02]  /*7100*/  SEL R181, R181, RZ, !P0 ;  /* 0x000000ffb5b57207 */ /* 0x008fe40004000000 */
[----:B------:R-:W-:Y:S02]  /*7110*/  SEL R138, R138, RZ, !P0 ;  /* 0x000000ff8a8a7207 */ /* 0x000fe40004000000 */
[----:B------:R-:W-:Y:S02]  /*7120*/  SEL R126, R126, RZ, !P0 ;  /* 0x000000ff7e7e7207 */ /* 0x000fe40004000000 */
[----:B------:R-:W-:Y:S02]  /*7130*/  SEL R95, R95, RZ, !P0 ;  /* 0x000000ff5f5f7207 */ /* 0x000fe40004000000 */
[----:B------:R-:W-:Y:S02]  /*7140*/  SEL R48, R64, RZ, !P0 ;  /* 0x000000ff40307207 */ /* 0x000fe40004000000 */
[----:B------:R-:W-:-:S04]  /*7150*/  ISETP.NE.AND P0, PT, R185, RZ, PT ;  /* 0x000000ffb900720c */ /* 0x000fc80003f05270 */
[----:B------:R-:W-:-:S05]  /*7160*/  SEL R173, R173, RZ, !P0 ;  /* 0x000000ffadad7207 */ /* 0x000fca0004000000 */
[----:B------:R-:W-:-:S04]  /*7170*/  IMAD R173, R173, c[0x0][0x1fc], R28 ;  /* 0x00007f00adad7a24 */ /* 0x000fc800078e021c */
[----:B------:R-:W-:-:S04]  /*7180*/  IMAD.IADD R184, R173, 0x1, R184 ;  /* 0x00000001adb87824 */ /* 0x000fc800078e02b8 */
[--C-:B------:R-:W-:Y:S02]  /*7190*/  IMAD.IADD R33, R137, 0x1, R184.reuse ;  /* 0x0000000189217824 */ /* 0x100fe400078e02b8 */
[----:B------:R-:W-:Y:S02]  /*71a0*/  IMAD.IADD R51, R136, 0x1, R184 ;  /* 0x0000000188337824 */ /* 0x000fe400078e02b8 */
[----:B------:R-:W-:-:S05]  /*71b0*/  IMAD.WIDE R32, R33, R132, c[0x0][0x180] ;  /* 0x0000600021207625 */ /* 0x000fca00078e0284 */
[----:B------:R0:W2:Y:S01]  /*71c0*/  @!P0 LDG.E.U16 R203, [R32.64] ;  /* 0x0000000c20cb8981 */ /* 0x0000a2000c1e1500 */
[----:B------:R-:W-:Y:S02]  /*71d0*/  IMAD.IADD R35, R133, 0x1, R184 ;  /* 0x0000000185237824 */ /* 0x000fe400078e02b8 */
[----:B0-----:R-:W-:-:S05]  /*71e0*/  IMAD.WIDE R32, R51, R132, c[0x0][0x180] ;  /* 0x0000600033207625 */ /* 0x001fca00078e0284 */
[----:B------:R0:W3:Y:S01]  /*71f0*/  @!P0 LDG.E.U16 R186, [R32.64] ;  /* 0x0000000c20ba8981 */ /* 0x0000e2000c1e1500 */
[----:B------:R-:W-:Y:S02]  /*7200*/  IMAD.IADD R39, R140, 0x1, R184 ;  /* 0x000000018c277824 */ /* 0x000fe400078e02b8 */
[----:B------:R-:W-:Y:S01]  /*7210*/  IMAD.WIDE R34, R35, R132, c[0x0][0x180] ;  /* 0x0000600023227625 */ /* 0x000fe200078e0284 */
[----:B0-----:R-:W-:-:S03]  /*7220*/  SEL R33, R170, RZ, !P1 ;  /* 0x000000ffaa217207 */ /* 0x001fc60004800000 */
[----:B------:R-:W-:Y:S01]  /*7230*/  IMAD.WIDE R38, R39, R132, c[0x0][0x180] ;  /* 0x0000600027267625 */ /* 0x000fe200078e0284 */
[----:B------:R0:W4:Y:S03]  /*7240*/  @!P0 LDG.E.U16 R195, [R34.64] ;  /* 0x0000000c22c38981 */ /* 0x000126000c1e1500 */
[----:B------:R-:W-:Y:S01]  /*7250*/  IMAD R26, R33, c[0x0][0x1fc], R28 ;  /* 0x00007f00211a7a24 */ /* 0x000fe200078e021c */
[----:B------:R1:W5:Y:S01]  /*7260*/  @!P0 LDG.E.U16 R192, [R38.64] ;  /* 0x0000000c26c08981 */ /* 0x000362000c1e1500 */
[--C-:B------:R-:W-:Y:S02]  /*7270*/  IMAD R65, R29, c[0x0][0x204], R184.reuse ;  /* 0x000081001d417a24 */ /* 0x100fe400078e02b8 */
[----:B------:R-:W-:Y:S02]  /*7280*/  IMAD R93, R27, c[0x0][0x204], R184 ;  /* 0x000081001b5d7a24 */ /* 0x000fe400078e02b8 */
[----:B------:R-:W-:-:S02]  /*7290*/  IMAD.IADD R26, R26, 0x1, R187 ;  /* 0x000000011a1a7824 */ /* 0x000fc400078e02bb */
[--C-:B------:R-:W-:Y:S02]  /*72a0*/  IMAD R67, R30, c[0x0][0x204], R184.reuse ;  /* 0x000081001e437a24 */ /* 0x100fe400078e02b8 */
[----:B------:R-:W-:Y:S02]  /*72b0*/  IMAD R109, R13, c[0x0][0x204], R184 ;  /* 0x000081000d6d7a24 */ /* 0x000fe400078e02b8 */
[----:B0-----:R-:W-:-:S04]  /*72c0*/  IMAD.WIDE R34, R65, R132, c[0x0][0x180] ;  /* 0x0000600041227625 */ /* 0x001fc800078e0284 */
[-C--:B------:R-:W-:Y:S01]  /*72d0*/  IMAD.WIDE R50, R93, R132.reuse, c[0x0][0x180] ;  /* 0x000060005d327625 */ /* 0x080fe200078e0284 */
[----:B------:R0:W2:Y:S03]  /*72e0*/  @!P0 LDG.E.U16 R179, [R34.64] ;  /* 0x0000000c22b38981 */ /* 0x0000a6000c1e1500 */
[----:B------:R-:W-:Y:S01]  /*72f0*/  IMAD.IADD R33, R137, 0x1, R26 ;  /* 0x0000000189217824 */ /* 0x000fe200078e021a */
[----:B------:R0:W2:Y:S01]  /*7300*/  @!P0 LDG.E.U16 R111, [R50.64] ;  /* 0x0000000c326f8981 */ /* 0x0000a2000c1e1500 */
[----:B-1----:R-:W-:-:S04]  /*7310*/  IMAD.WIDE R38, R67, R132, c[0x0][0x180] ;  /* 0x0000600043267625 */ /* 0x002fc800078e0284 */
[-C--:B------:R-:W-:Y:S01]  /*7320*/  IMAD.WIDE R64, R109, R132.reuse, c[0x0][0x180] ;  /* 0x000060006d407625 */ /* 0x080fe200078e0284 */
[----:B------:R1:W2:Y:S03]  /*7330*/  @!P0 LDG.E.U16 R130, [R38.64] ;  /* 0x0000000c26828981 */ /* 0x0002a6000c1e1500 */
[----:B------:R-:W-:Y:S01]  /*7340*/  IMAD.WIDE R32, R33, R132, c[0x0][0x180] ;  /* 0x0000600021207625 */ /* 0x000fe200078e0284 */
[----:B------:R1:W2:Y:S03]  /*7350*/  @!P0 LDG.E.U16 R49, [R64.64] ;  /* 0x0000000c40318981 */ /* 0x0002a6000c1e1500 */
[--C-:B0-----:R-:W-:Y:S01]  /*7360*/  IMAD.IADD R51, R136, 0x1, R26.reuse ;  /* 0x0000000188337824 */ /* 0x101fe200078e021a */
[----:B------:R0:W2:Y:S01]  /*7370*/  @!P1 LDG.E.U16 R204, [R32.64] ;  /* 0x0000000c20cc9981 */ /* 0x0000a2000c1e1500 */
[----:B------:R-:W-:-:S02]  /*7380*/  IMAD.IADD R35, R133, 0x1, R26 ;  /* 0x0000000185237824 */ /* 0x000fc400078e021a */
[--C-:B-1----:R-:W-:Y:S02]  /*7390*/  IMAD.IADD R39, R140, 0x1, R26.reuse ;  /* 0x000000018c277824 */ /* 0x102fe400078e021a */
[--C-:B------:R-:W-:Y:S02]  /*73a0*/  IMAD R67, R30, c[0x0][0x204], R26.reuse ;  /* 0x000081001e437a24 */ /* 0x100fe400078e021a */
[--C-:B------:R-:W-:Y:S02]  /*73b0*/  IMAD R65, R29, c[0x0][0x204], R26.reuse ;  /* 0x000081001d417a24 */ /* 0x100fe400078e021a */
[--C-:B------:R-:W-:Y:S02]  /*73c0*/  IMAD R93, R27, c[0x0][0x204], R26.reuse ;  /* 0x000081001b5d7a24 */ /* 0x100fe400078e021a */
[----:B------:R-:W-:Y:S01]  /*73d0*/  IMAD R109, R13, c[0x0][0x204], R26 ;  /* 0x000081000d6d7a24 */ /* 0x000fe200078e021a */
[----:B------:R-:W-:Y:S01]  /*73e0*/  PRMT R185, RZ, 0x7610, R185 ;  /* 0x00007610ffb97816 */ /* 0x000fe200000000b9 */
[----:B------:R-:W-:-:S02]  /*73f0*/  IMAD R26, R31, c[0x0][0x1fc], R28 ;  /* 0x00007f001f1a7a24 */ /* 0x000fc400078e021c */
[----:B0-----:R-:W-:-:S04]  /*7400*/  IMAD.WIDE R32, R51, R132, c[0x0][0x180] ;  /* 0x0000600033207625 */ /* 0x001fc800078e0284 */
[-C--:B------:R-:W-:Y:S01]  /*7410*/  IMAD.WIDE R38, R39, R132.reuse, c[0x0][0x180] ;  /* 0x0000600027267625 */ /* 0x080fe200078e0284 */
[----:B------:R0:W2:Y:S03]  /*7420*/  @!P1 LDG.E.U16 R185, [R32.64] ;  /* 0x0000000c20b99981 */ /* 0x0000a6000c1e1500 */
[----:B------:R-:W-:Y:S01]  /*7430*/  IMAD.IADD R26, R26, 0x1, R189 ;  /* 0x000000011a1a7824 */ /* 0x000fe200078e02bd */
[----:B------:R1:W2:Y:S01]  /*7440*/  @!P1 LDG.E.U16 R191, [R38.64] ;  /* 0x0000000c26bf9981 */ /* 0x0002a2000c1e1500 */
[----:B------:R-:W-:-:S04]  /*7450*/  IMAD.WIDE R34, R35, R132, c[0x0][0x180] ;  /* 0x0000600023227625 */ /* 0x000fc800078e0284 */
[----:B0-----:R-:W-:Y:S01]  /*7460*/  IMAD.IADD R33, R137, 0x1, R26 ;  /* 0x0000000189217824 */ /* 0x001fe200078e021a */
[----:B------:R0:W2:Y:S01]  /*7470*/  @!P1 LDG.E.U16 R198, [R34.64] ;  /* 0x0000000c22c69981 */ /* 0x0000a2000c1e1500 */
[----:B-1----:R-:W-:-:S04]  /*7480*/  IMAD.WIDE R38, R67, R132, c[0x0][0x180] ;  /* 0x0000600043267625 */ /* 0x002fc800078e0284 */
[-C--:B------:R-:W-:Y:S01]  /*7490*/  IMAD.WIDE R32, R33, R132.reuse, c[0x0][0x180] ;  /* 0x0000600021207625 */ /* 0x080fe200078e0284 */
[----:B------:R1:W2:Y:S03]  /*74a0*/  @!P1 LDG.E.U16 R129, [R38.64] ;  /* 0x0000000c26819981 */ /* 0x0002a6000c1e1500 */
[----:B------:R-:W-:Y:S01]  /*74b0*/  IMAD.IADD R31, R136, 0x1, R26 ;  /* 0x00000001881f7824 */ /* 0x000fe200078e021a */
[----:B------:R1:W2:Y:S01]  /*74c0*/  @!P2 LDG.E.U16 R205, [R32.64] ;  /* 0x0000000c20cda981 */ /* 0x0002a2000c1e1500 */
[----:B0-----:R-:W-:-:S04]  /*74d0*/  IMAD.WIDE R34, R65, R132, c[0x0][0x180] ;  /* 0x0000600041227625 */ /* 0x001fc800078e0284 */
[----:B------:R-:W-:-:S04]  /*74e0*/  IMAD.WIDE R64, R109, R132, c[0x0][0x180] ;  /* 0x000060006d407625 */ /* 0x000fc800078e0284 */
[----:B-1----:R-:W-:Y:S01]  /*74f0*/  IMAD.IADD R39, R140, 0x1, R26 ;  /* 0x000000018c277824 */ /* 0x002fe200078e021a */
[----:B------:R0:W2:Y:S01]  /*7500*/  @!P1 LDG.E.U16 R92, [R64.64] ;  /* 0x0000000c405c9981 */ /* 0x0000a2000c1e1500 */
[----:B------:R-:W-:Y:S01]  /*7510*/  IMAD.WIDE R32, R31, R132, c[0x0][0x180] ;  /* 0x000060001f207625 */ /* 0x000fe200078e0284 */
[----:B------:R-:W-:-:S03]  /*7520*/  SEL R31, R182, RZ, !P3 ;  /* 0x000000ffb61f7207 */ /* 0x000fc60005800000 */
[----:B------:R-:W-:-:S04]  /*7530*/  IMAD.WIDE R38, R39, R132, c[0x0][0x180] ;  /* 0x0000600027267625 */ /* 0x000fc800078e0284 */
[----:B0-----:R-:W-:Y:S01]  /*7540*/  IMAD R65, R30, c[0x0][0x204], R26 ;  /* 0x000081001e417a24 */ /* 0x001fe200078e021a */
[----:B------:R0:W2:Y:S01]  /*7550*/  @!P2 LDG.E.U16 R193, [R38.64] ;  /* 0x0000000c26c1a981 */ /* 0x0000a2000c1e1500 */
[----:B------:R-:W-:Y:S01]  /*7560*/  IMAD R31, R31, c[0x0][0x1fc], R28 ;  /* 0x00007f001f1f7a24 */ /* 0x000fe200078e021c */
[----:B------:R-:W-:Y:S01]  /*7570*/  PRMT R173, RZ, 0x7610, R173 ;  /* 0x00007610ffad7816 */ /* 0x000fe200000000ad */
[----:B------:R-:W-:-:S04]  /*7580*/  IMAD.WIDE R50, R93, R132, c[0x0][0x180] ;  /* 0x000060005d327625 */ /* 0x000fc800078e0284 */
[----:B------:R-:W-:Y:S01]  /*7590*/  IMAD.IADD R190, R31, 0x1, R190 ;  /* 0x000000011fbe7824 */ /* 0x000fe200078e02be */
[----:B------:R1:W2:Y:S01]  /*75a0*/  @!P1 LDG.E.U16 R173, [R34.64] ;  /* 0x0000000c22ad9981 */ /* 0x0002a2000c1e1500 */
[----:B0-----:R-:W-:-:S03]  /*75b0*/  IMAD.WIDE R38, R65, R132, c[0x0][0x180] ;  /* 0x0000600041267625 */ /* 0x001fc600078e0284 */
[----:B------:R0:W2:Y:S04]  /*75c0*/  @!P1 LDG.E.U16 R110, [R50.64] ;  /* 0x0000000c326e9981 */ /* 0x0000a8000c1e1500 */
[----:B------:R0:W2:Y:S01]  /*75d0*/  @!P2 LDG.E.U16 R131, [R38.64] ;  /* 0x0000000c2683a981 */ /* 0x0000a2000c1e1500 */
[--C-:B------:R-:W-:Y:S02]  /*75e0*/  IMAD R67, R27, c[0x0][0x204], R26.reuse ;  /* 0x000081001b437a24 */ /* 0x100fe400078e021a */
[--C-:B-1----:R-:W-:Y:S02]  /*75f0*/  IMAD.IADD R35, R133, 0x1, R26.reuse ;  /* 0x0000000185237824 */ /* 0x102fe400078e021a */
[--C-:B------:R-:W-:Y:S02]  /*7600*/  IMAD R109, R13, c[0x0][0x204], R26.reuse ;  /* 0x000081000d6d7a24 */ /* 0x100fe400078e021a */
[----:B0-----:R-:W-:-:S02]  /*7610*/  IMAD R51, R29, c[0x0][0x204], R26 ;  /* 0x000081001d337a24 */ /* 0x001fc400078e021a */
[----:B------:R-:W-:Y:S01]  /*7620*/  IMAD.IADD R39, R140, 0x1, R190 ;  /* 0x000000018c277824 */ /* 0x000fe200078e02be */
[----:B------:R-:W-:-:S03]  /*7630*/  PRMT R26, RZ, 0x7610, R26 ;  /* 0x00007610ff1a7816 */ /* 0x000fc6000000001a */
[----:B------:R-:W-:-:S05]  /*7640*/  IMAD.WIDE R38, R39, R132, c[0x0][0x180] ;  /* 0x0000600027267625 */ /* 0x000fca00078e0284 */
[----:B------:R-:W2:Y:S01]  /*7650*/  @!P3 LDG.E.U16 R26, [R38.64] ;  /* 0x0000000c261ab981 */ /* 0x000ea2000c1e1500 */
[----:B------:R-:W-:Y:S01]  /*7660*/  PRMT R199, RZ, 0x7610, R199 ;  /* 0x00007610ffc77816 */ /* 0x000fe200000000c7 */
[----:B------:R-:W-:Y:S01]  /*7670*/  IMAD.WIDE R34, R35, R132, c[0x0][0x180] ;  /* 0x0000600023227625 */ /* 0x000fe200078e0284 */
[----:B------:R-:W-:-:S04]  /*7680*/  PRMT R180, RZ, 0x7610, R180 ;  /* 0x00007610ffb47816 */ /* 0x000fc800000000b4 */
[----:B------:R0:W3:Y:S01]  /*7690*/  @!P2 LDG.E.U16 R199, [R34.64] ;  /* 0x0000000c22c7a981 */ /* 0x0000e2000c1e1500 */
[----:B------:R-:W-:Y:S01]  /*76a0*/  PRMT R93, RZ, 0x7610, R93 ;  /* 0x00007610ff5d7816 */ /* 0x000fe2000000005d */
[----:B------:R-:W-:Y:S01]  /*76b0*/  IMAD.WIDE R64, R109, R132, c[0x0][0x180] ;  /* 0x000060006d407625 */ /* 0x000fe200078e0284 */
[----:B------:R-:W-:-:S04]  /*76c0*/  PRMT R197, RZ, 0x7610, R197 ;  /* 0x00007610ffc57816 */ /* 0x000fc800000000c5 */
[----:B------:R1:W3:Y:S01]  /*76d0*/  @!P2 LDG.E.U16 R93, [R64.64] ;  /* 0x0000000c405da981 */ /* 0x0002e2000c1e1500 */
[----:B0-----:R-:W-:-:S05]  /*76e0*/  IMAD.WIDE R34, R51, R132, c[0x0][0x180] ;  /* 0x0000600033227625 */ /* 0x001fca00078e0284 */
[----:B------:R0:W3:Y:S01]  /*76f0*/  @!P2 LDG.E.U16 R180, [R34.64] ;  /* 0x0000000c22b4a981 */ /* 0x0000e2000c1e1500 */
[--C-:B------:R-:W-:Y:S02]  /*7700*/  IMAD R127, R13, c[0x0][0x204], R190.reuse ;  /* 0x000081000d7f7a24 */ /* 0x100fe400078e02be */
[--C-:B-1----:R-:W-:Y:S02]  /*7710*/  IMAD R65, R29, c[0x0][0x204], R190.reuse ;  /* 0x000081001d417a24 */ /* 0x102fe400078e02be */
[----:B0-----:R-:W-:-:S04]  /*7720*/  IMAD.IADD R35, R133, 0x1, R190 ;  /* 0x0000000185237824 */ /* 0x001fc800078e02be */
[-C--:B------:R-:W-:Y:S01]  /*7730*/  IMAD.WIDE R34, R35, R132.reuse, c[0x0][0x180] ;  /* 0x0000600023227625 */ /* 0x080fe200078e0284 */
[----:B------:R-:W-:Y:S02]  /*7740*/  SEL R183, R183, RZ, !P4 ;  /* 0x000000ffb7b77207 */ /* 0x000fe40006000000 */
[----:B------:R-:W-:Y:S02]  /*7750*/  PRMT R31, RZ, 0x7610, R31 ;  /* 0x00007610ff1f7816 */ /* 0x000fe4000000001f */
[----:B------:R0:W3:Y:S01]  /*7760*/  @!P3 LDG.E.U16 R197, [R34.64] ;  /* 0x0000000c22c5b981 */ /* 0x0000e2000c1e1500 */
[----:B------:R-:W-:Y:S01]  /*7770*/  IMAD R183, R183, c[0x0][0x1fc], R28 ;  /* 0x00007f00b7b77a24 */ /* 0x000fe200078e021c */
[----:B------:R-:W-:Y:S01]  /*7780*/  PRMT R170, RZ, 0x7610, R170 ;  /* 0x00007610ffaa7816 */ /* 0x000fe200000000aa */
[----:B------:R-:W-:Y:S01]  /*7790*/  IMAD.WIDE R50, R67, R132, c[0x0][0x180] ;  /* 0x0000600043327625 */ /* 0x000fe200078e0284 */
[----:B------:R-:W-:-:S03]  /*77a0*/  PRMT R187, RZ, 0x7610, R187 ;  /* 0x00007610ffbb7816 */ /* 0x000fc600000000bb */
[-C--:B0-----:R-:W-:Y:S01]  /*77b0*/  IMAD.WIDE R34, R65, R132.reuse, c[0x0][0x180] ;  /* 0x0000600041227625 */ /* 0x081fe200078e0284 */
[----:B------:R-:W-:Y:S02]  /*77c0*/  PRMT R124, RZ, 0x7610, R124 ;  /* 0x00007610ff7c7816 */ /* 0x000fe4000000007c */
[----:B------:R0:W3:Y:S01]  /*77d0*/  @!P2 LDG.E.U16 R187, [R32.64] ;  /* 0x0000000c20bba981 */ /* 0x0000e2000c1e1500 */
[----:B------:R-:W-:-:S03]  /*77e0*/  IMAD.WIDE R64, R127, R132, c[0x0][0x180] ;  /* 0x000060007f407625 */ /* 0x000fc600078e0284 */
[----:B------:R1:W3:Y:S01]  /*77f0*/  @!P3 LDG.E.U16 R170, [R34.64] ;  /* 0x0000000c22aab981 */ /* 0x0002e2000c1e1500 */
[----:B------:R-:W-:-:S03]  /*7800*/  IMAD.IADD R196, R183, 0x1, R196 ;  /* 0x00000001b7c47824 */ /* 0x000fc600078e02c4 */
[----:B------:R-:W3:Y:S01]  /*7810*/  @!P3 LDG.E.U16 R31, [R64.64] ;  /* 0x0000000c401fb981 */ /* 0x000ee2000c1e1500 */
[--C-:B------:R-:W-:Y:S02]  /*7820*/  IMAD R67, R30, c[0x0][0x204], R190.reuse ;  /* 0x000081001e437a24 */ /* 0x100fe400078e02be */
[--C-:B0-----:R-:W-:Y:S01]  /*7830*/  IMAD.IADD R33, R137, 0x1, R190.reuse ;  /* 0x0000000189217824 */ /* 0x101fe200078e02be */
[----:B------:R0:W4:Y:S01]  /*7840*/  @!P2 LDG.E.U16 R124, [R50.64] ;  /* 0x0000000c327ca981 */ /* 0x000122000c1e1500 */
[----:B------:R-:W-:Y:S02]  /*7850*/  IMAD R125, R27, c[0x0][0x204], R190 ;  /* 0x000081001b7d7a24 */ /* 0x000fe400078e02be */
[----:B-1----:R-:W-:-:S04]  /*7860*/  IMAD.IADD R35, R133, 0x1, R196 ;  /* 0x0000000185237824 */ /* 0x002fc800078e02c4 */
[----:B------:R-:W-:-:S04]  /*7870*/  IMAD.WIDE R34, R35, R132, c[0x0][0x180] ;  /* 0x0000600023227625 */ /* 0x000fc800078e0284 */
[----:B0-----:R-:W-:Y:S01]  /*7880*/  IMAD.IADD R51, R136, 0x1, R190 ;  /* 0x0000000188337824 */ /* 0x001fe200078e02be */
[----:B--2---:R-:W-:Y:S02]  /*7890*/  SEL R190, R26, RZ, !P3 ;  /* 0x000000ff1abe7207 */ /* 0x004fe40005800000 */
[----:B------:R-:W-:-:S06]  /*78a0*/  PRMT R26, RZ, 0x7610, R26 ;  /* 0x00007610ff1a7816 */ /* 0x000fcc000000001a */
[----:B------:R0:W2:Y:S01]  /*78b0*/  @!P4 LDG.E.U16 R26, [R34.64] ;  /* 0x0000000c221ac981 */ /* 0x0000a2000c1e1500 */
[----:B------:R-:W-:Y:S01]  /*78c0*/  PRMT R201, RZ, 0x7610, R201 ;  /* 0x00007610ffc97816 */ /* 0x000fe200000000c9 */
[----:B------:R-:W-:Y:S01]  /*78d0*/  IMAD.WIDE R32, R33, R132, c[0x0][0x180] ;  /* 0x0000600021207625 */ /* 0x000fe200078e0284 */
[----:B------:R-:W-:-:S04]  /*78e0*/  PRMT R184, RZ, 0x7610, R184 ;  /* 0x00007610ffb87816 */ /* 0x000fc800000000b8 */
[----:B------:R1:W4:Y:S01]  /*78f0*/  @!P3 LDG.E.U16 R201, [R32.64] ;  /* 0x0000000c20c9b981 */ /* 0x000322000c1e1500 */
[----:B------:R-:W-:Y:S01]  /*7900*/  PRMT R109, RZ, 0x7610, R109 ;  /* 0x00007610ff6d7816 */ /* 0x000fe2000000006d */
[----:B-1----:R-:W-:-:S04]  /*7910*/  IMAD.WIDE R32, R51, R132, c[0x0][0x180] ;  /* 0x0000600033207625 */ /* 0x002fc800078e0284 */
[----:B------:R-:W-:Y:S01]  /*7920*/  IMAD.WIDE R50, R125, R132, c[0x0][0x180] ;  /* 0x000060007d327625 */ /* 0x000fe200078e0284 */
[----:B------:R1:W4:Y:S01]  /*7930*/  @!P3 LDG.E.U16 R184, [R32.64] ;  /* 0x0000000c20b8b981 */ /* 0x000322000c1e1500 */
[----:B------:R-:W-:-:S03]  /*7940*/  PRMT R202, RZ, 0x7610, R202 ;  /* 0x00007610ffca7816 */ /* 0x000fc600000000ca */
[----:B------:R3:W4:Y:S01]  /*7950*/  @!P3 LDG.E.U16 R109, [R50.64] ;  /* 0x0000000c326db981 */ /* 0x000722000c1e1500 */
[----:B-1----:R-:W-:-:S04]  /*7960*/  IMAD.IADD R33, R137, 0x1, R196 ;  /* 0x0000000189217824 */ /* 0x002fc800078e02c4 */
[----:B------:R-:W-:Y:S01]  /*7970*/  IMAD.WIDE R32, R33, R132, c[0x0][0x180] ;  /* 0x0000600021207625 */ /* 0x000fe200078e0284 */
[----:B------:R-:W-:-:S04]  /*7980*/  PRMT R128, RZ, 0x7610, R128 ;  /* 0x00007610ff807816 */ /* 0x000fc80000000080 */
[----:B------:R1:W4:Y:S01]  /*7990*/  @!P4 LDG.E.U16 R202, [R32.64] ;  /* 0x0000000c20cac981 */ /* 0x000322000c1e1500 */
[----:B------:R-:W-:Y:S01]  /*79a0*/  IMAD.WIDE R38, R67, R132, c[0x0][0x180] ;  /* 0x0000600043267625 */ /* 0x000fe200078e0284 */
[----:B---3--:R-:W-:-:S03]  /*79b0*/  SEL R51, R31, RZ, !P3 ;  /* 0x000000ff1f337207 */ /* 0x008fc60005800000 */
[--C-:B------:R-:W-:Y:S01]  /*79c0*/  IMAD.IADD R31, R136, 0x1, R196.reuse ;  /* 0x00000001881f7824 */ /* 0x100fe200078e02c4 */
[----:B------:R3:W4:Y:S03]  /*79d0*/  @!P3 LDG.E.U16 R128, [R38.64] ;  /* 0x0000000c2680b981 */ /* 0x000726000c1e1500 */
[----:B-1----:R-:W-:Y:S01]  /*79e0*/  IMAD.WIDE R32, R31, R132, c[0x0][0x180] ;  /* 0x000060001f207625 */ /* 0x002fe200078e0284 */
[----:B------:R-:W-:Y:S02]  /*79f0*/  SEL R31, R206, RZ, !P5 ;  /* 0x000000ffce1f7207 */ /* 0x000fe40006800000 */
[----:B------:R-:W-:Y:S01]  /*7a00*/  PRMT R183, RZ, 0x7610, R183 ;  /* 0x00007610ffb77816 */ /* 0x000fe200000000b7 */
[----:B------:R-:W-:Y:S02]  /*7a10*/  IMAD R65, R29, c[0x0][0x204], R196 ;  /* 0x000081001d417a24 */ /* 0x000fe400078e02c4 */
[----:B------:R-:W-:-:S02]  /*7a20*/  IMAD R31, R31, c[0x0][0x1fc], R28 ;  /* 0x00007f001f1f7a24 */ /* 0x000fc400078e021c */
[--C-:B---3--:R-:W-:Y:S01]  /*7a30*/  IMAD.IADD R39, R140, 0x1, R196.reuse ;  /* 0x000000018c277824 */ /* 0x108fe200078e02c4 */
[----:B------:R1:W3:Y:S01]  /*7a40*/  @!P4 LDG.E.U16 R183, [R32.64] ;  /* 0x0000000c20b7c981 */ /* 0x0002e2000c1e1500 */
[--C-:B------:R-:W-:Y:S02]  /*7a50*/  IMAD R67, R30, c[0x0][0x204], R196.reuse ;  /* 0x000081001e437a24 */ /* 0x100fe400078e02c4 */
[--C-:B------:R-:W-:Y:S02]  /*7a60*/  IMAD R125, R27, c[0x0][0x204], R196.reuse ;  /* 0x000081001b7d7a24 */ /* 0x100fe400078e02c4 */
[----:B------:R-:W-:Y:S01]  /*7a70*/  IMAD R139, R13, c[0x0][0x204], R196 ;  /* 0x000081000d8b7a24 */ /* 0x000fe200078e02c4 */
[----:B------:R-:W-:Y:S01]  /*7a80*/  PRMT R213, RZ, 0x7610, R213 ;  /* 0x00007610ffd57816 */ /* 0x000fe200000000d5 */
[----:B------:R-:W-:Y:S01]  /*7a90*/  IMAD.WIDE R38, R39, R132, c[0x0][0x180] ;  /* 0x0000600027267625 */ /* 0x000fe200078e0284 */
[----:B------:R-:W-:Y:S02]  /*7aa0*/  PRMT R189, RZ, 0x7610, R189 ;  /* 0x00007610ffbd7816 */ /* 0x000fe400000000bd */
[----:B------:R-:W-:-:S02]  /*7ab0*/  PRMT R211, RZ, 0x7610, R211 ;  /* 0x00007610ffd37816 */ /* 0x000fc400000000d3 */
[----:B------:R-:W-:Y:S02]  /*7ac0*/  PRMT R127, RZ, 0x7610, R127 ;  /* 0x00007610ff7f7816 */ /* 0x000fe4000000007f */
[----:B------:R1:W3:Y:S01]  /*7ad0*/  @!P4 LDG.E.U16 R189, [R38.64] ;  /* 0x0000000c26bdc981 */ /* 0x0002e2000c1e1500 */
[----:B------:R-:W-:Y:S01]  /*7ae0*/  PRMT R169, RZ, 0x7610, R169 ;  /* 0x00007610ffa97816 */ /* 0x000fe200000000a9 */
[----:B0-----:R-:W-:Y:S01]  /*7af0*/  IMAD.WIDE R34, R65, R132, c[0x0][0x180] ;  /* 0x0000600041227625 */ /* 0x001fe200078e0284 */
[----:B------:R-:W-:-:S03]  /*7b00*/  PRMT R108, RZ, 0x7610, R108 ;  /* 0x00007610ff6c7816 */ /* 0x000fc6000000006c */
[-C--:B-1----:R-:W-:Y:S01]  /*7b10*/  IMAD.WIDE R38, R67, R132.reuse, c[0x0][0x180] ;  /* 0x0000600043267625 */ /* 0x082fe200078e0284 */
[----:B------:R-:W-:Y:S01]  /*7b20*/  PRMT R50, RZ, 0x7610, R50 ;  /* 0x00007610ff327816 */ /* 0x000fe20000000032 */
[----:B------:R0:W3:Y:S04]  /*7b30*/  @!P4 LDG.E.U16 R169, [R34.64] ;  /* 0x0000000c22a9c981 */ /* 0x0000e8000c1e1500 */
[----:B------:R1:W3:Y:S01]  /*7b40*/  @!P4 LDG.E.U16 R127, [R38.64] ;  /* 0x0000000c267fc981 */ /* 0x0002e2000c1e1500 */
[----:B------:R-:W-:Y:S01]  /*7b50*/  IMAD.WIDE R64, R125, R132, c[0x0][0x180] ;  /* 0x000060007d407625 */ /* 0x000fe200078e0284 */
[----:B------:R-:W-:-:S03]  /*7b60*/  PRMT R182, RZ, 0x7610, R182 ;  /* 0x00007610ffb67816 */ /* 0x000fc600000000b6 */
[----:B------:R-:W-:Y:S01]  /*7b70*/  IMAD.WIDE R66, R139, R132, c[0x0][0x180] ;  /* 0x000060008b427625 */ /* 0x000fe200078e0284 */
[----:B------:R0:W3:Y:S04]  /*7b80*/  @!P4 LDG.E.U16 R108, [R64.64] ;  /* 0x0000000c406cc981 */ /* 0x0000e8000c1e1500 */
[----:B------:R0:W3:Y:S01]  /*7b90*/  @!P4 LDG.E.U16 R50, [R66.64] ;  /* 0x0000000c4232c981 */ /* 0x0000e2000c1e1500 */
[----:B------:R-:W-:Y:S02]  /*7ba0*/  PRMT R94, RZ, 0x7610, R94 ;  /* 0x00007610ff5e7816 */ /* 0x000fe4000000005e */
[----:B------:R-:W-:Y:S02]  /*7bb0*/  PRMT R125, RZ, 0x7610, R125 ;  /* 0x00007610ff7d7816 */ /* 0x000fe4000000007d */
[----:B------:R-:W-:-:S02]  /*7bc0*/  PRMT R224, RZ, 0x7610, R224 ;  /* 0x00007610ffe07816 */ /* 0x000fc400000000e0 */
[----:B------:R-:W-:Y:S02]  /*7bd0*/  PRMT R219, RZ, 0x7610, R219 ;  /* 0x00007610ffdb7816 */ /* 0x000fe400000000db */
[----:B------:R-:W-:Y:S02]  /*7be0*/  PRMT R216, RZ, 0x7610, R216 ;  /* 0x00007610ffd87816 */ /* 0x000fe400000000d8 */
[----:B------:R-:W-:Y:S02]  /*7bf0*/  PRMT R221, RZ, 0x7610, R221 ;  /* 0x00007610ffdd7816 */ /* 0x000fe400000000dd */
[----:B--2---:R-:W-:Y:S01]  /*7c00*/  SEL R196, R26, RZ, !P4 ;  /* 0x000000ff1ac47207 */ /* 0x004fe20006000000 */
[----:B------:R-:W-:-:S04]  /*7c10*/  IMAD.IADD R26, R31, 0x1, R208 ;  /* 0x000000011f1a7824 */ /* 0x000fc800078e02d0 */
[--C-:B------:R-:W-:Y:S02]  /*7c20*/  IMAD.IADD R33, R137, 0x1, R26.reuse ;  /* 0x0000000189217824 */ /* 0x100fe400078e021a */
[----:B------:R-:W-:Y:S02]  /*7c30*/  IMAD.IADD R31, R133, 0x1, R26 ;  /* 0x00000001851f7824 */ /* 0x000fe400078e021a */
[----:B------:R-:W-:-:S05]  /*7c40*/  IMAD.WIDE R32, R33, R132, c[0x0][0x180] ;  /* 0x0000600021207625 */ /* 0x000fca00078e0284 */
[----:B------:R2:W3:Y:S01]  /*7c50*/  @!P5 LDG.E.U16 R213, [R32.64] ;  /* 0x0000000c20d5d981 */ /* 0x0004e2000c1e1500 */
[----:B-1----:R-:W-:Y:S02]  /*7c60*/  IMAD.IADD R39, R136, 0x1, R26 ;  /* 0x0000000188277824 */ /* 0x002fe400078e021a */
[----:B--2---:R-:W-:-:S04]  /*7c70*/  IMAD.WIDE R32, R31, R132, c[0x0][0x180] ;  /* 0x000060001f207625 */ /* 0x004fc800078e0284 */
[--C-:B------:R-:W-:Y:S01]  /*7c80*/  IMAD R31, R30, c[0x0][0x204], R26.reuse ;  /* 0x000081001e1f7a24 */ /* 0x100fe200078e021a */
[----:B------:R1:W2:Y:S01]  /*7c90*/  @!P5 LDG.E.U16 R211, [R32.64] ;  /* 0x0000000c20d3d981 */ /* 0x0002a2000c1e1500 */
[----:B0-----:R-:W-:Y:S01]  /*7ca0*/  IMAD.IADD R35, R140, 0x1, R26 ;  /* 0x000000018c237824 */ /* 0x001fe200078e021a */
[----:B------:R-:W-:Y:S01]  /*7cb0*/  PRMT R208, RZ, 0x7610, R208 ;  /* 0x00007610ffd07816 */ /* 0x000fe200000000d0 */
[----:B------:R-:W-:-:S04]  /*7cc0*/  IMAD.WIDE R38, R39, R132, c[0x0][0x180] ;  /* 0x0000600027267625 */ /* 0x000fc800078e0284 */
[-C--:B-1----:R-:W-:Y:S01]  /*7cd0*/  IMAD.WIDE R32, R31, R132.reuse, c[0x0][0x180] ;  /* 0x000060001f207625 */ /* 0x082fe200078e0284 */
[----:B------:R-:W-:Y:S01]  /*7ce0*/  SEL R31, R212, RZ, !P6 ;  /* 0x000000ffd41f7207 */ /* 0x000fe20007000000 */
[----:B------:R0:W2:Y:S02]  /*7cf0*/  @!P5 LDG.E.U16 R182, [R38.64] ;  /* 0x0000000c26b6d981 */ /* 0x0000a4000c1e1500 */
[----:B------:R-:W-:Y:S02]  /*7d00*/  IMAD.WIDE R34, R35, R132, c[0x0][0x180] ;  /* 0x0000600023227625 */ /* 0x000fe400078e0284 */
[----:B------:R1:W2:Y:S02]  /*7d10*/  @!P5 LDG.E.U16 R125, [R32.64] ;  /* 0x0000000c207dd981 */ /* 0x0002a4000c1e1500 */
[----:B------:R-:W-:Y:S02]  /*7d20*/  IMAD R31, R31, c[0x0][0x1fc], R28 ;  /* 0x00007f001f1f7a24 */ /* 0x000fe400078e021c */
[--C-:B------:R-:W-:Y:S01]  /*7d30*/  IMAD R141, R13, c[0x0][0x204], R26.reuse ;  /* 0x000081000d8d7a24 */ /* 0x100fe200078e021a */
[----:B------:R1:W2:Y:S01]  /*7d40*/  @!P5 LDG.E.U16 R208, [R34.64] ;  /* 0x0000000c22d0d981 */ /* 0x0002a2000c1e1500 */
[----:B------:R-:W-:-:S02]  /*7d50*/  IMAD R65, R29, c[0x0][0x204], R26 ;  /* 0x000081001d417a24 */ /* 0x000fc400078e021a */
[--C-:B------:R-:W-:Y:S01]  /*7d60*/  IMAD R67, R27, c[0x0][0x204], R26.reuse ;  /* 0x000081001b437a24 */ /* 0x100fe200078e021a */
[----:B------:R-:W-:Y:S01]  /*7d70*/  PRMT R26, RZ, 0x7610, R26 ;  /* 0x00007610ff1a7816 */ /* 0x000fe2000000001a */
[----:B------:R-:W-:Y:S02]  /*7d80*/  IMAD.IADD R214, R31, 0x1, R214 ;  /* 0x000000011fd67824 */ /* 0x000fe400078e02d6 */
[----:B0-----:R-:W-:-:S04]  /*7d90*/  IMAD.WIDE R38, R141, R132, c[0x0][0x180] ;  /* 0x000060008d267625 */ /* 0x001fc800078e0284 */
[-C--:B-1----:R-:W-:Y:S01]  /*7da0*/  IMAD.WIDE R34, R67, R132.reuse, c[0x0][0x180] ;  /* 0x0000600043227625 */ /* 0x082fe200078e0284 */
[----:B------:R0:W2:Y:S03]  /*7db0*/  @!P5 LDG.E.U16 R26, [R38.64] ;  /* 0x0000000c261ad981 */ /* 0x0000a6000c1e1500 */
[--C-:B------:R-:W-:Y:S01]  /*7dc0*/  IMAD.IADD R137, R137, 0x1, R214.reuse ;  /* 0x0000000189897824 */ /* 0x100fe200078e02d6 */
[----:B------:R1:W2:Y:S01]  /*7dd0*/  @!P5 LDG.E.U16 R94, [R34.64] ;  /* 0x0000000c225ed981 */ /* 0x0002a2000c1e1500 */
[----:B0-----:R-:W-:Y:S02]  /*7de0*/  IMAD R39, R29, c[0x0][0x204], R214 ;  /* 0x000081001d277a24 */ /* 0x001fe400078e02d6 */
[----:B------:R-:W-:-:S04]  /*7df0*/  IMAD.WIDE R28, R137, R132, c[0x0][0x180] ;  /* 0x00006000891c7625 */ /* 0x000fc800078e0284 */
[--C-:B-1----:R-:W-:Y:S01]  /*7e00*/  IMAD.IADD R35, R136, 0x1, R214.reuse ;  /* 0x0000000188237824 */ /* 0x102fe200078e02d6 */
[----:B------:R0:W2:Y:S01]  /*7e10*/  @!P6 LDG.E.U16 R224, [R28.64] ;  /* 0x0000000c1ce0e981 */ /* 0x0000a2000c1e1500 */
[----:B------:R-:W-:Y:S02]  /*7e20*/  IMAD.IADD R33, R140, 0x1, R214 ;  /* 0x000000018c217824 */ /* 0x000fe400078e02d6 */
[----:B------:R-:W-:-:S04]  /*7e30*/  IMAD.WIDE R34, R35, R132, c[0x0][0x180] ;  /* 0x0000600023227625 */ /* 0x000fc800078e0284 */
[----:B------:R-:W-:Y:S01]  /*7e40*/  IMAD R13, R13, c[0x0][0x204], R214 ;  /* 0x000081000d0d7a24 */ /* 0x000fe200078e02d6 */
[----:B------:R1:W2:Y:S01]  /*7e50*/  @!P6 LDG.E.U16 R219, [R34.64] ;  /* 0x0000000c22dbe981 */ /* 0x0002a2000c1e1500 */
[----:B0-----:R-:W-:-:S04]  /*7e60*/  IMAD.WIDE R28, R39, R132, c[0x0][0x180] ;  /* 0x00006000271c7625 */ /* 0x001fc800078e0284 */
[-C--:B------:R-:W-:Y:S01]  /*7e70*/  IMAD.WIDE R32, R33, R132.reuse, c[0x0][0x180] ;  /* 0x0000600021207625 */ /* 0x080fe200078e0284 */
[----:B------:R0:W2:Y:S03]  /*7e80*/  @!P6 LDG.E.U16 R216, [R28.64] ;  /* 0x0000000c1cd8e981 */ /* 0x0000a6000c1e1500 */
[----:B------:R-:W-:Y:S01]  /*7e90*/  IMAD R27, R27, c[0x0][0x204], R214 ;  /* 0x000081001b1b7a24 */ /* 0x000fe200078e02d6 */
[----:B------:R4:W2:Y:S01]  /*7ea0*/  @!P6 LDG.E.U16 R221, [R32.64] ;  /* 0x0000000c20dde981 */ /* 0x0008a2000c1e1500 */
[-C--:B-1----:R-:W-:Y:S01]  /*7eb0*/  IMAD.WIDE R34, R13, R132.reuse, c[0x0][0x180] ;  /* 0x000060000d227625 */ /* 0x082fe200078e0284 */
[----:B------:R-:W-:Y:S01]  /*7ec0*/  FMUL R13, R252, c[0x0][0x190] ;  /* 0x00006400fc0d7a20 */ /* 0x000fe20000400000 */
[----:B0-----:R-:W-:Y:S02]  /*7ed0*/  FMUL R28, R251, c[0x0][0x190] ;  /* 0x00006400fb1c7a20 */ /* 0x001fe40000400000 */
[----:B----4-:R-:W-:Y:S01]  /*7ee0*/  IMAD.WIDE R32, R27, R132, c[0x0][0x180] ;  /* 0x000060001b207625 */ /* 0x010fe200078e0284 */
[----:B------:R-:W-:-:S02]  /*7ef0*/  FMUL R27, R249, c[0x0][0x190] ;  /* 0x00006400f91b7a20 */ /* 0x000fc40000400000 */
[----:B------:R-:W-:Y:S01]  /*7f00*/  FMNMX R28, R13, R28, !PT ;  /* 0x0000001c0d1c7209 */ /* 0x000fe20007800000 */
[----:B------:R-:W-:-:S03]  /*7f10*/  FMUL R13, R250, c[0x0][0x190] ;  /* 0x00006400fa0d7a20 */ /* 0x000fc60000400000 */
        /* <DEDUP_REMOVED lines=56> */
[----:B------:R-:W-:-:S04]  /*82a0*/  FMNMX R28, R27, R28, !PT ;  /* 0x0000001c1b1c7209 */ /* 0x000fc80007800000 */
[----:B------:R-:W-:-:S05]  /*82b0*/  FMNMX R13, R13, R28, !PT ;  /* 0x0000001c0d0d7209 */ /* 0x000fca0007800000 */
[----:B------:R-:W0:Y:S02]  /*82c0*/  SHFL.BFLY PT, R28, R13, 0x2, 0x1f ;  /* 0x0c401f000d1c7f89 */ /* 0x000e2400000e0000 */
[----:B0-----:R-:W-:-:S05]  /*82d0*/  FMNMX R28, R13, R28, !PT ;  /* 0x0000001c0d1c7209 */ /* 0x001fca0007800000 */
[----:B------:R-:W0:Y:S01]  /*82e0*/  SHFL.BFLY PT, R27, R28, 0x1, 0x1f ;  /* 0x0c201f001c1b7f89 */ /* 0x000e2200000e0000 */
[----:B------:R-:W-:Y:S01]  /*82f0*/  IMAD.MOV.U32 R154, RZ, RZ, R234 ;  /* 0x000000ffff9a7224 */ /* 0x000fe200078e00ea */
[----:B------:R-:W-:Y:S02]  /*8300*/  SEL R203, R203, RZ, !P0 ;  /* 0x000000ffcbcb7207 */ /* 0x000fe40004000000 */
[----:B------:R-:W-:Y:S02]  /*8310*/  SEL R195, R195, RZ, !P0 ;  /* 0x000000ffc3c37207 */ /* 0x000fe40004000000 */
[----:B-----5:R-:W-:Y:S02]  /*8320*/  SEL R192, R192, RZ, !P0 ;  /* 0x000000ffc0c07207 */ /* 0x020fe40004000000 */
[----:B------:R-:W-:Y:S02]  /*8330*/  SEL R186, R186, RZ, !P0 ;  /* 0x000000ffbaba7207 */ /* 0x000fe40004000000 */
[----:B------:R-:W-:-:S02]  /*8340*/  SEL R179, R179, RZ, !P0 ;  /* 0x000000ffb3b37207 */ /* 0x000fc40004000000 */
[----:B0-----:R-:W-:-:S05]  /*8350*/  FMNMX R234, R28, R27, !PT ;  /* 0x0000001b1cea7209 */ /* 0x001fca0007800000 */
[----:B------:R-:W-:-:S04]  /*8360*/  FFMA R252, R252, c[0x0][0x190], -R234 ;  /* 0x00006400fcfc7a23 */ /* 0x000fc800000008ea */
[----:B------:R-:W-:Y:S01]  /*8370*/  FMUL R252, R252, 1.4426950216293334961 ;  /* 0x3fb8aa3bfcfc7820 */ /* 0x000fe20000400000 */
[----:B------:R-:W-:Y:S02]  /*8380*/  SEL R130, R130, RZ, !P0 ;  /* 0x000000ff82827207 */ /* 0x000fe40004000000 */
[----:B------:R-:W-:Y:S02]  /*8390*/  SEL R111, R111, RZ, !P0 ;  /* 0x000000ff6f6f7207 */ /* 0x000fe40004000000 */
[----:B------:R-:W-:Y:S02]  /*83a0*/  SEL R49, R49, RZ, !P0 ;  /* 0x000000ff31317207 */ /* 0x000fe40004000000 */
[----:B------:R-:W-:Y:S01]  /*83b0*/  FSETP.GEU.AND P0, PT, R252, -126, PT ;  /* 0xc2fc0000fc00780b */ /* 0x000fe20003f0e000 */
[----:B------:R-:W-:Y:S01]  /*83c0*/  IMAD.WIDE R64, R65, R132, c[0x0][0x180] ;  /* 0x0000600041407625 */ /* 0x000fe200078e0284 */
[----:B------:R-:W-:-:S06]  /*83d0*/  PRMT R139, RZ, 0x7610, R139 ;  /* 0x00007610ff8b7816 */ /* 0x000fcc000000008b */
[----:B------:R0:W4:Y:S05]  /*83e0*/  @!P5 LDG.E.U16 R139, [R64.64] ;  /* 0x0000000c408bd981 */ /* 0x00012a000c1e1500 */
[----:B------:R-:W-:-:S04]  /*83f0*/  @!P0 FMUL R252, R252, 0.5 ;  /* 0x3f000000fcfc8820 */ /* 0x000fc80000400000 */
[----:B0-----:R-:W0:Y:S01]  /*8400*/  MUFU.EX2 R64, R252 ;  /* 0x000000fc00407308 */ /* 0x001e220000000800 */
[----:B------:R-:W-:-:S04]  /*8410*/  FFMA R251, R251, c[0x0][0x190], -R234 ;  /* 0x00006400fbfb7a23 */ /* 0x000fc800000008ea */
[----:B------:R-:W-:Y:S01]  /*8420*/  FMUL R251, R251, 1.4426950216293334961 ;  /* 0x3fb8aa3bfbfb7820 */ /* 0x000fe20000400000 */
[----:B------:R-:W-:Y:S01]  /*8430*/  IMAD.IADD R31, R133, 0x1, R214 ;  /* 0x00000001851f7824 */ /* 0x000fe200078e02d6 */
[----:B0-----:R-:W-:-:S03]  /*8440*/  @!P0 FMUL R64, R64, R64 ;  /* 0x0000004040408220 */ /* 0x001fc60000400000 */
[----:B------:R-:W-:Y:S01]  /*8450*/  FSETP.GEU.AND P0, PT, R251, -126, PT ;  /* 0xc2fc0000fb00780b */ /* 0x000fe20003f0e000 */
[----:B------:R-:W-:Y:S01]  /*8460*/  IMAD R65, R30, c[0x0][0x204], R214 ;  /* 0x000081001e417a24 */ /* 0x000fe200078e02d6 */
[----:B------:R-:W-:Y:S01]  /*8470*/  PRMT R222, RZ, 0x7610, R222 ;  /* 0x00007610ffde7816 */ /* 0x000fe200000000de */
[----:B------:R-:W-:-:S05]  /*8480*/  IMAD.WIDE R30, R31, R132, c[0x0][0x180] ;  /* 0x000060001f1e7625 */ /* 0x000fca00078e0284 */
[----:B------:R0:W5:Y:S05]  /*8490*/  @!P6 LDG.E.U16 R222, [R30.64] ;  /* 0x0000000c1edee981 */ /* 0x00016a000c1e1500 */
[----:B------:R-:W-:Y:S01]  /*84a0*/  @!P0 FMUL R251, R251, 0.5 ;  /* 0x3f000000fbfb8820 */ /* 0x000fe20000400000 */
[----:B0-----:R-:W-:-:S03]  /*84b0*/  IMAD.WIDE R30, R65, R132, c[0x0][0x180] ;  /* 0x00006000411e7625 */ /* 0x001fc600078e0284 */
[----:B------:R-:W0:Y:S01]  /*84c0*/  MUFU.EX2 R65, R251 ;  /* 0x000000fb00417308 */ /* 0x000e220000000800 */
[----:B------:R-:W-:-:S04]  /*84d0*/  FFMA R249, R249, c[0x0][0x190], -R234 ;  /* 0x00006400f9f97a23 */ /* 0x000fc800000008ea */
[----:B------:R-:W-:Y:S01]  /*84e0*/  FMUL R249, R249, 1.4426950216293334961 ;  /* 0x3fb8aa3bf9f97820 */ /* 0x000fe20000400000 */
[----:B0-----:R-:W-:-:S04]  /*84f0*/  @!P0 FMUL R65, R65, R65 ;  /* 0x0000004141418220 */ /* 0x001fc80000400000 */
[----:B------:R-:W-:Y:S01]  /*8500*/  FSETP.GEU.AND P0, PT, R249, -126, PT ;  /* 0xc2fc0000f900780b */ /* 0x000fe20003f0e000 */
[----:B------:R-:W-:-:S12]  /*8510*/  FFMA R250, R250, c[0x0][0x190], -R234 ;  /* 0x00006400fafa7a23 */ /* 0x000fd800000008ea */
[----:B------:R-:W-:-:S04]  /*8520*/  @!P0 FMUL R249, R249, 0.5 ;  /* 0x3f000000f9f98820 */ /* 0x000fc80000400000 */
[----:B------:R-:W0:Y:S01]  /*8530*/  MUFU.EX2 R66, R249 ;  /* 0x000000f900427308 */ /* 0x000e220000000800 */
        /* <DEDUP_REMOVED lines=73> */
[----:B------:R-:W-:-:S06]  /*89d0*/  PRMT R206, RZ, 0x7610, R206 ;  /* 0x00007610ffce7816 */ /* 0x000fcc00000000ce */
[----:B------:R1:W2:Y:S01]  /*89e0*/  @!P6 LDG.E.U16 R206, [R34.64] ;  /* 0x0000000c22cee981 */ /* 0x0002a2000c1e1500 */
[----:B0-----:R-:W-:Y:S01]  /*89f0*/  @!P0 FMUL R153, R153, R153 ;  /* 0x0000009999998220 */ /* 0x001fe20000400000 */
[----:B------:R-:W-:Y:S01]  /*8a00*/  FSETP.GEU.AND P0, PT, R220, -126, PT ;  /* 0xc2fc0000dc00780b */ /* 0x000fe20003f0e000 */
[----:B------:R-:W-:-:S12]  /*8a10*/  FFMA R210, R210, c[0x0][0x190], -R234 ;  /* 0x00006400d2d27a23 */ /* 0x000fd800000008ea */
[----:B------:R-:W-:-:S04]  /*8a20*/  @!P0 FMUL R220, R220, 0.5 ;  /* 0x3f000000dcdc8820 */ /* 0x000fc80000400000 */
[----:B-1----:R-:W0:Y:S01]  /*8a30*/  MUFU.EX2 R35, R220 ;  /* 0x000000dc00237308 */ /* 0x002e220000000800 */
        /* <DEDUP_REMOVED lines=39> */
[----:B------:R-:W-:-:S12]  /*8cb0*/  IMAD.MOV.U32 R155, RZ, RZ, R168 ;  /* 0x000000ffff9b7224 */ /* 0x000fd800078e00a8 */
[----:B------:R-:W-:-:S04]  /*8cc0*/  @!P0 FMUL R11, R11, 0.5 ;  /* 0x3f0000000b0b8820 */ /* 0x000fc80000400000 */
        /* <DEDUP_REMOVED lines=21> */
[----:B------:R-:W-:Y:S01]  /*8e20*/  FMUL R7, R152, c[0x0][0x190] ;  /* 0x0000640098077a20 */ /* 0x000fe20000400000 */
[----:B------:R-:W-:Y:S01]  /*8e30*/  FMUL R12, R154, c[0x0][0x190] ;  /* 0x000064009a0c7a20 */ /* 0x000fe20000400000 */
[----:B------:R-:W-:Y:S01]  /*8e40*/  FMUL R11, R155, c[0x0][0x190] ;  /* 0x000064009b0b7a20 */ /* 0x000fe20000400000 */
[----:B0-----:R-:W-:Y:S01]  /*8e50*/  @!P0 FMUL R164, R164, R164 ;  /* 0x000000a4a4a48220 */ /* 0x001fe20000400000 */
[----:B------:R-:W-:Y:S02]  /*8e60*/  FSETP.GEU.AND P0, PT, R177, -126, PT ;  /* 0xc2fc0000b100780b */ /* 0x000fe40003f0e000 */
[----:B------:R-:W-:Y:S01]  /*8e70*/  FMNMX R12, R7, R12, !PT ;  /* 0x0000000c070c7209 */ /* 0x000fe20007800000 */
[----:B------:R-:W-:-:S03]  /*8e80*/  FMUL R7, R156, c[0x0][0x190] ;  /* 0x000064009c077a20 */ /* 0x000fc60000400000 */
[----:B------:R-:W-:Y:S01]  /*8e90*/  FMNMX R12, R11, R12, !PT ;  /* 0x0000000c0b0c7209 */ /* 0x000fe20007800000 */
[----:B------:R-:W-:-:S06]  /*8ea0*/  FMUL R11, R248, c[0x0][0x190] ;  /* 0x00006400f80b7a20 */ /* 0x000fcc0000400000 */
[----:B------:R-:W-:Y:S01]  /*8eb0*/  @!P0 FMUL R177, R177, 0.5 ;  /* 0x3f000000b1b18820 */ /* 0x000fe20000400000 */
[----:B------:R-:W-:-:S03]  /*8ec0*/  FMNMX R12, R7, R12, !PT ;  /* 0x0000000c070c7209 */ /* 0x000fc60007800000 */
[----:B------:R-:W0:Y:S01]  /*8ed0*/  MUFU.EX2 R163, R177 ;  /* 0x000000b100a37308 */ /* 0x000e220000000800 */
[----:B------:R-:W-:Y:S01]  /*8ee0*/  FMUL R7, R247, c[0x0][0x190] ;  /* 0x00006400f7077a20 */ /* 0x000fe20000400000 */
[----:B------:R-:W-:Y:S01]  /*8ef0*/  FMNMX R12, R11, R12, !PT ;  /* 0x0000000c0b0c7209 */ /* 0x000fe20007800000 */
[----:B------:R-:W-:Y:S01]  /*8f00*/  FFMA R178, R178, c[0x0][0x190], -R234 ;  /* 0x00006400b2b27a23 */ /* 0x000fe200000008ea */
[----:B------:R-:W-:Y:S02]  /*8f10*/  FMUL R11, R245, c[0x0][0x190] ;  /* 0x00006400f50b7a20 */ /* 0x000fe40000400000 */
[----:B------:R-:W-:Y:S01]  /*8f20*/  FMNMX R12, R7, R12, !PT ;  /* 0x0000000c070c7209 */ /* 0x000fe20007800000 */
[----:B------:R-:W-:Y:S01]  /*8f30*/  FMUL R178, R178, 1.4426950216293334961 ;  /* 0x3fb8aa3bb2b27820 */ /* 0x000fe20000400000 */
[----:B------:R-:W-:Y:S02]  /*8f40*/  FMUL R7, R246, c[0x0][0x190] ;  /* 0x00006400f6077a20 */ /* 0x000fe40000400000 */
[----:B------:R-:W-:Y:S01]  /*8f50*/  FMNMX R12, R11, R12, !PT ;  /* 0x0000000c0b0c7209 */ /* 0x000fe20007800000 */
[----:B------:R-:W-:Y:S01]  /*8f60*/  FMUL R11, R242, c[0x0][0x190] ;  /* 0x00006400f20b7a20 */ /* 0x000fe20000400000 */
[----:B0-----:R-:W-:Y:S01]  /*8f70*/  @!P0 FMUL R163, R163, R163 ;  /* 0x000000a3a3a38220 */ /* 0x001fe20000400000 */
[----:B------:R-:W-:-:S02]  /*8f80*/  FSETP.GEU.AND P0, PT, R178, -126, PT ;  /* 0xc2fc0000b200780b */ /* 0x000fc40003f0e000 */
[----:B------:R-:W-:Y:S01]  /*8f90*/  FMNMX R12, R7, R12, !PT ;  /* 0x0000000c070c7209 */ /* 0x000fe20007800000 */
[----:B------:R-:W-:-:S03]  /*8fa0*/  FMUL R7, R241, c[0x0][0x190] ;  /* 0x00006400f1077a20 */ /* 0x000fc60000400000 */
[----:B------:R-:W-:Y:S01]  /*8fb0*/  FMNMX R12, R11, R12, !PT ;  /* 0x0000000c0b0c7209 */ /* 0x000fe20007800000 */
[----:B------:R-:W-:-:S03]  /*8fc0*/  FMUL R11, R237, c[0x0][0x190] ;  /* 0x00006400ed0b7a20 */ /* 0x000fc60000400000 */
[----:B------:R-:W-:Y:S01]  /*8fd0*/  FMNMX R12, R7, R12, !PT ;  /* 0x0000000c070c7209 */ /* 0x000fe20007800000 */
[----:B------:R-:W-:Y:S02]  /*8fe0*/  FMUL R7, R238, c[0x0][0x190] ;  /* 0x00006400ee077a20 */ /* 0x000fe40000400000 */
[----:B------:R-:W-:Y:S01]  /*8ff0*/  @!P0 FMUL R178, R178, 0.5 ;  /* 0x3f000000b2b28820 */ /* 0x000fe20000400000 */
[----:B------:R-:W-:Y:S01]  /*9000*/  FMNMX R12, R11, R12, !PT ;  /* 0x0000000c0b0c7209 */ /* 0x000fe20007800000 */
[----:B------:R-:W-:Y:S02]  /*9010*/  FMUL R11, R233, c[0x0][0x190] ;  /* 0x00006400e90b7a20 */ /* 0x000fe40000400000 */
[----:B------:R-:W0:Y:S01]  /*9020*/  MUFU.EX2 R162, R178 ;  /* 0x000000b200a27308 */ /* 0x000e220000000800 */
[----:B------:R-:W-:Y:S01]  /*9030*/  FMNMX R12, R7, R12, !PT ;  /* 0x0000000c070c7209 */ /* 0x000fe20007800000 */
[----:B------:R-:W-:-:S03]  /*9040*/  FMUL R7, R232, c[0x0][0x190] ;  /* 0x00006400e8077a20 */ /* 0x000fc60000400000 */
[----:B------:R-:W-:Y:S01]  /*9050*/  FMNMX R12, R11, R12, !PT ;  /* 0x0000000c0b0c7209 */ /* 0x000fe20007800000 */
[--C-:B------:R-:W-:Y:S01]  /*9060*/  FFMA R36, R36, c[0x0][0x190], -R234.reuse ;  /* 0x0000640024247a23 */ /* 0x100fe200000008ea */
[----:B------:R-:W-:Y:S02]  /*9070*/  FMUL R11, R228, c[0x0][0x190] ;  /* 0x00006400e40b7a20 */ /* 0x000fe40000400000 */
[----:B------:R-:W-:Y:S01]  /*9080*/  FMNMX R12, R7, R12, !PT ;  /* 0x0000000c070c7209 */ /* 0x000fe20007800000 */
[----:B------:R-:W-:Y:S01]  /*9090*/  FMUL R36, R36, 1.4426950216293334961 ;  /* 0x3fb8aa3b24247820 */ /* 0x000fe20000400000 */
[----:B------:R-:W-:Y:S01]  /*90a0*/  FMUL R7, R229, c[0x0][0x190] ;  /* 0x00006400e5077a20 */ /* 0x000fe20000400000 */
[--C-:B------:R-:W-:Y:S01]  /*90b0*/  FFMA R37, R37, c[0x0][0x190], -R234.reuse ;  /* 0x0000640025257a23 */ /* 0x100fe200000008ea */
[----:B------:R-:W-:Y:S01]  /*90c0*/  FMNMX R12, R11, R12, !PT ;  /* 0x0000000c0b0c7209 */ /* 0x000fe20007800000 */
[----:B------:R-:W-:Y:S01]  /*90d0*/  FMUL R11, R225, c[0x0][0x190] ;  /* 0x00006400e10b7a20 */ /* 0x000fe20000400000 */
[--C-:B------:R-:W-:Y:S01]  /*90e0*/  FFMA R134, R134, c[0x0][0x190], -R234.reuse ;  /* 0x0000640086867a23 */ /* 0x100fe200000008ea */
[----:B0-----:R-:W-:Y:S01]  /*90f0*/  @!P0 FMUL R162, R162, R162 ;  /* 0x000000a2a2a28220 */ /* 0x001fe20000400000 */
[----:B------:R-:W-:Y:S01]  /*9100*/  FSETP.GEU.AND P0, PT, R36, -126, PT ;  /* 0xc2fc00002400780b */ /* 0x000fe20003f0e000 */
[----:B------:R-:W-:Y:S01]  /*9110*/  FFMA R135, R135, c[0x0][0x190], -R234 ;  /* 0x0000640087877a23 */ /* 0x000fe200000008ea */
[----:B------:R-:W-:Y:S01]  /*9120*/  FMNMX R12, R7, R12, !PT ;  /* 0x0000000c070c7209 */ /* 0x000fe20007800000 */
[----:B------:R-:W-:Y:S01]  /*9130*/  FMUL R7, R223, c[0x0][0x190] ;  /* 0x00006400df077a20 */ /* 0x000fe20000400000 */
[----:B------:R-:W-:Y:S01]  /*9140*/  PRMT R212, RZ, 0x7610, R212 ;  /* 0x00007610ffd47816 */ /* 0x000fe200000000d4 */
[----:B------:R-:W2:Y:S01]  /*9150*/  LDL.LU R178, [R1+0x10] ;  /* 0x0000100001b27983 */ /* 0x000ea20000300800 */
[----:B------:R-:W-:Y:S01]  /*9160*/  FMNMX R12, R11, R12, !PT ;  /* 0x0000000c0b0c7209 */ /* 0x000fe20007800000 */
[----:B------:R-:W-:-:S06]  /*9170*/  FMUL R11, R215, c[0x0][0x190] ;  /* 0x00006400d70b7a20 */ /* 0x000fcc0000400000 */
[----:B------:R-:W-:Y:S01]  /*9180*/  @!P0 FMUL R36, R36, 0.5 ;  /* 0x3f00000024248820 */ /* 0x000fe20000400000 */
[----:B------:R-:W-:Y:S01]  /*9190*/  FMNMX R12, R7, R12, !PT ;  /* 0x0000000c070c7209 */ /* 0x000fe20007800000 */
[----:B------:R-:W-:Y:S01]  /*91a0*/  FMUL R7, R217, c[0x0][0x190] ;  /* 0x00006400d9077a20 */ /* 0x000fe20000400000 */
[----:B------:R-:W-:Y:S01]  /*91b0*/  FMUL R37, R37, 1.4426950216293334961 ;  /* 0x3fb8aa3b25257820 */ /* 0x000fe20000400000 */
[----:B------:R-:W-:Y:S01]  /*91c0*/  FMUL R134, R134, 1.4426950216293334961 ;  /* 0x3fb8aa3b86867820 */ /* 0x000fe20000400000 */
[----:B------:R-:W-:Y:S01]  /*91d0*/  FMNMX R12, R11, R12, !PT ;  /* 0x0000000c0b0c7209 */ /* 0x000fe20007800000 */
[----:B------:R-:W-:Y:S01]  /*91e0*/  FMUL R11, R175, c[0x0][0x190] ;  /* 0x00006400af0b7a20 */ /* 0x000fe20000400000 */
[----:B------:R-:W0:Y:S01]  /*91f0*/  MUFU.EX2 R218, R36 ;  /* 0x0000002400da7308 */ /* 0x000e220000000800 */
[----:B------:R-:W-:Y:S01]  /*9200*/  FMUL R135, R135, 1.4426950216293334961 ;  /* 0x3fb8aa3b87877820 */ /* 0x000fe20000400000 */
[----:B------:R-:W-:Y:S01]  /*9210*/  FMNMX R12, R7, R12, !PT ;  /* 0x0000000c070c7209 */ /* 0x000fe20007800000 */
[----:B------:R-:W-:Y:S01]  /*9220*/  FMUL R7, R174, c[0x0][0x190] ;  /* 0x00006400ae077a20 */ /* 0x000fe20000400000 */
[----:B------:R1:W2:Y:S02]  /*9230*/  @!P6 LDG.E.U16 R212, [R32.64] ;  /* 0x0000000c20d4e981 */ /* 0x0002a4000c1e1500 */
[----:B------:R-:W-:Y:S01]  /*9240*/  FMNMX R12, R11, R12, !PT ;  /* 0x0000000c0b0c7209 */ /* 0x000fe20007800000 */
[----:B------:R-:W-:Y:S01]  /*9250*/  FMUL R11, R9, c[0x0][0x190] ;  /* 0x00006400090b7a20 */ /* 0x000fe20000400000 */
[----:B------:R-:W2:Y:S02]  /*9260*/  LDL.LU R220, [R1+0x14] ;  /* 0x0000140001dc7983 */ /* 0x000ea40000300800 */
[----:B------:R-:W-:Y:S01]  /*9270*/  FMNMX R12, R7, R12, !PT ;  /* 0x0000000c070c7209 */ /* 0x000fe20007800000 */
[----:B------:R-:W-:-:S03]  /*9280*/  FMUL R7, R8, c[0x0][0x190] ;  /* 0x0000640008077a20 */ /* 0x000fc60000400000 */
[----:B------:R-:W-:Y:S01]  /*9290*/  FMNMX R12, R11, R12, !PT ;  /* 0x0000000c0b0c7209 */ /* 0x000fe20007800000 */
[----:B------:R-:W-:Y:S01]  /*92a0*/  FMUL R11, R5, c[0x0][0x190] ;  /* 0x00006400050b7a20 */ /* 0x000fe20000400000 */
[----:B0-----:R-:W-:Y:S02]  /*92b0*/  @!P0 FMUL R218, R218, R218 ;  /* 0x000000dadada8220 */ /* 0x001fe40000400000 */
[----:B------:R-:W-:Y:S01]  /*92c0*/  FMNMX R12, R7, R12, !PT ;  /* 0x0000000c070c7209 */ /* 0x000fe20007800000 */
[----:B------:R-:W-:Y:S01]  /*92d0*/  FMUL R7, R4, c[0x0][0x190] ;  /* 0x0000640004077a20 */ /* 0x000fe20000400000 */
[----:B------:R-:W-:Y:S02]  /*92e0*/  FSETP.GEU.AND P0, PT, R37, -126, PT ;  /* 0xc2fc00002500780b */ /* 0x000fe40003f0e000 */
        /* <DEDUP_REMOVED lines=13> */
[----:B------:R-:W-:-:S03]  /*93c0*/  FMUL R7, R200, c[0x0][0x190] ;  /* 0x00006400c8077a20 */ /* 0x000fc60000400000 */
[----:B------:R-:W-:-:S04]  /*93d0*/  FMNMX R12, R11, R12, !PT ;  /* 0x0000000c0b0c7209 */ /* 0x000fc80007800000 */
[----:B------:R-:W-:Y:S01]  /*93e0*/  FMNMX R7, R7, R12, !PT ;  /* 0x0000000c07077209 */ /* 0x000fe20007800000 */
[----:B0-----:R-:W-:Y:S01]  /*93f0*/  @!P0 FMUL R157, R157, R157 ;  /* 0x0000009d9d9d8220 */ /* 0x001fe20000400000 */
[----:B------:R-:W-:-:S03]  /*9400*/  FSETP.GEU.AND P0, PT, R134, -126, PT ;  /* 0xc2fc00008600780b */ /* 0x000fc60003f0e000 */
[----:B------:R-:W0:Y:S10]  /*9410*/  SHFL.BFLY PT, R12, R7, 0x2, 0x1f ;  /* 0x0c401f00070c7f89 */ /* 0x000e3400000e0000 */
[----:B------:R-:W-:-:S04]  /*9420*/  @!P0 FMUL R134, R134, 0.5 ;  /* 0x3f00000086868820 */ /* 0x000fc80000400000 */
[----:B------:R-:W1:Y:S01]  /*9430*/  MUFU.EX2 R27, R134 ;  /* 0x00000086001b7308 */ /* 0x000e620000000800 */
[----:B0-----:R-:W-:-:S05]  /*9440*/  FMNMX R12, R7, R12, !PT ;  /* 0x0000000c070c7209 */ /* 0x001fca0007800000 */
[----:B------:R-:W0:Y:S01]  /*9450*/  SHFL.BFLY PT, R11, R12, 0x1, 0x1f ;  /* 0x0c201f000c0b7f89 */ /* 0x000e2200000e0000 */
[----:B-1----:R-:W-:Y:S01]  /*9460*/  @!P0 FMUL R27, R27, R27 ;  /* 0x0000001b1b1b8220 */ /* 0x002fe20000400000 */
[----:B------:R-:W-:-:S13]  /*9470*/  FSETP.GEU.AND P0, PT, R135, -126, PT ;  /* 0xc2fc00008700780b */ /* 0x000fda0003f0e000 */
[----:B------:R-:W-:-:S04]  /*9480*/  @!P0 FMUL R135, R135, 0.5 ;  /* 0x3f00000087878820 */ /* 0x000fc80000400000 */
[----:B------:R-:W1:Y:S01]  /*9490*/  MUFU.EX2 R10, R135 ;  /* 0x00000087000a7308 */ /* 0x000e620000000800 */
[----:B0-----:R-:W-:-:S05]  /*94a0*/  FMNMX R11, R12, R11, !PT ;  /* 0x0000000b0c0b7209 */ /* 0x001fca0007800000 */
[----:B------:R-:W-:-:S04]  /*94b0*/  FFMA R13, R152, c[0x0][0x190], -R11 ;  /* 0x00006400980d7a23 */ /* 0x000fc8000000080b */
[----:B------:R-:W-:Y:S01]  /*94c0*/  FMUL R28, R13, 1.4426950216293334961 ;  /* 0x3fb8aa3b0d1c7820 */ /* 0x000fe20000400000 */
[----:B-1----:R-:W-:-:S04]  /*94d0*/  @!P0 FMUL R10, R10, R10 ;  /* 0x0000000a0a0a8220 */ /* 0x002fc80000400000 */
        /* <DEDUP_REMOVED lines=123> */
[----:B------:R0:W1:Y:S01]  /*9c90*/  MUFU.EX2 R151, R175 ;  /* 0x000000af00977308 */ /* 0x0000620000000800 */
[----:B------:R-:W-:Y:S01]  /*9ca0*/  FMUL R174, R174, 1.4426950216293334961 ;  /* 0x3fb8aa3baeae7820 */ /* 0x000fe20000400000 */
[--C-:B------:R-:W-:Y:S01]  /*9cb0*/  FFMA R9, R9, c[0x0][0x190], -R11.reuse ;  /* 0x0000640009097a23 */ /* 0x100fe2000000080b */
[--C-:B------:R-:W-:Y:S01]  /*9cc0*/  FFMA R8, R8, c[0x0][0x190], -R11.reuse ;  /* 0x0000640008087a23 */ /* 0x100fe2000000080b */
[--C-:B------:R-:W-:Y:S01]  /*9cd0*/  FFMA R5, R5, c[0x0][0x190], -R11.reuse ;  /* 0x0000640005057a23 */ /* 0x100fe2000000080b */
[--C-:B------:R-:W-:Y:S01]  /*9ce0*/  FFMA R4, R4, c[0x0][0x190], -R11.reuse ;  /* 0x0000640004047a23 */ /* 0x100fe2000000080b */
[--C-:B------:R-:W-:Y:S01]  /*9cf0*/  FFMA R171, R171, c[0x0][0x190], -R11.reuse ;  /* 0x00006400abab7a23 */ /* 0x100fe2000000080b */
[--C-:B------:R-:W-:Y:S01]  /*9d00*/  FFMA R172, R172, c[0x0][0x190], -R11.reuse ;  /* 0x00006400acac7a23 */ /* 0x100fe2000000080b */
[----:B------:R-:W-:Y:S01]  /*9d10*/  PRMT R214, RZ, 0x7610, R214 ;  /* 0x00007610ffd67816 */ /* 0x000fe200000000d6 */
[--C-:B------:R-:W-:Y:S01]  /*9d20*/  FFMA R40, R40, c[0x0][0x190], -R11.reuse ;  /* 0x0000640028287a23 */ /* 0x100fe2000000080b */
[--C-:B------:R-:W-:Y:S01]  /*9d30*/  FFMA R41, R41, c[0x0][0x190], -R11.reuse ;  /* 0x0000640029297a23 */ /* 0x100fe2000000080b */
[--C-:B------:R-:W-:Y:S01]  /*9d40*/  FFMA R42, R42, c[0x0][0x190], -R11.reuse ;  /* 0x000064002a2a7a23 */ /* 0x100fe2000000080b */
[----:B------:R-:W-:Y:S01]  /*9d50*/  FFMA R200, R200, c[0x0][0x190], -R11 ;  /* 0x00006400c8c87a23 */ /* 0x000fe2000000080b */
[----:B--2---:R-:W-:Y:S01]  /*9d60*/  FMNMX R217, R234, R178, !PT ;  /* 0x000000b2ead97209 */ /* 0x004fe20007800000 */
[----:B0-----:R-:W2:Y:S01]  /*9d70*/  LDL.LU R175, [R1+0x18] ;  /* 0x0000180001af7983 */ /* 0x001ea20000300800 */
[----:B-1----:R-:W-:Y:S01]  /*9d80*/  @!P0 FMUL R151, R151, R151 ;  /* 0x0000009797978220 */ /* 0x002fe20000400000 */
[----:B------:R-:W-:Y:S01]  /*9d90*/  FSETP.GEU.AND P0, PT, R174, -126, PT ;  /* 0xc2fc0000ae00780b */ /* 0x000fe20003f0e000 */
[----:B------:R-:W-:Y:S01]  /*9da0*/  FMUL R9, R9, 1.4426950216293334961 ;  /* 0x3fb8aa3b09097820 */ /* 0x000fe20000400000 */
[----:B------:R-:W-:Y:S01]  /*9db0*/  FMUL R8, R8, 1.4426950216293334961 ;  /* 0x3fb8aa3b08087820 */ /* 0x000fe20000400000 */
[----:B------:R-:W-:Y:S01]  /*9dc0*/  FMUL R5, R5, 1.4426950216293334961 ;  /* 0x3fb8aa3b05057820 */ /* 0x000fe20000400000 */
[----:B------:R-:W-:Y:S01]  /*9dd0*/  FMUL R4, R4, 1.4426950216293334961 ;  /* 0x3fb8aa3b04047820 */ /* 0x000fe20000400000 */
[----:B------:R-:W-:Y:S01]  /*9de0*/  FMUL R171, R171, 1.4426950216293334961 ;  /* 0x3fb8aa3babab7820 */ /* 0x000fe20000400000 */
[----:B------:R-:W-:Y:S01]  /*9df0*/  FMUL R172, R172, 1.4426950216293334961 ;  /* 0x3fb8aa3bacac7820 */ /* 0x000fe20000400000 */
[----:B------:R0:W2:Y:S06]  /*9e00*/  @!P6 LDG.E.U16 R214, [R30.64] ;  /* 0x0000000c1ed6e981 */ /* 0x0000ac000c1e1500 */
[----:B------:R-:W-:-:S04]  /*9e10*/  @!P0 FMUL R174, R174, 0.5 ;  /* 0x3f000000aeae8820 */ /* 0x000fc80000400000 */
[----:B------:R-:W1:Y:S02]  /*9e20*/  MUFU.EX2 R150, R174 ;  /* 0x000000ae00967308 */ /* 0x000e640000000800 */
[----:B-1----:R-:W-:Y:S01]  /*9e30*/  @!P0 FMUL R150, R150, R150 ;  /* 0x0000009696968220 */ /* 0x002fe20000400000 */
[----:B------:R-:W-:-:S13]  /*9e40*/  FSETP.GEU.AND P0, PT, R9, -126, PT ;  /* 0xc2fc00000900780b */ /* 0x000fda0003f0e000 */
        /* <DEDUP_REMOVED lines=21> */
[----:B0-----:R0:W1:Y:S01]  /*9fa0*/  MUFU.EX2 R31, R172 ;  /* 0x000000ac001f7308 */ /* 0x0010620000000800 */
[----:B------:R-:W-:Y:S01]  /*9fb0*/  FMUL R40, R40, 1.4426950216293334961 ;  /* 0x3fb8aa3b28287820 */ /* 0x000fe20000400000 */
[----:B------:R-:W-:Y:S01]  /*9fc0*/  FMUL R41, R41, 1.4426950216293334961 ;  /* 0x3fb8aa3b29297820 */ /* 0x000fe20000400000 */
[----:B------:R-:W-:Y:S01]  /*9fd0*/  FMUL R42, R42, 1.4426950216293334961 ;  /* 0x3fb8aa3b2a2a7820 */ /* 0x000fe20000400000 */
[----:B------:R-:W-:Y:S01]  /*9fe0*/  FMUL R200, R200, 1.4426950216293334961 ;  /* 0x3fb8aa3bc8c87820 */ /* 0x000fe20000400000 */
[----:B------:R-:W-:Y:S01]  /*9ff0*/  FADD R4, -R217, R178 ;  /* 0x000000b2d9047221 */ /* 0x000fe20000000100 */
[----:B------:R-:W-:Y:S01]  /*a000*/  FADD R234, R234, -R217 ;  /* 0x800000d9eaea7221 */ /* 0x000fe20000000000 */
[----:B0-----:R-:W2:Y:S01]  /*a010*/  LDL.LU R172, [R1+0x1c] ;  /* 0x00001c0001ac7983 */ /* 0x001ea20000300800 */
[----:B-1----:R-:W-:Y:S01]  /*a020*/  @!P0 FMUL R31, R31, R31 ;  /* 0x0000001f1f1f8220 */ /* 0x002fe20000400000 */
[----:B------:R-:W-:-:S13]  /*a030*/  FSETP.GEU.AND P0, PT, R40, -126, PT ;  /* 0xc2fc00002800780b */ /* 0x000fda0003f0e000 */
[----:B------:R-:W-:-:S04]  /*a040*/  @!P0 FMUL R40, R40, 0.5 ;  /* 0x3f00000028288820 */ /* 0x000fc80000400000 */
[----:B------:R-:W0:Y:S02]  /*a050*/  MUFU.EX2 R12, R40 ;  /* 0x00000028000c7308 */ /* 0x000e240000000800 */
[----:B0-----:R-:W-:Y:S01]  /*a060*/  @!P0 FMUL R12, R12, R12 ;  /* 0x0000000c0c0c8220 */ /* 0x001fe20000400000 */
        /* <DEDUP_REMOVED lines=10> */
[----:B------:R-:W0:Y:S01]  /*a110*/  MUFU.EX2 R9, R200 ;  /* 0x000000c800097308 */ /* 0x000e220000000800 */
[----:B------:R-:W-:Y:S01]  /*a120*/  FMUL R5, R4, 1.4426950216293334961 ;  /* 0x3fb8aa3b04057820 */ /* 0x000fe20000400000 */
[----:B0-----:R-:W-:-:S04]  /*a130*/  @!P0 FMUL R9, R9, R9 ;  /* 0x0000000909098220 */ /* 0x001fc80000400000 */
[----:B------:R-:W-:Y:S02]  /*a140*/  FSETP.GEU.AND P0, PT, R5, -126, PT ;  /* 0xc2fc00000500780b */ /* 0x000fe40003f0e000 */
[----:B------:R-:W-:-:S05]  /*a150*/  FMNMX R200, R11, R220, !PT ;  /* 0x000000dc0bc87209 */ /* 0x000fca0007800000 */
[----:B------:R-:W-:-:S06]  /*a160*/  FADD R4, -R200, R220 ;  /* 0x000000dcc8047221 */ /* 0x000fcc0000000100 */
[----:B------:R-:W-:-:S04]  /*a170*/  @!P0 FMUL R5, R5, 0.5 ;  /* 0x3f00000005058820 */ /* 0x000fc80000400000 */
[----:B------:R0:W1:Y:S01]  /*a180*/  MUFU.EX2 R174, R5 ;  /* 0x0000000500ae7308 */ /* 0x0000620000000800 */
[----:B------:R-:W-:Y:S01]  /*a190*/  FMUL R40, R4, 1.4426950216293334961 ;  /* 0x3fb8aa3b04287820 */ /* 0x000fe20000400000 */
[----:B0-----:R-:W-:-:S04]  /*a1a0*/  FADD R5, R64, R65 ;  /* 0x0000004140057221 */ /* 0x001fc80000000000 */
[----:B------:R-:W-:-:S04]  /*a1b0*/  FADD R4, R66, R5 ;  /* 0x0000000542047221 */ /* 0x000fc80000000000 */
        /* <DEDUP_REMOVED lines=12> */
[----:B------:R-:W-:Y:S01]  /*a280*/  FADD R4, R35, R4 ;  /* 0x0000000423047221 */ /* 0x000fe20000000000 */
[----:B------:R-:W-:-:S03]  /*a290*/  FMUL R234, R234, 1.4426950216293334961 ;  /* 0x3fb8aa3beaea7820 */ /* 0x000fc60000400000 */
[----:B------:R-:W-:Y:S01]  /*a2a0*/  FADD R5, R161, R4 ;  /* 0x00000004a1057221 */ /* 0x000fe20000000000 */
[----:B-1----:R-:W-:-:S03]  /*a2b0*/  @!P0 FMUL R174, R174, R174 ;  /* 0x000000aeaeae8220 */ /* 0x002fc60000400000 */
[----:B------:R-:W-:Y:S01]  /*a2c0*/  FADD R4, R160, R5 ;  /* 0x00000005a0047221 */ /* 0x000fe20000000000 */
[----:B------:R-:W-:-:S03]  /*a2d0*/  FSETP.GEU.AND P0, PT, R234, -126, PT ;  /* 0xc2fc0000ea00780b */ /* 0x000fc60003f0e000 */
[----:B------:R-:W-:-:S04]  /*a2e0*/  FADD R5, R159, R4 ;  /* 0x000000049f057221 */ /* 0x000fc80000000000 */
[----:B------:R-:W-:-:S04]  /*a2f0*/  FADD R5, R158, R5 ;  /* 0x000000059e057221 */ /* 0x000fc80000000000 */
[----:B------:R-:W-:Y:S02]  /*a300*/  FADD R4, R210, R5 ;  /* 0x00000005d2047221 */ /* 0x000fe40000000000 */
[----:B------:R-:W-:Y:S02]  /*a310*/  @!P0 FMUL R234, R234, 0.5 ;  /* 0x3f000000eaea8820 */ /* 0x000fe40000400000 */
[----:B------:R-:W-:Y:S02]  /*a320*/  FADD R5, R207, R4 ;  /* 0x00000004cf057221 */ /* 0x000fe40000000000 */
[----:B------:R-:W0:Y:S02]  /*a330*/  MUFU.EX2 R178, R234 ;  /* 0x000000ea00b27308 */ /* 0x000e240000000800 */
[----:B------:R-:W-:-:S04]  /*a340*/  FADD R4, R168, R5 ;  /* 0x00000005a8047221 */ /* 0x000fc80000000000 */
[----:B------:R-:W-:-:S04]  /*a350*/  FADD R4, R167, R4 ;  /* 0x00000004a7047221 */ /* 0x000fc80000000000 */
[----:B------:R-:W-:-:S04]  /*a360*/  FADD R5, R209, R4 ;  /* 0x00000004d1057221 */ /* 0x000fc80000000000 */
[----:B------:R-:W-:Y:S01]  /*a370*/  FADD R4, R164, R5 ;  /* 0x00000005a4047221 */ /* 0x000fe20000000000 */
[----:B0-----:R-:W-:Y:S01]  /*a380*/  @!P0 FMUL R178, R178, R178 ;  /* 0x000000b2b2b28220 */ /* 0x001fe20000400000 */
[----:B------:R-:W-:Y:S02]  /*a390*/  FSETP.GEU.AND P0, PT, R40, -126, PT ;  /* 0xc2fc00002800780b */ /* 0x000fe40003f0e000 */
[----:B------:R-:W-:-:S04]  /*a3a0*/  FADD R5, R163, R4 ;  /* 0x00000004a3057221 */ /* 0x000fc80000000000 */
[----:B------:R-:W-:-:S04]  /*a3b0*/  FADD R5, R162, R5 ;  /* 0x00000005a2057221 */ /* 0x000fc80000000000 */
[----:B------:R-:W-:-:S04]  /*a3c0*/  FADD R4, R218, R5 ;  /* 0x00000005da047221 */ /* 0x000fc80000000000 */
[----:B------:R-:W-:Y:S01]  /*a3d0*/  FADD R4, R157, R4 ;  /* 0x000000049d047221 */ /* 0x000fe20000000000 */
[----:B------:R-:W-:-:S03]  /*a3e0*/  @!P0 FMUL R40, R40, 0.5 ;  /* 0x3f00000028288820 */ /* 0x000fc60000400000 */
[----:B------:R-:W-:Y:S01]  /*a3f0*/  FADD R5, R27, R4 ;  /* 0x000000041b057221 */ /* 0x000fe20000000000 */
[----:B------:R-:W0:Y:S03]  /*a400*/  MUFU.EX2 R171, R40 ;  /* 0x0000002800ab7308 */ /* 0x000e260000000800 */
[----:B------:R-:W-:Y:S01]  /*a410*/  FADD R5, R10, R5 ;  /* 0x000000050a057221 */ /* 0x000fe20000000000 */
[----:B------:R-:W-:-:S04]  /*a420*/  FADD R11, R11, -R200 ;  /* 0x800000c80b0b7221 */ /* 0x000fc80000000000 */
[----:B------:R-:W1:Y:S01]  /*a430*/  SHFL.BFLY PT, R4, R5, 0x2, 0x1f ;  /* 0x0c401f0005047f89 */ /* 0x000e6200000e0000 */
[----:B------:R-:W-:Y:S01]  /*a440*/  FMUL R41, R11, 1.4426950216293334961 ;  /* 0x3fb8aa3b0b297820 */ /* 0x000fe20000400000 */
[----:B0-----:R-:W-:-:S04]  /*a450*/  @!P0 FMUL R171, R171, R171 ;  /* 0x000000ababab8220 */ /* 0x001fc80000400000 */
[----:B------:R-:W-:-:S13]  /*a460*/  FSETP.GEU.AND P0, PT, R41, -126, PT ;  /* 0xc2fc00002900780b */ /* 0x000fda0003f0e000 */
[----:B------:R-:W-:Y:S01]  /*a470*/  @!P0 FMUL R41, R41, 0.5 ;  /* 0x3f00000029298820 */ /* 0x000fe20000400000 */
[----:B-1----:R-:W-:-:S03]  /*a480*/  FADD R40, R5, R4 ;  /* 0x0000000405287221 */ /* 0x002fc60000000000 */
[----:B------:R0:W1:Y:S02]  /*a490*/  MUFU.EX2 R11, R41 ;  /* 0x00000029000b7308 */ /* 0x0000640000000800 */
[----:B0-----:R-:W0:Y:S01]  /*a4a0*/  SHFL.BFLY PT, R41, R40, 0x1, 0x1f ;  /* 0x0c201f0028297f89 */ /* 0x001e2200000e0000 */
[----:B------:R-:W-:Y:S01]  /*a4b0*/  FADD R5, R165, R166 ;  /* 0x000000a6a5057221 */ /* 0x000fe20000000000 */
[----:B0-----:R-:W-:-:S03]  /*a4c0*/  FADD R41, R40, R41 ;  /* 0x0000002928297221 */ /* 0x001fc60000000000 */
        /* <DEDUP_REMOVED lines=29> */
[----:B------:R-:W-:-:S05]  /*a6a0*/  FADD R40, R9, R40 ;  /* 0x0000002809287221 */ /* 0x000fca0000000000 */
[----:B------:R-:W0:Y:S01]  /*a6b0*/  SHFL.BFLY PT, R5, R40, 0x2, 0x1f ;  /* 0x0c401f0028057f89 */ /* 0x000e2200000e0000 */
[----:B------:R-:W-:-:S04]  /*a6c0*/  FMUL R41, R41, R178 ;  /* 0x000000b229297220 */ /* 0x000fc80000400000 */
[----:B--2---:R-:W-:Y:S01]  /*a6d0*/  FFMA R4, R174, R175, R41 ;  /* 0x000000afae047223 */ /* 0x004fe20000000029 */
[----:B-1----:R-:W-:-:S03]  /*a6e0*/  @!P0 FMUL R11, R11, R11 ;  /* 0x0000000b0b0b8220 */ /* 0x002fc60000400000 */
[C---:B------:R-:W-:Y:S01]  /*a6f0*/  FMUL R41, R4.reuse, 0.25 ;  /* 0x3e80000004297820 */ /* 0x040fe20000400000 */
[----:B------:R-:W-:-:S04]  /*a700*/  FSETP.GT.AND P0, PT, |R4|, 8.50705917302346158658e+37, PT ;  /* 0x7e8000000400780b */ /* 0x000fc80003f04200 */
[----:B------:R-:W-:Y:S01]  /*a710*/  FSEL R220, R41, R4, P0 ;  /* 0x0000000429dc7208 */ /* 0x000fe20000000000 */
[----:B0-----:R-:W-:-:S05]  /*a720*/  FADD R41, R40, R5 ;  /* 0x0000000528297221 */ /* 0x001fca0000000000 */
[----:B------:R-:W0:Y:S03]  /*a730*/  SHFL.BFLY PT, R42, R41, 0x1, 0x1f ;  /* 0x0c201f00292a7f89 */ /* 0x000e2600000e0000 */
[----:B------:R-:W-:Y:S01]  /*a740*/  @P0 FMUL R178, R178, 0.25 ;  /* 0x3e800000b2b20820 */ /* 0x000fe20000400000 */
[----:B------:R-:W-:Y:S01]  /*a750*/  @P0 FMUL R175, R175, 0.25 ;  /* 0x3e800000afaf0820 */ /* 0x000fe20000400000 */
[----:B------:R-:W-:Y:S02]  /*a760*/  SEL R204, R204, RZ, !P1 ;  /* 0x000000ffcccc7207 */ /* 0x000fe40004800000 */
[----:B------:R-:W-:Y:S02]  /*a770*/  SEL R205, R205, RZ, !P2 ;  /* 0x000000ffcdcd7207 */ /* 0x000fe40005000000 */
[----:B------:R-:W-:Y:S02]  /*a780*/  SEL R201, R201, RZ, !P3 ;  /* 0x000000ffc9c97207 */ /* 0x000fe40005800000 */
[----:B------:R-:W-:Y:S01]  /*a790*/  SEL R202, R202, RZ, !P4 ;  /* 0x000000ffcaca7207 */ /* 0x000fe20006000000 */
[----:B0-----:R-:W-:-:S04]  /*a7a0*/  FADD R42, R41, R42 ;  /* 0x0000002a292a7221 */ /* 0x001fc80000000000 */
[----:B------:R-:W-:-:S04]  /*a7b0*/  FMUL R42, R42, R11 ;  /* 0x0000000b2a2a7220 */ /* 0x000fc80000400000 */
[----:B------:R-:W-:Y:S01]  /*a7c0*/  FFMA R5, R171, R172, R42 ;  /* 0x000000acab057223 */ /* 0x000fe2000000002a */
[----:B---3--:R-:W-:-:S03]  /*a7d0*/  SEL R213, R213, RZ, !P5 ;  /* 0x000000ffd5d57207 */ /* 0x008fc60006800000 */
[C---:B------:R-:W-:Y:S01]  /*a7e0*/  FMUL R42, R5.reuse, 0.25 ;  /* 0x3e800000052a7820 */ /* 0x040fe20000400000 */
[----:B------:R-:W-:Y:S02]  /*a7f0*/  FSETP.GT.AND P0, PT, |R5|, 8.50705917302346158658e+37, PT ;  /* 0x7e8000000500780b */ /* 0x000fe40003f04200 */
[----:B------:R-:W-:Y:S02]  /*a800*/  SEL R224, R224, RZ, !P6 ;  /* 0x000000ffe0e07207 */ /* 0x000fe40007000000 */
[----:B------:R-:W-:Y:S02]  /*a810*/  FSEL R215, R42, R5, P0 ;  /* 0x000000052ad77208 */ /* 0x000fe40000000000 */
[----:B------:R-:W-:Y:S02]  /*a820*/  PRMT R40, R43, 0x5410, R203 ;  /* 0x000054102b287816 */ /* 0x000fe400000000cb */
[----:B------:R-:W-:Y:S02]  /*a830*/  PRMT R41, R204, 0x5410, R205 ;  /* 0x00005410cc297816 */ /* 0x000fe400000000cd */
[----:B------:R-:W-:-:S02]  /*a840*/  PRMT R42, R201, 0x5410, R202 ;  /* 0x00005410c92a7816 */ /* 0x000fc400000000ca */
[----:B------:R-:W-:Y:S01]  /*a850*/  PRMT R43, R213, 0x5410, R224 ;  /* 0x00005410d52b7816 */ /* 0x000fe200000000e0 */
[----:B------:R-:W-:Y:S01]  /*a860*/  BAR.SYNC.DEFER_BLOCKING 0x0 ;  /* 0x0000000000007b1d */ /* 0x000fe20000010000 */
[----:B------:R-:W-:Y:S02]  /*a870*/  SEL R198, R198, RZ, !P1 ;  /* 0x000000ffc6c67207 */ /* 0x000fe40004800000 */
[----:B------:R-:W-:Y:S02]  /*a880*/  SEL R199, R199, RZ, !P2 ;  /* 0x000000ffc7c77207 */ /* 0x000fe40005000000 */
[----:B------:R-:W-:Y:S02]  /*a890*/  SEL R197, R197, RZ, !P3 ;  /* 0x000000ffc5c57207 */ /* 0x000fe40005800000 */
[----:B------:R-:W-:Y:S02]  /*a8a0*/  SEL R211, R211, RZ, !P5 ;  /* 0x000000ffd3d37207 */ /* 0x000fe40006800000 */
[----:B-----5:R-:W-:-:S02]  /*a8b0*/  SEL R222, R222, RZ, !P6 ;  /* 0x000000ffdede7207 */ /* 0x020fc40007000000 */
[----:B------:R-:W-:Y:S02]  /*a8c0*/  SEL R191, R191, RZ, !P1 ;  /* 0x000000ffbfbf7207 */ /* 0x000fe40004800000 */
[----:B------:R-:W-:Y:S02]  /*a8d0*/  SEL R193, R193, RZ, !P2 ;  /* 0x000000ffc1c17207 */ /* 0x000fe40005000000 */
[----:B------:R-:W-:Y:S02]  /*a8e0*/  SEL R189, R189, RZ, !P4 ;  /* 0x000000ffbdbd7207 */ /* 0x000fe40006000000 */
[----:B------:R-:W-:Y:S02]  /*a8f0*/  SEL R208, R208, RZ, !P5 ;  /* 0x000000ffd0d07207 */ /* 0x000fe40006800000 */
[----:B------:R-:W-:Y:S01]  /*a900*/  SEL R221, R221, RZ, !P6 ;  /* 0x000000ffdddd7207 */ /* 0x000fe20007000000 */
[----:B------:R0:W-:Y:S01]  /*a910*/  STS.128 [R3+0x8000], R40 ;  /* 0x0080002803007388 */ /* 0x0001e20000000c00 */
[----:B------:R-:W-:-:S02]  /*a920*/  SEL R185, R185, RZ, !P1 ;  /* 0x000000ffb9b97207 */ /* 0x000fc40004800000 */
[----:B------:R-:W-:Y:S02]  /*a930*/  SEL R187, R187, RZ, !P2 ;  /* 0x000000ffbbbb7207 */ /* 0x000fe40005000000 */
[----:B------:R-:W-:Y:S02]  /*a940*/  SEL R184, R184, RZ, !P3 ;  /* 0x000000ffb8b87207 */ /* 0x000fe40005800000 */
[----:B------:R-:W-:Y:S02]  /*a950*/  SEL R183, R183, RZ, !P4 ;  /* 0x000000ffb7b77207 */ /* 0x000fe40006000000 */
[----:B0-----:R-:W-:Y:S02]  /*a960*/  PRMT R40, R194, 0x5410, R195 ;  /* 0x00005410c2287816 */ /* 0x001fe400000000c3 */
[----:B------:R-:W-:Y:S02]  /*a970*/  PRMT R41, R198, 0x5410, R199 ;  /* 0x00005410c6297816 */ /* 0x000fe400000000c7 */
[----:B------:R-:W-:-:S02]  /*a980*/  PRMT R42, R197, 0x5410, R196 ;  /* 0x00005410c52a7816 */ /* 0x000fc400000000c4 */
[----:B------:R-:W-:Y:S02]  /*a990*/  PRMT R43, R211, 0x5410, R222 ;  /* 0x00005410d32b7816 */ /* 0x000fe400000000de */
[----:B------:R-:W-:-:S03]  /*a9a0*/  SEL R182, R182, RZ, !P5 ;  /* 0x000000ffb6b67207 */ /* 0x000fc60006800000 */
[----:B------:R0:W-:Y:S01]  /*a9b0*/  STS.128 [R3+0x9000], R40 ;  /* 0x0090002803007388 */ /* 0x0001e20000000c00 */
[----:B------:R-:W-:Y:S01]  /*a9c0*/  SEL R219, R219, RZ, !P6 ;  /* 0x000000ffdbdb7207 */ /* 0x000fe20007000000 */
[----:B------:R-:W-:Y:S01]  /*a9d0*/  @P0 FMUL R11, R11, 0.25 ;  /* 0x3e8000000b0b0820 */ /* 0x000fe20000400000 */
[----:B------:R-:W-:Y:S01]  /*a9e0*/  @P0 FMUL R172, R172, 0.25 ;  /* 0x3e800000acac0820 */ /* 0x000fe20000400000 */
[----:B------:R-:W-:Y:S02]  /*a9f0*/  SEL R173, R173, RZ, !P1 ;  /* 0x000000ffadad7207 */ /* 0x000fe40004800000 */
[----:B------:R-:W-:Y:S02]  /*aa00*/  SEL R180, R180, RZ, !P2 ;  /* 0x000000ffb4b47207 */ /* 0x000fe40005000000 */
[----:B------:R-:W-:Y:S02]  /*aa10*/  SEL R170, R170, RZ, !P3 ;  /* 0x000000ffaaaa7207 */ /* 0x000fe40005800000 */
[----:B0-----:R-:W-:-:S02]  /*aa20*/  PRMT R40, R188, 0x5410, R192 ;  /* 0x00005410bc287816 */ /* 0x001fc400000000c0 */
[----:B------:R-:W-:Y:S02]  /*aa30*/  PRMT R41, R191, 0x5410, R193 ;  /* 0x00005410bf297816 */ /* 0x000fe400000000c1 */
[----:B------:R-:W-:Y:S02]  /*aa40*/  PRMT R42, R190, 0x5410, R189 ;  /* 0x00005410be2a7816 */ /* 0x000fe400000000bd */
[----:B------:R-:W-:Y:S02]  /*aa50*/  PRMT R43, R208, 0x5410, R221 ;  /* 0x00005410d02b7816 */ /* 0x000fe400000000dd */
[----:B------:R-:W-:-:S03]  /*aa60*/  SEL R169, R169, RZ, !P4 ;  /* 0x000000ffa9a97207 */ /* 0x000fc60006000000 */
[----:B------:R0:W-:Y:S01]  /*aa70*/  STS.128 [R3+0xa000], R40 ;  /* 0x00a0002803007388 */ /* 0x0001e20000000c00 */
[----:B----4-:R-:W-:Y:S02]  /*aa80*/  SEL R139, R139, RZ, !P5 ;  /* 0x000000ff8b8b7207 */ /* 0x010fe40006800000 */
[----:B------:R-:W-:Y:S02]  /*aa90*/  SEL R216, R216, RZ, !P6 ;  /* 0x000000ffd8d87207 */ /* 0x000fe40007000000 */
[----:B------:R-:W-:Y:S01]  /*aaa0*/  FSETP.GEU.AND P0, PT, |R4|, 1.175494350822287508e-38, PT ;  /* 0x008000000400780b */ /* 0x000fe20003f0e200 */
[----:B------:R-:W1:Y:S01]  /*aab0*/  S2R R249, SR_TID.X ;  /* 0x0000000000f97919 */ /* 0x000e620000002100 */
[----:B------:R-:W-:Y:S02]  /*aac0*/  SEL R129, R129, RZ, !P1 ;  /* 0x000000ff81817207 */ /* 0x000fe40004800000 */
[----:B0-----:R-:W-:Y:S02]  /*aad0*/  PRMT R40, R181, 0x5410, R186 ;  /* 0x00005410b5287816 */ /* 0x001fe400000000ba */
[----:B------:R-:W-:-:S02]  /*aae0*/  PRMT R41, R185, 0x5410, R187 ;  /* 0x00005410b9297816 */ /* 0x000fc400000000bb */
[----:B------:R-:W-:Y:S02]  /*aaf0*/  PRMT R42, R184, 0x5410, R183 ;  /* 0x00005410b82a7816 */ /* 0x000fe400000000b7 */
[----:B------:R-:W-:Y:S02]  /*ab00*/  PRMT R43, R182, 0x5410, R219 ;  /* 0x00005410b62b7816 */ /* 0x000fe400000000db */
[----:B------:R-:W-:-:S03]  /*ab10*/  SEL R131, R131, RZ, !P2 ;  /* 0x000000ff83837207 */ /* 0x000fc60005000000 */
[----:B------:R0:W-:Y:S01]  /*ab20*/  STS.128 [R3+0xb000], R40 ;  /* 0x00b0002803007388 */ /* 0x0001e20000000c00 */
[----:B------:R-:W-:Y:S02]  /*ab30*/  SEL R128, R128, RZ, !P3 ;  /* 0x000000ff80807207 */ /* 0x000fe40005800000 */
[----:B------:R-:W-:Y:S02]  /*ab40*/  SEL R127, R127, RZ, !P4 ;  /* 0x000000ff7f7f7207 */ /* 0x000fe40006000000 */
[----:B------:R-:W-:Y:S02]  /*ab50*/  SEL R125, R125, RZ, !P5 ;  /* 0x000000ff7d7d7207 */ /* 0x000fe40006800000 */
[----:B------:R-:W-:Y:S01]  /*ab60*/  SEL R214, R214, RZ, !P6 ;  /* 0x000000ffd6d67207 */ /* 0x000fe20007000000 */
[----:B------:R-:W2:Y:S01]  /*ab70*/  S2R R252, SR_TID.X ;  /* 0x0000000000fc7919 */ /* 0x000ea20000002100 */
[----:B0-----:R-:W-:Y:S02]  /*ab80*/  PRMT R40, R138, 0x5410, R179 ;  /* 0x000054108a287816 */ /* 0x001fe400000000b3 */
[----:B------:R-:W-:-:S02]  /*ab90*/  PRMT R41, R173, 0x5410, R180 ;  /* 0x00005410ad297816 */ /* 0x000fc400000000b4 */
[----:B------:R-:W-:Y:S02]  /*aba0*/  PRMT R42, R170, 0x5410, R169 ;  /* 0x00005410aa2a7816 */ /* 0x000fe400000000a9 */
[----:B------:R-:W-:Y:S01]  /*abb0*/  PRMT R43, R139, 0x5410, R216 ;  /* 0x000054108b2b7816 */ /* 0x000fe200000000d8 */
[----:B------:R-:W-:Y:S01]  /*abc0*/  @!P0 FMUL R220, R220, 16777216 ;  /* 0x4b800000dcdc8820 */ /* 0x000fe20000400000 */
[----:B------:R-:W-:-:S03]  /*abd0*/  SEL R110, R110, RZ, !P1 ;  /* 0x000000ff6e6e7207 */ /* 0x000fc60004800000 */
[----:B------:R0:W-:Y:S01]  /*abe0*/  STS.128 [R3+0xc000], R40 ;  /* 0x00c0002803007388 */ /* 0x0001e20000000c00 */
[----:B------:R-:W-:Y:S01]  /*abf0*/  SEL R124, R124, RZ, !P2 ;  /* 0x000000ff7c7c7207 */ /* 0x000fe20005000000 */
[----:B------:R-:W-:Y:S01]  /*ac00*/  @!P0 FMUL R178, R178, 16777216 ;  /* 0x4b800000b2b28820 */ /* 0x000fe20000400000 */
[----:B------:R-:W-:Y:S01]  /*ac10*/  SEL R109, R109, RZ, !P3 ;  /* 0x000000ff6d6d7207 */ /* 0x000fe20005800000 */
[----:B------:R-:W-:Y:S01]  /*ac20*/  @!P0 FMUL R175, R175, 16777216 ;  /* 0x4b800000afaf8820 */ /* 0x000fe20000400000 */
[----:B------:R-:W-:Y:S02]  /*ac30*/  SEL R108, R108, RZ, !P4 ;  /* 0x000000ff6c6c7207 */ /* 0x000fe40006000000 */
[----:B------:R-:W-:Y:S02]  /*ac40*/  SEL R94, R94, RZ, !P5 ;  /* 0x000000ff5e5e7207 */ /* 0x000fe40006800000 */
[----:B------:R-:W-:Y:S02]  /*ac50*/  SEL R212, R212, RZ, !P6 ;  /* 0x000000ffd4d47207 */ /* 0x000fe40007000000 */
[----:B------:R-:W-:-:S02]  /*ac60*/  FSETP.GEU.AND P0, PT, |R5|, 1.175494350822287508e-38, PT ;  /* 0x008000000500780b */ /* 0x000fc40003f0e200 */
[----:B0-----:R-:W-:Y:S02]  /*ac70*/  PRMT R40, R126, 0x5410, R130 ;  /* 0x000054107e287816 */ /* 0x001fe40000000082 */
[----:B------:R-:W-:Y:S02]  /*ac80*/  PRMT R41, R129, 0x5410, R131 ;  /* 0x0000541081297816 */ /* 0x000fe40000000083 */
[----:B------:R-:W-:Y:S02]  /*ac90*/  PRMT R42, R128, 0x5410, R127 ;  /* 0x00005410802a7816 */ /* 0x000fe4000000007f */
[----:B------:R-:W-:Y:S02]  /*aca0*/  PRMT R43, R125, 0x5410, R214 ;  /* 0x000054107d2b7816 */ /* 0x000fe400000000d6 */
[----:B------:R-:W-:-:S03]  /*acb0*/  SEL R92, R92, RZ, !P1 ;  /* 0x000000ff5c5c7207 */ /* 0x000fc60004800000 */
[----:B------:R0:W-:Y:S01]  /*acc0*/  STS.128 [R3+0xd000], R40 ;  /* 0x00d0002803007388 */ /* 0x0001e20000000c00 */
[----:B------:R-:W-:Y:S02]  /*acd0*/  SEL R93, R93, RZ, !P2 ;  /* 0x000000ff5d5d7207 */ /* 0x000fe40005000000 */
[----:B------:R-:W-:Y:S02]  /*ace0*/  SEL R50, R50, RZ, !P4 ;  /* 0x000000ff32327207 */ /* 0x000fe40006000000 */
[----:B------:R-:W-:Y:S02]  /*acf0*/  SEL R26, R26, RZ, !P5 ;  /* 0x000000ff1a1a7207 */ /* 0x000fe40006800000 */
[----:B------:R-:W-:Y:S02]  /*ad00*/  SEL R206, R206, RZ, !P6 ;  /* 0x000000ffcece7207 */ /* 0x000fe40007000000 */
[----:B0-----:R-:W-:Y:S02]  /*ad10*/  PRMT R40, R95, 0x5410, R111 ;  /* 0x000054105f287816 */ /* 0x001fe4000000006f */
[----:B------:R-:W-:-:S02]  /*ad20*/  PRMT R41, R110, 0x5410, R124 ;  /* 0x000054106e297816 */ /* 0x000fc4000000007c */
[----:B------:R-:W-:Y:S02]  /*ad30*/  PRMT R42, R109, 0x5410, R108 ;  /* 0x000054106d2a7816 */ /* 0x000fe4000000006c */
[----:B------:R-:W-:-:S05]  /*ad40*/  PRMT R43, R94, 0x5410, R212 ;  /* 0x000054105e2b7816 */ /* 0x000fca00000000d4 */
[----:B------:R0:W-:Y:S01]  /*ad50*/  STS.128 [R3+0xe000], R40 ;  /* 0x00e0002803007388 */ /* 0x0001e20000000c00 */
[----:B------:R-:W-:Y:S01]  /*ad60*/  @!P0 FMUL R215, R215, 16777216 ;  /* 0x4b800000d7d78820 */ /* 0x000fe20000400000 */
[----:B-1----:R-:W-:Y:S01]  /*ad70*/  SHF.R.U32.HI R251, RZ, 0x3, R249 ;  /* 0x00000003fffb7819 */ /* 0x002fe200000116f9 */
[----:B------:R-:W1:Y:S01]  /*ad80*/  MUFU.RCP R220, R220 ;  /* 0x000000dc00dc7308 */ /* 0x000e620000001000 */
[----:B--2---:R-:W-:Y:S02]  /*ad90*/  LOP3.LUT R95, R252, 0x7, RZ, 0xc0, !PT ;  /* 0x00000007fc5f7812 */ /* 0x004fe400078ec0ff */
[----:B0-----:R-:W-:Y:S02]  /*ada0*/  PRMT R40, R48, 0x5410, R49 ;  /* 0x0000541030287816 */ /* 0x001fe40000000031 */
[----:B------:R-:W-:Y:S02]  /*adb0*/  PRMT R41, R92, 0x5410, R93 ;  /* 0x000054105c297816 */ /* 0x000fe4000000005d */
[----:B------:R-:W-:-:S02]  /*adc0*/  PRMT R42, R51, 0x5410, R50 ;  /* 0x00005410332a7816 */ /* 0x000fc40000000032 */
[----:B------:R-:W-:-:S05]  /*add0*/  PRMT R43, R26, 0x5410, R206 ;  /* 0x000054101a2b7816 */ /* 0x000fca00000000ce */
[----:B------:R0:W-:Y:S01]  /*ade0*/  STS.128 [R3+0xf000], R40 ;  /* 0x00f0002803007388 */ /* 0x0001e20000000c00 */
[----:B------:R-:W-:Y:S01]  /*adf0*/  SGXT.U32 R251, R251, 0x1 ;  /* 0x00000001fbfb781a */ /* 0x000fe20000000000 */
[----:B------:R-:W2:Y:S01]  /*ae00*/  MUFU.RCP R215, R215 ;  /* 0x000000d700d77308 */ /* 0x000ea20000001000 */
[----:B------:R-:W-:Y:S01]  /*ae10*/  LOP3.LUT R249, R249, 0x1f, RZ, 0xc0, !PT ;  /* 0x0000001ff9f97812 */ /* 0x000fe200078ec0ff */
[----:B------:R-:W-:Y:S01]  /*ae20*/  IMAD.SHL.U32 R95, R95, 0x100, RZ ;  /* 0x000001005f5f7824 */ /* 0x000fe200078e00ff */
[----:B------:R-:W-:Y:S02]  /*ae30*/  LOP3.LUT R94, R251, 0x7, R252, 0x78, !PT ;  /* 0x00000007fb5e7812 */ /* 0x000fe400078e78fc */
[----:B------:R-:W-:-:S03]  /*ae40*/  SHF.R.U32.HI R249, RZ, 0x4, R249 ;  /* 0x00000004fff97819 */ /* 0x000fc600000116f9 */
[----:B------:R-:W-:Y:S02]  /*ae50*/  IMAD.SHL.U32 R109, R94, 0x10, RZ ;  /* 0x000000105e6d7824 */ /* 0x000fe400078e00ff */
[----:B------:R-:W-:Y:S01]  /*ae60*/  IMAD R138, R249, 0x800, R95 ;  /* 0x00000800f98a7824 */ /* 0x000fe200078e025f */
[----:B------:R-:W-:Y:S01]  /*ae70*/  @!P0 FMUL R11, R11, 16777216 ;  /* 0x4b8000000b0b8820 */ /* 0x000fe20000400000 */
[----:B-1----:R-:W-:-:S03]  /*ae80*/  FMUL R26, R220, R178 ;  /* 0x000000b2dc1a7220 */ /* 0x002fc60000400000 */
[----:B------:R-:W-:Y:S01]  /*ae90*/  LOP3.LUT R126, R109, R138, RZ, 0xfc, !PT ;  /* 0x0000008a6d7e7212 */ /* 0x000fe200078efcff */
[----:B------:R-:W-:Y:S01]  /*aea0*/  BAR.SYNC.DEFER_BLOCKING 0x0 ;  /* 0x0000000000007b1d */ /* 0x000fe20000010000 */
[----:B--2---:R-:W-:Y:S01]  /*aeb0*/  FMUL R11, R215, R11 ;  /* 0x0000000bd70b7220 */ /* 0x004fe20000400000 */
[-C--:B0-----:R-:W-:Y:S01]  /*aec0*/  FMUL R42, R66, R26.reuse ;  /* 0x0000001a422a7220 */ /* 0x081fe20000400000 */
[-C--:B------:R-:W-:Y:S01]  /*aed0*/  FMUL R64, R64, R26.reuse ;  /* 0x0000001a40407220 */ /* 0x080fe20000400000 */
[-C--:B------:R-:W-:Y:S01]  /*aee0*/  FMUL R65, R65, R26.reuse ;  /* 0x0000001a41417220 */ /* 0x080fe20000400000 */
[----:B------:R-:W-:Y:S01]  /*aef0*/  FMUL R67, R67, R26 ;  /* 0x0000001a43437220 */ /* 0x000fe20000400000 */
[-C--:B------:R-:W-:Y:S01]  /*af00*/  FMUL R43, R176, R11.reuse ;  /* 0x0000000bb02b7220 */ /* 0x080fe20000400000 */
[----:B------:R-:W-:Y:S02]  /*af10*/  FMUL R66, R177, R11 ;  /* 0x0000000bb1427220 */ /* 0x000fe40000400000 */
[----:B------:R-:W-:-:S02]  /*af20*/  F2FP.BF16.F32.PACK_AB R40, R65, R64 ;  /* 0x000000404128723e */ /* 0x000fc400000010ff */
[----:B------:R-:W-:Y:S02]  /*af30*/  F2FP.BF16.F32.PACK_AB R42, R67, R42 ;  /* 0x0000002a432a723e */ /* 0x000fe400000010ff */
[----:B------:R-:W-:Y:S01]  /*af40*/  F2FP.BF16.F32.PACK_AB R43, R66, R43 ;  /* 0x0000002b422b723e */ /* 0x000fe200000010ff */
[----:B------:R-:W0:Y:S04]  /*af50*/  LDSM.16.M88.4 R92, [R126+0x9000] ;  /* 0x009000007e5c783b */ /* 0x000e280000000200 */
[----:B------:R-:W1:Y:S04]  /*af60*/  LDSM.16.M88.4 R64, [R126+0xa000] ;  /* 0x00a000007e40783b */ /* 0x000e680000000200 */
[----:B------:R-:W2:Y:S01]  /*af70*/  LDSM.16.M88.4 R48, [R126+0x8000] ;  /* 0x008000007e30783b */ /* 0x000ea20000000200 */
[----:B------:R-:W-:Y:S01]  /*af80*/  @!P0 FMUL R172, R172, 16777216 ;  /* 0x4b800000acac8820 */ /* 0x000fe20000400000 */
[----:B------:R-:W-:-:S02]  /*af90*/  FMUL R125, R220, R175 ;  /* 0x000000afdc7d7220 */ /* 0x000fc40000400000 */
[----:B------:R-:W-:Y:S01]  /*afa0*/  LDSM.16.M88.4 R108, [R126+0xe000] ;  /* 0x00e000007e6c783b */ /* 0x000fe20000000200 */
[----:B------:R-:W-:Y:S01]  /*afb0*/  FMUL R124, R215, R172 ;  /* 0x000000acd77c7220 */ /* 0x000fe20000400000 */
[-C--:B------:R-:W-:Y:S01]  /*afc0*/  FMUL R41, R165, R11.reuse ;  /* 0x0000000ba5297220 */ /* 0x080fe20000400000 */
[----:B------:R-:W-:Y:S01]  /*afd0*/  FMUL R166, R166, R11 ;  /* 0x0000000ba6a67220 */ /* 0x000fe20000400000 */
[----:B------:R-:W-:Y:S01]  /*afe0*/  FMUL R125, R174, R125 ;  /* 0x0000007dae7d7220 */ /* 0x000fe20000400000 */
[----:B------:R-:W-:-:S03]  /*aff0*/  FMUL R124, R171, R124 ;  /* 0x0000007cab7c7220 */ /* 0x000fc60000400000 */
[----:B------:R-:W-:Y:S01]  /*b000*/  F2FP.BF16.F32.PACK_AB R41, R166, R41 ;  /* 0x00000029a629723e */ /* 0x000fe200000010ff */
[C---:B------:R-:W-:Y:S01]  /*b010*/  FMUL R52, R125.reuse, R52 ;  /* 0x000000347d347220 */ /* 0x040fe20000400000 */
        /* <DEDUP_REMOVED lines=15> */
[----:B0-----:R-:W-:Y:S01]  /*b110*/  HMMA.16816.F32.BF16 R52, R40, R92, R52 ;  /* 0x0000005c2834723c */ /* 0x001fe20000041834 */
[C---:B------:R-:W-:Y:S01]  /*b120*/  FMUL R104, R125.reuse, R104 ;  /* 0x000000687d687220 */ /* 0x040fe20000400000 */
[----:B------:R-:W-:Y:S01]  /*b130*/  FMUL R105, R125, R105 ;  /* 0x000000697d697220 */ /* 0x000fe20000400000 */
[----:B------:R-:W-:-:S04]  /*b140*/  FMUL R106, R124, R106 ;  /* 0x0000006a7c6a7220 */ /* 0x000fc80000400000 */
[C---:B------:R-:W-:Y:S01]  /*b150*/  FMUL R92, R125.reuse, R80 ;  /* 0x000000507d5c7220 */ /* 0x040fe20000400000 */
[----:B------:R-:W-:Y:S01]  /*b160*/  HMMA.16816.F32.BF16 R56, R40, R94, R56 ;  /* 0x0000005e2838723c */ /* 0x000fe20000041838 */
[----:B------:R-:W-:Y:S01]  /*b170*/  FMUL R93, R125, R81 ;  /* 0x000000517d5d7220 */ /* 0x000fe20000400000 */
[----:B------:R-:W-:-:S05]  /*b180*/  FMUL R107, R124, R107 ;  /* 0x0000006b7c6b7220 */ /* 0x000fca0000400000 */
[C---:B------:R-:W-:Y:S01]  /*b190*/  FMUL R94, R124.reuse, R82 ;  /* 0x000000527c5e7220 */ /* 0x040fe20000400000 */
[C---:B------:R-:W-:Y:S01]  /*b1a0*/  FMUL R95, R124.reuse, R83 ;  /* 0x000000537c5f7220 */ /* 0x040fe20000400000 */
[C---:B-1----:R-:W-:Y:S01]  /*b1b0*/  HMMA.16816.F32.BF16 R60, R40.reuse, R64, R60 ;  /* 0x00000040283c723c */ /* 0x042fe2000004183c */
[----:B------:R-:W0:Y:S07]  /*b1c0*/  LDSM.16.M88.4 R80, [R126+0xc000] ;  /* 0x00c000007e50783b */ /* 0x000e2e0000000200 */
[C---:B------:R-:W-:Y:S01]  /*b1d0*/  HMMA.16816.F32.BF16 R64, R40.reuse, R66, R92 ;  /* 0x000000422840723c */ /* 0x040fe2000004185c */
[----:B------:R-:W1:Y:S07]  /*b1e0*/  LDSM.16.M88.4 R92, [R126+0xd000] ;  /* 0x00d000007e5c783b */ /* 0x000e6e0000000200 */
[C---:B--2---:R-:W-:Y:S08]  /*b1f0*/  HMMA.16816.F32.BF16 R44, R40.reuse, R48, R44 ;  /* 0x00000030282c723c */ /* 0x044ff0000004182c */
[----:B------:R-:W-:Y:S01]  /*b200*/  HMMA.16816.F32.BF16 R48, R40, R50, R104 ;  /* 0x000000322830723c */ /* 0x000fe20000041868 */
[----:B------:R-:W2:Y:S01]  /*b210*/  LDSM.16.M88.4 R104, [R126+0xb000] ;  /* 0x00b000007e68783b */ /* 0x000ea20000000200 */
        /* <DEDUP_REMOVED lines=13> */
[----:B------:R-:W-:Y:S01]  /*b2f0*/  FMUL R101, R125, R101 ;  /* 0x000000657d657220 */ /* 0x000fe20000400000 */
[C---:B------:R-:W-:Y:S01]  /*b300*/  FMUL R102, R124.reuse, R102 ;  /* 0x000000667c667220 */ /* 0x040fe20000400000 */
[----:B------:R-:W-:-:S03]  /*b310*/  FMUL R103, R124, R103 ;  /* 0x000000677c677220 */ /* 0x000fc60000400000 */
[C---:B0-----:R-:W-:Y:S08]  /*b320*/  HMMA.16816.F32.BF16 R76, R40.reuse, R80, R76 ;  /* 0x00000050284c723c */ /* 0x041ff0000004184c */
[C---:B-1----:R-:W-:Y:S07]  /*b330*/  HMMA.16816.F32.BF16 R84, R40.reuse, R92, R84 ;  /* 0x0000005c2854723c */ /* 0x042fee0000041854 */
[----:B------:R-:W-:Y:S01]  /*b340*/  LOP3.LUT R92, R251, 0x2, RZ, 0xfc, !PT ;  /* 0x00000002fb5c7812 */ /* 0x000fe200078efcff */
[----:B------:R-:W-:Y:S01]  /*b350*/  HMMA.16816.F32.BF16 R80, R40, R82, R100 ;  /* 0x000000522850723c */ /* 0x000fe20000041864 */
[----:B------:R-:W-:-:S07]  /*b360*/  FMUL R96, R125, R96 ;  /* 0x000000607d607220 */ /* 0x000fce0000400000 */
[----:B--2---:R-:W-:Y:S01]  /*b370*/  HMMA.16816.F32.BF16 R68, R40, R104, R68 ;  /* 0x000000682844723c */ /* 0x004fe20000041844 */
[C---:B------:R-:W-:Y:S01]  /*b380*/  FMUL R100, R125.reuse, R88 ;  /* 0x000000587d647220 */ /* 0x040fe20000400000 */
[C---:B------:R-:W-:Y:S01]  /*b390*/  FMUL R101, R125.reuse, R89 ;  /* 0x000000597d657220 */ /* 0x040fe20000400000 */
[C---:B------:R-:W-:Y:S01]  /*b3a0*/  FMUL R102, R124.reuse, R90 ;  /* 0x0000005a7c667220 */ /* 0x040fe20000400000 */
[----:B------:R-:W-:Y:S02]  /*b3b0*/  FMUL R103, R124, R91 ;  /* 0x0000005b7c677220 */ /* 0x000fe40000400000 */
[----:B------:R-:W0:Y:S01]  /*b3c0*/  LDSM.16.M88.4 R88, [R126+0xf000] ;  /* 0x00f000007e58783b */ /* 0x000e220000000200 */
[----:B------:R-:W-:Y:S01]  /*b3d0*/  LOP3.LUT R104, R92, 0x7, R252, 0x78, !PT ;  /* 0x000000075c687812 */ /* 0x000fe200078e78fc */
[----:B------:R-:W-:Y:S01]  /*b3e0*/  FMUL R97, R125, R97 ;  /* 0x000000617d617220 */ /* 0x000fe20000400000 */
[C---:B------:R-:W-:Y:S01]  /*b3f0*/  FMUL R98, R124.reuse, R98 ;  /* 0x000000627c627220 */ /* 0x040fe20000400000 */
[----:B------:R-:W-:-:S02]  /*b400*/  FMUL R99, R124, R99 ;  /* 0x000000637c637220 */ /* 0x000fc40000400000 */
[----:B------:R-:W-:Y:S01]  /*b410*/  IMAD.SHL.U32 R139, R104, 0x10, RZ ;  /* 0x00000010688b7824 */ /* 0x000fe200078e00ff */
[C---:B------:R-:W-:Y:S01]  /*b420*/  FMUL R112, R125.reuse, R112 ;  /* 0x000000707d707220 */ /* 0x040fe20000400000 */
[----:B------:R-:W-:Y:S01]  /*b430*/  FMUL R113, R125, R113 ;  /* 0x000000717d717220 */ /* 0x000fe20000400000 */
[C---:B------:R-:W-:Y:S01]  /*b440*/  FMUL R114, R124.reuse, R114 ;  /* 0x000000727c727220 */ /* 0x040fe20000400000 */
[C---:B------:R-:W-:Y:S01]  /*b450*/  FMUL R115, R124.reuse, R115 ;  /* 0x000000737c737220 */ /* 0x040fe20000400000 */
[----:B------:R-:W-:Y:S01]  /*b460*/  LOP3.LUT R139, R139, R138, RZ, 0xfc, !PT ;  /* 0x0000008a8b8b7212 */ /* 0x000fe200078efcff */
[C---:B------:R-:W-:Y:S01]  /*b470*/  HMMA.16816.F32.BF16 R96, R40.reuse, R108, R96 ;  /* 0x0000006c2860723c */ /* 0x040fe20000041860 */
[C---:B------:R-:W-:Y:S01]  /*b480*/  FMUL R120, R125.reuse, R120 ;  /* 0x000000787d787220 */ /* 0x040fe20000400000 */
[----:B------:R-:W-:Y:S01]  /*b490*/  FMUL R121, R125, R121 ;  /* 0x000000797d797220 */ /* 0x000fe20000400000 */
[C---:B------:R-:W-:Y:S01]  /*b4a0*/  FMUL R122, R124.reuse, R122 ;  /* 0x0000007a7c7a7220 */ /* 0x040fe20000400000 */
[----:B------:R-:W-:Y:S01]  /*b4b0*/  FMUL R123, R124, R123 ;  /* 0x0000007b7c7b7220 */ /* 0x000fe20000400000 */
[-C--:B------:R-:W-:Y:S01]  /*b4c0*/  FMUL R135, R135, R11.reuse ;  /* 0x0000000b87877220 */ /* 0x080fe20000400000 */
[-C--:B------:R-:W-:Y:S01]  /*b4d0*/  FMUL R134, R134, R11.reuse ;  /* 0x0000000b86867220 */ /* 0x080fe20000400000 */
[-C--:B------:R-:W-:Y:S01]  /*b4e0*/  FMUL R137, R137, R26.reuse ;  /* 0x0000001a89897220 */ /* 0x080fe20000400000 */
[C---:B------:R-:W-:Y:S01]  /*b4f0*/  HMMA.16816.F32.BF16 R108, R40.reuse, R110, R112 ;  /* 0x0000006e286c723c */ /* 0x040fe20000041870 */
[----:B------:R-:W1:Y:S01]  /*b500*/  LDSM.16.M88.4 R112, [R139+0xa000] ;  /* 0x00a000008b70783b */ /* 0x000e620000000200 */
[----:B------:R-:W-:Y:S01]  /*b510*/  FMUL R136, R136, R26 ;  /* 0x0000001a88887220 */ /* 0x000fe20000400000 */
[-C--:B------:R-:W-:Y:S01]  /*b520*/  FMUL R7, R7, R11.reuse ;  /* 0x0000000b07077220 */ /* 0x080fe20000400000 */
[----:B------:R-:W-:Y:S01]  /*b530*/  FMUL R166, R39, R11 ;  /* 0x0000000b27a67220 */ /* 0x000fe20000400000 */
[C---:B------:R-:W-:Y:S01]  /*b540*/  FMUL R72, R125.reuse, R72 ;  /* 0x000000487d487220 */ /* 0x040fe20000400000 */
[C---:B------:R-:W-:Y:S01]  /*b550*/  FMUL R73, R125.reuse, R73 ;  /* 0x000000497d497220 */ /* 0x040fe20000400000 */
[C---:B------:R-:W-:Y:S01]  /*b560*/  FMUL R74, R124.reuse, R74 ;  /* 0x0000004a7c4a7220 */ /* 0x040fe20000400000 */
[C---:B------:R-:W-:Y:S01]  /*b570*/  FMUL R75, R124.reuse, R75 ;  /* 0x0000004b7c4b7220 */ /* 0x040fe20000400000 */
[C---:B------:R-:W-:Y:S01]  /*b580*/  FMUL R116, R125.reuse, R116 ;  /* 0x000000747d747220 */ /* 0x040fe20000400000 */
[----:B------:R-:W-:Y:S01]  /*b590*/  FMUL R117, R125, R117 ;  /* 0x000000757d757220 */ /* 0x000fe20000400000 */
[C---:B------:R-:W-:Y:S01]  /*b5a0*/  FMUL R118, R124.reuse, R118 ;  /* 0x000000767c767220 */ /* 0x040fe20000400000 */
[----:B------:R-:W-:Y:S01]  /*b5b0*/  FMUL R119, R124, R119 ;  /* 0x000000777c777220 */ /* 0x000fe20000400000 */
[C---:B------:R-:W-:Y:S01]  /*b5c0*/  HMMA.16816.F32.BF16 R92, R40.reuse, R94, R100 ;  /* 0x0000005e285c723c */ /* 0x040fe20000041864 */
[----:B------:R-:W2:Y:S04]  /*b5d0*/  LDSM.16.M88.4 R100, [R139+0x8000] ;  /* 0x008000008b64783b */ /* 0x000ea80000000200 */
[----:B------:R-:W-:Y:S03]  /*b5e0*/  LDSM.16.M88.4 R124, [R139+0xb000] ;  /* 0x00b000008b7c783b */ /* 0x000fe60000000200 */
[----:B0-----:R-:W-:Y:S01]  /*b5f0*/  HMMA.16816.F32.BF16 R120, R40, R88, R120 ;  /* 0x000000582878723c */ /* 0x001fe20000041878 */
[----:B------:R-:W-:Y:S06]  /*b600*/  LDSM.16.M88.4 R128, [R139+0xc000] ;  /* 0x00c000008b80783b */ /* 0x000fec0000000200 */
[-C--:B------:R-:W-:Y:S01]  /*b610*/  FMUL R88, R132, R26.reuse ;  /* 0x0000001a84587220 */ /* 0x080fe20000400000 */
[----:B------:R-:W-:Y:S01]  /*b620*/  FMUL R89, R133, R26 ;  /* 0x0000001a85597220 */ /* 0x000fe20000400000 */
[----:B------:R-:W-:-:S02]  /*b630*/  F2FP.BF16.F32.PACK_AB R133, R134, R135 ;  /* 0x000000878685723e */ /* 0x000fc400000010ff */
[----:B------:R-:W-:Y:S02]  /*b640*/  F2FP.BF16.F32.PACK_AB R132, R136, R137 ;  /* 0x000000898884723e */ /* 0x000fe400000010ff */
[----:B------:R-:W-:Y:S02]  /*b650*/  F2FP.BF16.F32.PACK_AB R134, R89, R88 ;  /* 0x000000585986723e */ /* 0x000fe400000010ff */
[----:B------:R-:W-:Y:S01]  /*b660*/  F2FP.BF16.F32.PACK_AB R135, R166, R7 ;  /* 0x00000007a687723e */ /* 0x000fe200000010ff */
[----:B------:R-:W-:Y:S01]  /*b670*/  HMMA.16816.F32.BF16 R72, R40, R106, R72 ;  /* 0x0000006a2848723c */ /* 0x000fe20000041848 */
[----:B------:R-:W0:Y:S07]  /*b680*/  LDSM.16.M88.4 R104, [R139+0x9000] ;  /* 0x009000008b68783b */ /* 0x000e2e0000000200 */
[----:B-1----:R-:W-:Y:S08]  /*b690*/  HMMA.16816.F32.BF16 R60, R132, R112, R60 ;  /* 0x00000070843c723c */ /* 0x002ff0000004183c */
[----:B------:R-:W-:Y:S01]  /*b6a0*/  HMMA.16816.F32.BF16 R116, R40, R90, R116 ;  /* 0x0000005a2874723c */ /* 0x000fe20000041874 */
[----:B------:R-:W1:Y:S01]  /*b6b0*/  LDSM.16.M88.4 R40, [R139+0xd000] ;  /* 0x00d000008b28783b */ /* 0x000e620000000200 */
[----:B------:R-:W-:-:S03]  /*b6c0*/  LOP3.LUT R7, R251, 0x4, RZ, 0xfc, !PT ;  /* 0x00000004fb077812 */ /* 0x000fc600078efcff */
[----:B------:R-:W-:Y:S03]  /*b6d0*/  LDSM.16.M88.4 R88, [R139+0xf000] ;  /* 0x00f000008b58783b */ /* 0x000fe60000000200 */
[----:B------:R-:W-:Y:S01]  /*b6e0*/  HMMA.16816.F32.BF16 R112, R132, R114, R64 ;  /* 0x000000728470723c */ /* 0x000fe20000041840 */
[----:B------:R-:W3:Y:S01]  /*b6f0*/  LDSM.16.M88.4 R64, [R139+0xe000] ;  /* 0x00e000008b40783b */ /* 0x000ee20000000200 */
[----:B------:R-:W-:-:S05]  /*b700*/  LOP3.LUT R7, R7, 0x7, R252, 0x78, !PT ;  /* 0x0000000707077812 */ /* 0x000fca00078e78fc */
[----:B------:R-:W-:Y:S01]  /*b710*/  IMAD.SHL.U32 R7, R7, 0x10, RZ ;  /* 0x0000001007077824 */ /* 0x000fe200078e00ff */
[----:B--2---:R-:W-:Y:S04]  /*b720*/  HMMA.16816.F32.BF16 R44, R132, R100, R44 ;  /* 0x00000064842c723c */ /* 0x004fe8000004182c */
[----:B------:R-:W-:-:S04]  /*b730*/  LOP3.LUT R165, R7, R138, RZ, 0xfc, !PT ;  /* 0x0000008a07a57212 */ /* 0x000fc800078efcff */
[C---:B------:R-:W-:Y:S01]  /*b740*/  HMMA.16816.F32.BF16 R48, R132.reuse, R102, R48 ;  /* 0x000000668430723c */ /* 0x040fe20000041830 */
[----:B------:R-:W2:Y:S04]  /*b750*/  LDSM.16.M88.4 R100, [R165+0x8000] ;  /* 0x00800000a564783b */ /* 0x000ea80000000200 */
[----:B------:R-:W-:Y:S03]  /*b760*/  LDSM.16.M88.4 R136, [R165+0xe000] ;  /* 0x00e00000a588783b */ /* 0x000fe60000000200 */
[C---:B0-----:R-:W-:Y:S08]  /*b770*/  HMMA.16816.F32.BF16 R52, R132.reuse, R104, R52 ;  /* 0x000000688434723c */ /* 0x041ff00000041834 */
[C---:B------:R-:W-:Y:S01]  /*b780*/  HMMA.16816.F32.BF16 R56, R132.reuse, R106, R56 ;  /* 0x0000006a8438723c */ /* 0x040fe20000041838 */
[----:B------:R-:W0:Y:S07]  /*b790*/  LDSM.16.M88.4 R104, [R165+0xc000] ;  /* 0x00c00000a568783b */ /* 0x000e2e0000000200 */
[C---:B-1----:R-:W-:Y:S08]  /*b7a0*/  HMMA.16816.F32.BF16 R84, R132.reuse, R40, R84 ;  /* 0x000000288454723c */ /* 0x042ff00000041854 */
[C---:B------:R-:W-:Y:S01]  /*b7b0*/  HMMA.16816.F32.BF16 R92, R132.reuse, R42, R92 ;  /* 0x0000002a845c723c */ /* 0x040fe2000004185c */
[----:B------:R-:W1:Y:S07]  /*b7c0*/  LDSM.16.M88.4 R40, [R165+0x9000] ;  /* 0x00900000a528783b */ /* 0x000e6e0000000200 */
[C---:B---3--:R-:W-:Y:S08]  /*b7d0*/  HMMA.16816.F32.BF16 R96, R132.reuse, R64, R96 ;  /* 0x000000408460723c */ /* 0x048ff00000041860 */
[C---:B------:R-:W-:Y:S01]  /*b7e0*/  HMMA.16816.F32.BF16 R108, R132.reuse, R66, R108 ;  /* 0x00000042846c723c */ /* 0x040fe2000004186c */
[----:B------:R-:W3:Y:S07]  /*b7f0*/  LDSM.16.M88.4 R64, [R165+0xd000] ;  /* 0x00d00000a540783b */ /* 0x000eee0000000200 */
[C---:B------:R-:W-:Y:S08]  /*b800*/  HMMA.16816.F32.BF16 R68, R132.reuse, R124, R68 ;  /* 0x0000007c8444723c */ /* 0x040ff00000041844 */
[C---:B------:R-:W-:Y:S01]  /*b810*/  HMMA.16816.F32.BF16 R72, R132.reuse, R126, R72 ;  /* 0x0000007e8448723c */ /* 0x040fe20000041848 */
[----:B------:R-:W4:Y:S07]  /*b820*/  LDSM.16.M88.4 R124, [R165+0xb000] ;  /* 0x00b00000a57c783b */ /* 0x000f2e0000000200 */
[C---:B------:R-:W-:Y:S08]  /*b830*/  HMMA.16816.F32.BF16 R76, R132.reuse, R128, R76 ;  /* 0x00000080844c723c */ /* 0x040ff0000004184c */
[C---:B------:R-:W-:Y:S01]  /*b840*/  HMMA.16816.F32.BF16 R80, R132.reuse, R130, R80 ;  /* 0x000000828450723c */ /* 0x040fe20000041850 */
[----:B------:R-:W5:Y:S01]  /*b850*/  LDSM.16.M88.4 R128, [R165+0xa000] ;  /* 0x00a00000a580783b */ /* 0x000f620000000200 */
[-C--:B------:R-:W-:Y:S01]  /*b860*/  FMUL R144, R144, R11.reuse ;  /* 0x0000000b90907220 */ /* 0x080fe20000400000 */
[-C--:B------:R-:W-:Y:S01]  /*b870*/  FMUL R143, R143, R11.reuse ;  /* 0x0000000b8f8f7220 */ /* 0x080fe20000400000 */
[-C--:B------:R-:W-:Y:S01]  /*b880*/  FMUL R146, R146, R26.reuse ;  /* 0x0000001a92927220 */ /* 0x080fe20000400000 */
[-C--:B------:R-:W-:Y:S01]  /*b890*/  FMUL R145, R145, R26.reuse ;  /* 0x0000001a91917220 */ /* 0x080fe20000400000 */
[-C--:B------:R-:W-:Y:S01]  /*b8a0*/  FMUL R142, R142, R26.reuse ;  /* 0x0000001a8e8e7220 */ /* 0x080fe20000400000 */
[----:B------:R-:W-:Y:S01]  /*b8b0*/  FMUL R7, R141, R26 ;  /* 0x0000001a8d077220 */ /* 0x000fe20000400000 */
[----:B------:R-:W-:Y:S01]  /*b8c0*/  HMMA.16816.F32.BF16 R120, R132, R88, R120 ;  /* 0x000000588478723c */ /* 0x000fe20000041878 */
[-C--:B------:R-:W-:Y:S01]  /*b8d0*/  FMUL R39, R140, R11.reuse ;  /* 0x0000000b8c277220 */ /* 0x080fe20000400000 */
[----:B------:R-:W-:Y:S01]  /*b8e0*/  FMUL R36, R36, R11 ;  /* 0x0000000b24247220 */ /* 0x000fe20000400000 */
[----:B------:R-:W-:-:S05]  /*b8f0*/  F2FP.BF16.F32.PACK_AB R141, R143, R144 ;  /* 0x000000908f8d723e */ /* 0x000fca00000010ff */
[----:B------:R-:W-:Y:S01]  /*b900*/  HMMA.16816.F32.BF16 R116, R132, R90, R116 ;  /* 0x0000005a8474723c */ /* 0x000fe20000041874 */
[----:B------:R-:W1:Y:S01]  /*b910*/  LDSM.16.M88.4 R88, [R165+0xf000] ;  /* 0x00f00000a558783b */ /* 0x000e620000000200 */
[----:B------:R-:W-:Y:S02]  /*b920*/  F2FP.BF16.F32.PACK_AB R140, R145, R146 ;  /* 0x00000092918c723e */ /* 0x000fe400000010ff */
[----:B------:R-:W-:Y:S01]  /*b930*/  F2FP.BF16.F32.PACK_AB R142, R7, R142 ;  /* 0x0000008e078e723e */ /* 0x000fe200000010ff */
[----:B------:R-:W-:Y:S01]  /*b940*/  LDSM.16.M88.4 R132, [R17+0xe000] ;  /* 0x00e000001184783b */ /* 0x000fe20000000200 */
[----:B------:R-:W-:-:S07]  /*b950*/  F2FP.BF16.F32.PACK_AB R143, R36, R39 ;  /* 0x00000027248f723e */ /* 0x000fce00000010ff */
[C---:B--2---:R-:W-:Y:S08]  /*b960*/  HMMA.16816.F32.BF16 R44, R140.reuse, R100, R44 ;  /* 0x000000648c2c723c */ /* 0x044ff0000004182c */
[C---:B------:R-:W-:Y:S01]  /*b970*/  HMMA.16816.F32.BF16 R48, R140.reuse, R102, R48 ;  /* 0x000000668c30723c */ /* 0x040fe20000041830 */
[----:B------:R-:W2:Y:S07]  /*b980*/  LDSM.16.M88.4 R100, [R17+0x8000] ;  /* 0x008000001164783b */ /* 0x000eae0000000200 */
[C---:B0-----:R-:W-:Y:S08]  /*b990*/  HMMA.16816.F32.BF16 R76, R140.reuse, R104, R76 ;  /* 0x000000688c4c723c */ /* 0x041ff0000004184c */
[C---:B------:R-:W-:Y:S01]  /*b9a0*/  HMMA.16816.F32.BF16 R80, R140.reuse, R106, R80 ;  /* 0x0000006a8c50723c */ /* 0x040fe20000041850 */
[----:B------:R-:W0:Y:S07]  /*b9b0*/  LDSM.16.M88.4 R104, [R17+0xb000] ;  /* 0x00b000001168783b */ /* 0x000e2e0000000200 */
[C---:B-1----:R-:W-:Y:S08]  /*b9c0*/  HMMA.16816.F32.BF16 R52, R140.reuse, R40, R52 ;  /* 0x000000288c34723c */ /* 0x042ff00000041834 */
[C---:B------:R-:W-:Y:S01]  /*b9d0*/  HMMA.16816.F32.BF16 R56, R140.reuse, R42, R56 ;  /* 0x0000002a8c38723c */ /* 0x040fe20000041838 */
[----:B------:R-:W-:Y:S07]  /*b9e0*/  LDSM.16.M88.4 R40, [R17+0xa000] ;  /* 0x00a000001128783b */ /* 0x000fee0000000200 */
[C---:B---3--:R-:W-:Y:S08]  /*b9f0*/  HMMA.16816.F32.BF16 R84, R140.reuse, R64, R84 ;  /* 0x000000408c54723c */ /* 0x048ff00000041854 */
[C---:B------:R-:W-:Y:S01]  /*ba00*/  HMMA.16816.F32.BF16 R92, R140.reuse, R66, R92 ;  /* 0x000000428c5c723c */ /* 0x040fe2000004185c */
[----:B------:R-:W1:Y:S07]  /*ba10*/  LDSM.16.M88.4 R64, [R17+0x9000] ;  /* 0x009000001140783b */ /* 0x000e6e0000000200 */
[C---:B----4-:R-:W-:Y:S08]  /*ba20*/  HMMA.16816.F32.BF16 R68, R140.reuse, R124, R68 ;  /* 0x0000007c8c44723c */ /* 0x050ff00000041844 */
[C---:B------:R-:W-:Y:S01]  /*ba30*/  HMMA.16816.F32.BF16 R72, R140.reuse, R126, R72 ;  /* 0x0000007e8c48723c */ /* 0x040fe20000041848 */
[----:B------:R-:W3:Y:S07]  /*ba40*/  LDSM.16.M88.4 R124, [R17+0xc000] ;  /* 0x00c00000117c783b */ /* 0x000eee0000000200 */
[C---:B-----5:R-:W-:Y:S08]  /*ba50*/  HMMA.16816.F32.BF16 R60, R140.reuse, R128, R60 ;  /* 0x000000808c3c723c */ /* 0x060ff0000004183c */
        /* <DEDUP_REMOVED lines=12> */
[----:B------:R-:W-:Y:S01]  /*bb20*/  FMUL R34, R33, R11 ;  /* 0x0000000b21227220 */ /* 0x000fe20000400000 */
[----:B------:R-:W-:-:S05]  /*bb30*/  F2FP.BF16.F32.PACK_AB R37, R37, R38 ;  /* 0x000000262525723e */ /* 0x000fca00000010ff */
[----:B------:R-:W-:Y:S01]  /*bb40*/  FMUL R88, R35, R26 ;  /* 0x0000001a23587220 */ /* 0x000fe20000400000 */
[----:B------:R-:W-:Y:S01]  /*bb50*/  F2FP.BF16.F32.PACK_AB R36, R147, R36 ;  /* 0x000000249324723e */ /* 0x000fe200000010ff */
[----:B------:R-:W-:Y:S01]  /*bb60*/  HMMA.16816.F32.BF16 R116, R140, R90, R116 ;  /* 0x0000005a8c74723c */ /* 0x000fe20000041874 */
[----:B------:R-:W-:Y:S01]  /*bb70*/  F2FP.BF16.F32.PACK_AB R39, R34, R39 ;  /* 0x000000272227723e */ /* 0x000fe200000010ff */
[----:B------:R-:W-:Y:S01]  /*bb80*/  LDSM.16.M88.4 R140, [R18+0xf000] ;  /* 0x00f00000128c783b */ /* 0x000fe20000000200 */
[----:B------:R-:W-:-:S03]  /*bb90*/  F2FP.BF16.F32.PACK_AB R38, R88, R153 ;  /* 0x000000995826723e */ /* 0x000fc600000010ff */
[----:B------:R-:W3:Y:S04]  /*bba0*/  LDSM.16.M88.4 R88, [R18+0xb000] ;  /* 0x00b000001258783b */ /* 0x000ee80000000200 */
        /* <DEDUP_REMOVED lines=9> */
[C---:B------:R-:W-:Y:S08]  /*bc40*/  HMMA.16816.F32.BF16 R60, R36.reuse, R40, R60 ;  /* 0x00000028243c723c */ /* 0x040ff0000004183c */
[C---:B------:R-:W-:Y:S01]  /*bc50*/  HMMA.16816.F32.BF16 R112, R36.reuse, R42, R112 ;  /* 0x0000002a2470723c */ /* 0x040fe20000041870 */
[----:B------:R-:W1:Y:S07]  /*bc60*/  LDSM.16.M88.4 R40, [R18+0x8000] ;  /* 0x008000001228783b */ /* 0x000e6e0000000200 */
[C---:B---3--:R-:W-:Y:S08]  /*bc70*/  HMMA.16816.F32.BF16 R76, R36.reuse, R124, R76 ;  /* 0x0000007c244c723c */ /* 0x048ff0000004184c */
[----:B------:R-:W-:Y:S01]  /*bc80*/  HMMA.16816.F32.BF16 R80, R36, R126, R80 ;  /* 0x0000007e2450723c */ /* 0x000fe20000041850 */
[----:B------:R-:W3:Y:S01]  /*bc90*/  LDSM.16.M88.4 R124, [R18+0xd000] ;  /* 0x00d00000127c783b */ /* 0x000ee20000000200 */
[----:B------:R-:W-:Y:S01]  /*bca0*/  FMUL R7, R160, R26 ;  /* 0x0000001aa0077220 */ /* 0x000fe20000400000 */
[----:B------:R-:W-:-:S05]  /*bcb0*/  FMUL R34, R155, R11 ;  /* 0x0000000b9b227220 */ /* 0x000fca0000400000 */
[----:B----4-:R-:W-:Y:S01]  /*bcc0*/  HMMA.16816.F32.BF16 R84, R36, R128, R84 ;  /* 0x000000802454723c */ /* 0x010fe20000041854 */
[----:B------:R-:W-:Y:S01]  /*bcd0*/  FMUL R33, R158, R26 ;  /* 0x0000001a9e217220 */ /* 0x000fe20000400000 */
[----:B------:R-:W-:-:S06]  /*bce0*/  FMUL R152, R152, R11 ;  /* 0x0000000b98987220 */ /* 0x000fcc0000400000 */
[C---:B------:R-:W-:Y:S01]  /*bcf0*/  HMMA.16816.F32.BF16 R92, R36.reuse, R130, R92 ;  /* 0x00000082245c723c */ /* 0x040fe2000004185c */
[----:B------:R-:W-:Y:S07]  /*bd00*/  LDSM.16.M88.4 R128, [R18+0xe000] ;  /* 0x00e000001280783b */ /* 0x000fee0000000200 */
[C---:B------:R-:W-:Y:S08]  /*bd10*/  HMMA.16816.F32.BF16 R96, R36.reuse, R132, R96 ;  /* 0x000000842460723c */ /* 0x040ff00000041860 */
[----:B------:R-:W-:Y:S01]  /*bd20*/  HMMA.16816.F32.BF16 R108, R36, R134, R108 ;  /* 0x00000086246c723c */ /* 0x000fe2000004186c */
[----:B------:R-:W-:Y:S01]  /*bd30*/  FMUL R132, R161, R26 ;  /* 0x0000001aa1847220 */ /* 0x000fe20000400000 */
[----:B------:R-:W-:-:S06]  /*bd40*/  FMUL R133, R156, R11 ;  /* 0x0000000b9c857220 */ /* 0x000fcc0000400000 */
[----:B-----5:R-:W-:Y:S01]  /*bd50*/  HMMA.16816.F32.BF16 R120, R36, R136, R120 ;  /* 0x000000882478723c */ /* 0x020fe20000041878 */
[----:B------:R-:W-:Y:S01]  /*bd60*/  FMUL R134, R159, R26 ;  /* 0x0000001a9f867220 */ /* 0x000fe20000400000 */
[----:B------:R-:W-:-:S06]  /*bd70*/  FMUL R135, R154, R11 ;  /* 0x0000000b9a877220 */ /* 0x000fcc0000400000 */
[----:B------:R-:W-:Y:S01]  /*bd80*/  HMMA.16816.F32.BF16 R116, R36, R138, R116 ;  /* 0x0000008a2474723c */ /* 0x000fe20000041874 */
[----:B------:R-:W4:Y:S01]  /*bd90*/  LDSM.16.M88.4 R36, [R19+0xb000] ;  /* 0x00b000001324783b */ /* 0x000f220000000200 */
[----:B------:R-:W-:Y:S02]  /*bda0*/  F2FP.BF16.F32.PACK_AB R132, R7, R132 ;  /* 0x000000840784723e */ /* 0x000fe400000010ff */
[----:B------:R-:W-:Y:S02]  /*bdb0*/  F2FP.BF16.F32.PACK_AB R133, R34, R133 ;  /* 0x000000852285723e */ /* 0x000fe400000010ff */
[----:B------:R-:W-:Y:S02]  /*bdc0*/  F2FP.BF16.F32.PACK_AB R134, R33, R134 ;  /* 0x000000862186723e */ /* 0x000fe400000010ff */
[----:B------:R-:W-:Y:S01]  /*bdd0*/  F2FP.BF16.F32.PACK_AB R135, R152, R135 ;  /* 0x000000879887723e */ /* 0x000fe200000010ff */
[----:B------:R-:W-:Y:S02]  /*bde0*/  FMUL R136, R32, R11 ;  /* 0x0000000b20887220 */ /* 0x000fe40000400000 */
[----:B------:R-:W-:Y:S04]  /*bdf0*/  LDSM.16.M88.4 R32, [R19+0xf000] ;  /* 0x00f000001320783b */ /* 0x000fe80000000200 */
[C---:B------:R-:W-:Y:S08]  /*be00*/  HMMA.16816.F32.BF16 R68, R132.reuse, R88, R68 ;  /* 0x000000588444723c */ /* 0x040ff00000041844 */
[----:B------:R-:W-:Y:S01]  /*be10*/  HMMA.16816.F32.BF16 R72, R132, R90, R72 ;  /* 0x0000005a8448723c */ /* 0x000fe20000041848 */
[----:B------:R-:W5:Y:S01]  /*be20*/  LDSM.16.M88.4 R88, [R19+0x8000] ;  /* 0x008000001358783b */ /* 0x000f620000000200 */
[----:B------:R-:W-:-:S06]  /*be30*/  FMUL R207, R207, R26 ;  /* 0x0000001acfcf7220 */ /* 0x000fcc0000400000 */
[----:B--2---:R-:W-:Y:S01]  /*be40*/  HMMA.16816.F32.BF16 R60, R132, R100, R60 ;  /* 0x00000064843c723c */ /* 0x004fe2000004183c */
[----:B------:R-:W-:Y:S01]  /*be50*/  FMUL R150, R150, R11 ;  /* 0x0000000b96967220 */ /* 0x000fe20000400000 */
[----:B------:R-:W-:-:S06]  /*be60*/  FMUL R167, R167, R26 ;  /* 0x0000001aa7a77220 */ /* 0x000fcc0000400000 */
        /* <DEDUP_REMOVED lines=11> */
[C---:B---3--:R-:W-:Y:S07]  /*bf20*/  HMMA.16816.F32.BF16 R84, R132.reuse, R124, R84 ;  /* 0x0000007c8454723c */ /* 0x048fee0000041854 */
[----:B------:R-:W-:Y:S01]  /*bf30*/  FMUL R124, R210, R26 ;  /* 0x0000001ad27c7220 */ /* 0x000fe20000400000 */
[----:B------:R-:W-:Y:S01]  /*bf40*/  HMMA.16816.F32.BF16 R92, R132, R126, R92 ;  /* 0x0000007e845c723c */ /* 0x000fe2000004185c */
[----:B------:R-:W-:-:S06]  /*bf50*/  FMUL R125, R151, R11 ;  /* 0x0000000b977d7220 */ /* 0x000fcc0000400000 */
[----:B------:R-:W-:Y:S01]  /*bf60*/  FMUL R126, R168, R26 ;  /* 0x0000001aa87e7220 */ /* 0x000fe20000400000 */
[----:B------:R-:W-:Y:S01]  /*bf70*/  FMUL R127, R149, R11 ;  /* 0x0000000b957f7220 */ /* 0x000fe20000400000 */
[C---:B------:R-:W-:Y:S01]  /*bf80*/  HMMA.16816.F32.BF16 R120, R132.reuse, R140, R120 ;  /* 0x0000008c8478723c */ /* 0x040fe20000041878 */
[----:B------:R-:W-:Y:S02]  /*bf90*/  F2FP.BF16.F32.PACK_AB R124, R207, R124 ;  /* 0x0000007ccf7c723e */ /* 0x000fe400000010ff */
[----:B------:R-:W-:Y:S02]  /*bfa0*/  F2FP.BF16.F32.PACK_AB R125, R150, R125 ;  /* 0x0000007d967d723e */ /* 0x000fe400000010ff */
[----:B------:R-:W-:Y:S02]  /*bfb0*/  F2FP.BF16.F32.PACK_AB R126, R167, R126 ;  /* 0x0000007ea77e723e */ /* 0x000fe400000010ff */
[----:B------:R-:W-:Y:S01]  /*bfc0*/  F2FP.BF16.F32.PACK_AB R127, R136, R127 ;  /* 0x0000007f887f723e */ /* 0x000fe200000010ff */
[----:B------:R-:W-:Y:S01]  /*bfd0*/  HMMA.16816.F32.BF16 R116, R132, R142, R116 ;  /* 0x0000008e8474723c */ /* 0x000fe20000041874 */
[----:B------:R-:W-:Y:S01]  /*bfe0*/  FMUL R7, R164, R26 ;  /* 0x0000001aa4077220 */ /* 0x000fe20000400000 */
[----:B------:R-:W-:Y:S06]  /*bff0*/  LDSM.16.M88.4 R136, [R21+0x9000] ;  /* 0x009000001588783b */ /* 0x000fec0000000200 */
[C---:B----4-:R-:W-:Y:S08]  /*c000*/  HMMA.16816.F32.BF16 R68, R124.reuse, R36, R68 ;  /* 0x000000247c44723c */ /* 0x050ff00000041844 */
[----:B------:R-:W-:Y:S01]  /*c010*/  HMMA.16816.F32.BF16 R72, R124, R38, R72 ;  /* 0x000000267c48723c */ /* 0x000fe20000041848 */
[----:B------:R-:W-:Y:S07]  /*c020*/  LDSM.16.M88.4 R36, [R20+0x8000] ;  /* 0x008000001424783b */ /* 0x000fee0000000200 */
[C---:B------:R-:W-:Y:S08]  /*c030*/  HMMA.16816.F32.BF16 R96, R132.reuse, R128, R96 ;  /* 0x000000808460723c */ /* 0x040ff00000041860 */
[----:B------:R-:W-:Y:S01]  /*c040*/  HMMA.16816.F32.BF16 R128, R132, R130, R108 ;  /* 0x000000828480723c */ /* 0x000fe2000004186c */
[----:B------:R-:W3:Y:S07]  /*c050*/  LDSM.16.M88.4 R108, [R19+0xe000] ;  /* 0x00e00000136c783b */ /* 0x000eee0000000200 */
[C---:B-----5:R-:W-:Y:S08]  /*c060*/  HMMA.16816.F32.BF16 R44, R124.reuse, R88, R44 ;  /* 0x000000587c2c723c */ /* 0x060ff0000004182c */
[C---:B------:R-:W-:Y:S01]  /*c070*/  HMMA.16816.F32.BF16 R48, R124.reuse, R90, R48 ;  /* 0x0000005a7c30723c */ /* 0x040fe20000041830 */
[----:B------:R-:W-:Y:S07]  /*c080*/  LDSM.16.M88.4 R88, [R20+0xd000] ;  /* 0x00d000001458783b */ /* 0x000fee0000000200 */
[C---:B------:R-:W-:Y:S08]  /*c090*/  HMMA.16816.F32.BF16 R120, R124.reuse, R32, R120 ;  /* 0x000000207c78723c */ /* 0x040ff00000041878 */
[----:B------:R-:W-:Y:S01]  /*c0a0*/  HMMA.16816.F32.BF16 R116, R124, R34, R116 ;  /* 0x000000227c74723c */ /* 0x000fe20000041874 */
[----:B------:R-:W4:Y:S01]  /*c0b0*/  LDSM.16.M88.4 R32, [R20+0xf000] ;  /* 0x00f000001420783b */ /* 0x000f220000000200 */
[-C--:B------:R-:W-:Y:S01]  /*c0c0*/  FMUL R133, R28, R11.reuse ;  /* 0x0000000b1c857220 */ /* 0x080fe20000400000 */
[----:B------:R-:W-:-:S05]  /*c0d0*/  FMUL R28, R29, R11 ;  /* 0x0000000b1d1c7220 */ /* 0x000fca0000400000 */
[----:B--2---:R-:W-:Y:S01]  /*c0e0*/  HMMA.16816.F32.BF16 R84, R124, R100, R84 ;  /* 0x000000647c54723c */ /* 0x004fe20000041854 */
[----:B------:R-:W-:Y:S01]  /*c0f0*/  FMUL R135, R8, R11 ;  /* 0x0000000b08877220 */ /* 0x000fe20000400000 */
[----:B------:R-:W-:-:S06]  /*c100*/  FMUL R132, R209, R26 ;  /* 0x0000001ad1847220 */ /* 0x000fcc0000400000 */
[----:B------:R-:W-:Y:S01]  /*c110*/  HMMA.16816.F32.BF16 R92, R124, R102, R92 ;  /* 0x000000667c5c723c */ /* 0x000fe2000004185c */
[----:B------:R-:W2:Y:S01]  /*c120*/  LDSM.16.M88.4 R100, [R20+0xc000] ;  /* 0x00c000001464783b */ /* 0x000ea20000000200 */
[-C--:B------:R-:W-:Y:S01]  /*c130*/  FMUL R134, R163, R26.reuse ;  /* 0x0000001aa3867220 */ /* 0x080fe20000400000 */
[----:B------:R-:W-:Y:S01]  /*c140*/  FMUL R29, R162, R26 ;  /* 0x0000001aa21d7220 */ /* 0x000fe20000400000 */
[----:B------:R-:W-:-:S04]  /*c150*/  FMUL R8, R31, R11 ;  /* 0x0000000b1f087220 */ /* 0x000fc80000400000 */
[C---:B0-----:R-:W-:Y:S08]  /*c160*/  HMMA.16816.F32.BF16 R76, R124.reuse, R104, R76 ;  /* 0x000000687c4c723c */ /* 0x041ff0000004184c */
[C---:B------:R-:W-:Y:S01]  /*c170*/  HMMA.16816.F32.BF16 R80, R124.reuse, R106, R80 ;  /* 0x0000006a7c50723c */ /* 0x040fe20000041850 */
[----:B------:R-:W0:Y:S07]  /*c180*/  LDSM.16.M88.4 R104, [R20+0xb000] ;  /* 0x00b000001468783b */ /* 0x000e2e0000000200 */
[C---:B-1----:R-:W-:Y:S08]  /*c190*/  HMMA.16816.F32.BF16 R52, R124.reuse, R64, R52 ;  /* 0x000000407c34723c */ /* 0x042ff00000041834 */
[C---:B------:R-:W-:Y:S01]  /*c1a0*/  HMMA.16816.F32.BF16 R56, R124.reuse, R66, R56 ;  /* 0x000000427c38723c */ /* 0x040fe20000041838 */
[----:B------:R-:W1:Y:S07]  /*c1b0*/  LDSM.16.M88.4 R64, [R20+0x9000] ;  /* 0x009000001440783b */ /* 0x000e6e0000000200 */
[C---:B------:R-:W-:Y:S08]  /*c1c0*/  HMMA.16816.F32.BF16 R60, R124.reuse, R40, R60 ;  /* 0x000000287c3c723c */ /* 0x040ff0000004183c */
[----:B------:R-:W-:Y:S01]  /*c1d0*/  HMMA.16816.F32.BF16 R112, R124, R42, R112 ;  /* 0x0000002a7c70723c */ /* 0x000fe20000041870 */
[----:B------:R-:W5:Y:S01]  /*c1e0*/  LDSM.16.M88.4 R40, [R20+0xa000] ;  /* 0x00a000001428783b */ /* 0x000f620000000200 */
[----:B------:R-:W-:-:S02]  /*c1f0*/  F2FP.BF16.F32.PACK_AB R132, R7, R132 ;  /* 0x000000840784723e */ /* 0x000fc400000010ff */
[----:B------:R-:W-:Y:S02]  /*c200*/  F2FP.BF16.F32.PACK_AB R133, R28, R133 ;  /* 0x000000851c85723e */ /* 0x000fe400000010ff */
[----:B------:R-:W-:Y:S02]  /*c210*/  F2FP.BF16.F32.PACK_AB R134, R29, R134 ;  /* 0x000000861d86723e */ /* 0x000fe400000010ff */
[----:B------:R-:W-:Y:S01]  /*c220*/  F2FP.BF16.F32.PACK_AB R135, R8, R135 ;  /* 0x000000870887723e */ /* 0x000fe200000010ff */
[----:B---3--:R-:W-:Y:S08]  /*c230*/  HMMA.16816.F32.BF16 R96, R124, R108, R96 ;  /* 0x0000006c7c60723c */ /* 0x008ff00000041860 */
[C---:B------:R-:W-:Y:S08]  /*c240*/  HMMA.16816.F32.BF16 R44, R132.reuse, R36, R44 ;  /* 0x00000024842c723c */ /* 0x040ff0000004182c */
[----:B------:R-:W-:Y:S01]  /*c250*/  HMMA.16816.F32.BF16 R48, R132, R38, R48 ;  /* 0x000000268430723c */ /* 0x000fe20000041830 */
[----:B------:R-:W-:Y:S07]  /*c260*/  LDSM.16.M88.4 R36, [R21+0xf000] ;  /* 0x00f000001524783b */ /* 0x000fee0000000200 */
[----:B------:R-:W-:Y:S01]  /*c270*/  HMMA.16816.F32.BF16 R128, R124, R110, R128 ;  /* 0x0000006e7c80723c */ /* 0x000fe20000041880 */
[----:B------:R-:W3:Y:S01]  /*c280*/  LDSM.16.M88.4 R108, [R20+0xe000] ;  /* 0x00e00000146c783b */ /* 0x000ee20000000200 */
[-C--:B------:R-:W-:Y:S01]  /*c290*/  FMUL R8, R218, R26.reuse ;  /* 0x0000001ada087220 */ /* 0x080fe20000400000 */
[-C--:B------:R-:W-:Y:S01]  /*c2a0*/  FMUL R157, R157, R26.reuse ;  /* 0x0000001a9d9d7220 */ /* 0x080fe20000400000 */
[-C--:B------:R-:W-:Y:S01]  /*c2b0*/  FMUL R27, R27, R26.reuse ;  /* 0x0000001a1b1b7220 */ /* 0x080fe20000400000 */
[----:B------:R-:W-:Y:S03]  /*c2c0*/  LDSM.16.M88.4 R124, [R21+0xb000] ;  /* 0x00b00000157c783b */ /* 0x000fe60000000200 */
[----:B----4-:R-:W-:Y:S01]  /*c2d0*/  HMMA.16816.F32.BF16 R120, R132, R32, R120 ;  /* 0x000000208478723c */ /* 0x010fe20000041878 */
[----:B------:R-:W-:Y:S01]  /*c2e0*/  FMUL R10, R10, R26 ;  /* 0x0000001a0a0a7220 */ /* 0x000fe20000400000 */
[----:B------:R-:W-:-:S06]  /*c2f0*/  FMUL R12, R12, R11 ;  /* 0x0000000b0c0c7220 */ /* 0x000fcc0000400000 */
[----:B--2---:R-:W-:Y:S01]  /*c300*/  HMMA.16816.F32.BF16 R76, R132, R100, R76 ;  /* 0x00000064844c723c */ /* 0x004fe2000004184c */
[-C--:B------:R-:W-:Y:S01]  /*c310*/  FMUL R7, R30, R11.reuse ;  /* 0x0000000b1e077220 */ /* 0x080fe20000400000 */
[-C--:B------:R-:W-:Y:S01]  /*c320*/  FMUL R13, R13, R11.reuse ;  /* 0x0000000b0d0d7220 */ /* 0x080fe20000400000 */
[----:B------:R-:W-:-:S05]  /*c330*/  FMUL R26, R9, R11 ;  /* 0x0000000b091a7220 */ /* 0x000fca0000400000 */
[C---:B------:R-:W-:Y:S01]  /*c340*/  HMMA.16816.F32.BF16 R100, R132.reuse, R102, R80 ;  /* 0x000000668464723c */ /* 0x040fe20000041850 */
[----:B------:R-:W2:Y:S07]  /*c350*/  LDSM.16.M88.4 R80, [R21+0xa000] ;  /* 0x00a000001550783b */ /* 0x000eae0000000200 */
[C---:B0-----:R-:W-:Y:S08]  /*c360*/  HMMA.16816.F32.BF16 R68, R132.reuse, R104, R68 ;  /* 0x000000688444723c */ /* 0x041ff00000041844 */
[C---:B------:R-:W-:Y:S01]  /*c370*/  HMMA.16816.F32.BF16 R72, R132.reuse, R106, R72 ;  /* 0x0000006a8448723c */ /* 0x040fe20000041848 */
[----:B------:R-:W0:Y:S07]  /*c380*/  LDSM.16.M88.4 R104, [R21+0x8000] ;  /* 0x008000001568783b */ /* 0x000e2e0000000200 */
[C---:B------:R-:W-:Y:S08]  /*c390*/  HMMA.16816.F32.BF16 R84, R132.reuse, R88, R84 ;  /* 0x000000588454723c */ /* 0x040ff00000041854 */
[C---:B-1----:R-:W-:Y:S08]  /*c3a0*/  HMMA.16816.F32.BF16 R52, R132.reuse, R64, R52 ;  /* 0x000000408434723c */ /* 0x042ff00000041834 */
[C---:B------:R-:W-:Y:S01]  /*c3b0*/  HMMA.16816.F32.BF16 R56, R132.reuse, R66, R56 ;  /* 0x000000428438723c */ /* 0x040fe20000041838 */
[----:B------:R-:W-:Y:S07]  /*c3c0*/  LDSM.16.M88.4 R64, [R21+0xe000] ;  /* 0x00e000001540783b */ /* 0x000fee0000000200 */
[C---:B-----5:R-:W-:Y:S08]  /*c3d0*/  HMMA.16816.F32.BF16 R60, R132.reuse, R40, R60 ;  /* 0x00000028843c723c */ /* 0x060ff0000004183c */
[C---:B------:R-:W-:Y:S01]  /*c3e0*/  HMMA.16816.F32.BF16 R112, R132.reuse, R42, R112 ;  /* 0x0000002a8470723c */ /* 0x040fe20000041870 */
[----:B------:R-:W-:Y:S07]  /*c3f0*/  LDSM.16.M88.4 R40, [R21+0xd000] ;  /* 0x00d000001528783b */ /* 0x000fee0000000200 */
[----:B------:R-:W-:Y:S01]  /*c400*/  HMMA.16816.F32.BF16 R88, R132, R90, R92 ;  /* 0x0000005a8458723c */ /* 0x000fe2000004185c */
[----:B------:R-:W1:Y:S01]  /*c410*/  LDSM.16.M88.4 R92, [R21+0xc000] ;  /* 0x00c00000155c783b */ /* 0x000e620000000200 */
[----:B------:R-:W-:-:S02]  /*c420*/  F2FP.BF16.F32.PACK_AB R8, R157, R8 ;  /* 0x000000089d08723e */ /* 0x000fc400000010ff */
[----:B------:R-:W-:Y:S02]  /*c430*/  F2FP.BF16.F32.PACK_AB R9, R7, R12 ;  /* 0x0000000c0709723e */ /* 0x000fe400000010ff */
[----:B------:R-:W-:Y:S02]  /*c440*/  F2FP.BF16.F32.PACK_AB R10, R10, R27 ;  /* 0x0000001b0a0a723e */ /* 0x000fe400000010ff */
[----:B------:R-:W-:Y:S01]  /*c450*/  F2FP.BF16.F32.PACK_AB R11, R26, R13 ;  /* 0x0000000d1a0b723e */ /* 0x000fe200000010ff */
[----:B---3--:R-:W-:Y:S01]  /*c460*/  HMMA.16816.F32.BF16 R96, R132, R108, R96 ;  /* 0x0000006c8460723c */ /* 0x008fe20000041860 */
[----:B------:R-:W-:-:S07]  /*c470*/  UIADD3 UR4, UR4, 0x80, URZ ;  /* 0x0000008004047890 */ /* 0x000fce000fffe03f */
[----:B------:R-:W-:Y:S07]  /*c480*/  HMMA.16816.F32.BF16 R120, R8, R36, R120 ;  /* 0x000000240878723c */ /* 0x000fee0000041878 */
[----:B------:R-:W-:Y:S01]  /*c490*/  IMAD.MOV.U32 R37, RZ, RZ, R217 ;  /* 0x000000ffff257224 */ /* 0x000fe200078e00d9 */
[----:B------:R-:W-:Y:S01]  /*c4a0*/  HMMA.16816.F32.BF16 R128, R132, R110, R128 ;  /* 0x0000006e8480723c */ /* 0x000fe20000041880 */
[----:B------:R-:W-:Y:S01]  /*c4b0*/  IMAD.MOV.U32 R36, RZ, RZ, R200 ;  /* 0x000000ffff247224 */ /* 0x000fe200078e00c8 */
[----:B------:R-:W-:-:S02]  /*c4c0*/  UISETP.GE.AND UP0, UPT, UR4, UR6, UPT ;  /* 0x000000060400728c */ /* 0x000fc4000bf06270 */
[----:B------:R3:W-:Y:S04]  /*c4d0*/  STL [R1+0x10], R37 ;  /* 0x0000102501007387 */ /* 0x0007e80000100800 */
[----:B------:R-:W-:Y:S01]  /*c4e0*/  HMMA.16816.F32.BF16 R116, R132, R34, R116 ;  /* 0x000000228474723c */ /* 0x000fe20000041874 */
[----:B------:R3:W-:Y:S04]  /*c4f0*/  STL [R1+0x14], R36 ;  /* 0x0000142401007387 */ /* 0x0007e80000100800 */
[----:B------:R3:W-:Y:S04]  /*c500*/  STL [R1+0x18], R4 ;  /* 0x0000180401007387 */ /* 0x0007e80000100800 */
[----:B------:R3:W-:Y:S01]  /*c510*/  STL [R1+0x1c], R5 ;  /* 0x00001c0501007387 */ /* 0x0007e20000100800 */
[----:B------:R-:W-:Y:S01]  /*c520*/  PLOP3.LUT P0, PT, PT, PT, UP0, 0x40, 0x0 ;  /* 0x000000000000781c */ /* 0x000fe20003f0e808 */
[C---:B--2---:R-:W-:Y:S08]  /*c530*/  HMMA.16816.F32.BF16 R60, R8.reuse, R80, R60 ;  /* 0x00000050083c723c */ /* 0x044ff0000004183c */
[C---:B0-----:R-:W-:Y:S08]  /*c540*/  HMMA.16816.F32.BF16 R44, R8.reuse, R104, R44 ;  /* 0x00000068082c723c */ /* 0x041ff0000004182c */
[C---:B------:R-:W-:Y:S08]  /*c550*/  HMMA.16816.F32.BF16 R80, R8.reuse, R82, R112 ;  /* 0x000000520850723c */ /* 0x040ff00000041870 */
[C---:B------:R-:W-:Y:S08]  /*c560*/  HMMA.16816.F32.BF16 R104, R8.reuse, R106, R48 ;  /* 0x0000006a0868723c */ /* 0x040ff00000041830 */
[C---:B------:R-:W-:Y:S08]  /*c570*/  HMMA.16816.F32.BF16 R52, R8.reuse, R136, R52 ;  /* 0x000000880834723c */ /* 0x040ff00000041834 */
[C---:B------:R-:W-:Y:S08]  /*c580*/  HMMA.16816.F32.BF16 R56, R8.reuse, R138, R56 ;  /* 0x0000008a0838723c */ /* 0x040ff00000041838 */
[C---:B------:R-:W-:Y:S08]  /*c590*/  HMMA.16816.F32.BF16 R68, R8.reuse, R124, R68 ;  /* 0x0000007c0844723c */ /* 0x040ff00000041844 */
[C---:B------:R-:W-:Y:S08]  /*c5a0*/  HMMA.16816.F32.BF16 R72, R8.reuse, R126, R72 ;  /* 0x0000007e0848723c */ /* 0x040ff00000041848 */
[C---:B-1----:R-:W-:Y:S08]  /*c5b0*/  HMMA.16816.F32.BF16 R76, R8.reuse, R92, R76 ;  /* 0x0000005c084c723c */ /* 0x042ff0000004184c */
[C---:B------:R-:W-:Y:S08]  /*c5c0*/  HMMA.16816.F32.BF16 R100, R8.reuse, R94, R100 ;  /* 0x0000005e0864723c */ /* 0x040ff00000041864 */
[C---:B------:R-:W-:Y:S08]  /*c5d0*/  HMMA.16816.F32.BF16 R84, R8.reuse, R40, R84 ;  /* 0x000000280854723c */ /* 0x040ff00000041854 */
[C---:B------:R-:W-:Y:S08]  /*c5e0*/  HMMA.16816.F32.BF16 R88, R8.reuse, R42, R88 ;  /* 0x0000002a0858723c */ /* 0x040ff00000041858 */
[C---:B------:R-:W-:Y:S08]  /*c5f0*/  HMMA.16816.F32.BF16 R96, R8.reuse, R64, R96 ;  /* 0x000000400860723c */ /* 0x040ff00000041860 */
[C---:B------:R-:W-:Y:S08]  /*c600*/  HMMA.16816.F32.BF16 R112, R8.reuse, R66, R128 ;  /* 0x000000420870723c */ /* 0x040ff00000041880 */
[----:B------:R-:W-:Y:S01]  /*c610*/  HMMA.16816.F32.BF16 R116, R8, R38, R116 ;  /* 0x000000260874723c */ /* 0x000fe20000041874 */
[----:B---3--:R-:W-:Y:S01]  /*c620*/  @!P0 CALL.REL.NOINC `(.L_x_0) ;  /* 0x0000001000008944 */ /* 0x008fe20003c00000 */
[----:B------:R-:W-:Y:S06]  /*c630*/  BRA `(.L_x_1) ;  /* 0xffff562000007947 */ /* 0x000fec000383ffff */
.L_x_0:
[----:B------:R-:W0:Y:S01]  /*c640*/  S2R R30, SR_TID.X ;  /* 0x00000000001e7919 */ /* 0x000e220000002100 */
[----:B------:R-:W-:-:S02]  /*c650*/  UISETP.GE.AND UP0, UPT, UR9, UR8, UPT ;  /* 0x000000080900728c */ /* 0x000fc4000bf06270 */
[----:B------:R-:W-:-:S04]  /*c660*/  UIADD3 UR4, UR9, 0x80, URZ ;  /* 0x0000008009047890 */ /* 0x000fc8000fffe03f */
[----:B------:R-:W-:-:S04]  /*c670*/  USEL UR6, UR4, URZ, !UP0 ;  /* 0x0000003f04067287 */ /* 0x000fc8000c000000 */
[----:B------:R-:W-:-:S06]  /*c680*/  UISETP.GE.AND UP0, UPT, UR6, 0x1, UPT ;  /* 0x000000010600788c */ /* 0x000fcc000bf06270 */
[----:B------:R-:W-:Y:S02]  /*c690*/  PLOP3.LUT P0, PT, PT, PT, UP0, 0x40, 0x0 ;  /* 0x000000000000781c */ /* 0x000fe40003f0e808 */
[C---:B0-----:R-:W-:Y:S01]  /*c6a0*/  LOP3.LUT R7, R30.reuse, 0x40, RZ, 0xc0, !PT ;  /* 0x000000401e077812 */ /* 0x041fe200078ec0ff */
[----:B------:R-:W-:-:S03]  /*c6b0*/  IMAD.SHL.U32 R6, R30, 0x20, RZ ;  /* 0x000000201e067824 */ /* 0x000fc600078e00ff */
[--C-:B------:R-:W-:Y:S02]  /*c6c0*/  LOP3.LUT R7, R7, 0x80, R30.reuse, 0xf8, !PT ;  /* 0x0000008007077812 */ /* 0x100fe400078ef81e */
[----:B------:R-:W-:Y:S02]  /*c6d0*/  LOP3.LUT R6, R6, 0x380, RZ, 0xc0, !PT ;  /* 0x0000038006067812 */ /* 0x000fe400078ec0ff */
[----:B------:R-:W-:-:S05]  /*c6e0*/  LOP3.LUT R7, R7, 0x20, R30, 0xf8, !PT ;  /* 0x0000002007077812 */ /* 0x000fca00078ef81e */
[----:B------:R-:W-:Y:S01]  /*c6f0*/  IMAD R210, R7, 0x40, R6 ;  /* 0x0000004007d27824 */ /* 0x000fe200078e0206 */
[----:B------:R-:W-:Y:S05]  /*c700*/  @P0 BRA `(.L_x_2) ;  /* 0x00008e3000000947 */ /* 0x000fea0003800000 */
[----:B------:R-:W0:Y:S01]  /*c710*/  S2R R8, SR_TID.X ;  /* 0x0000000000087919 */ /* 0x000e220000002100 */
[C---:B------:R-:W-:Y:S01]  /*c720*/  LOP3.LUT R7, R30.reuse, 0x20, RZ, 0xc0, !PT ;  /* 0x000000201e077812 */ /* 0x040fe200078ec0ff */
[----:B------:R-:W-:Y:S01]  /*c730*/  IMAD.U32 R11, RZ, RZ, UR5 ;  /* 0x00000005ff0b7e24 */ /* 0x000fe2000f8e00ff */
[----:B------:R-:W-:Y:S01]  /*c740*/  SHF.R.U32.HI R9, RZ, 0x2, R30 ;  /* 0x00000002ff097819 */ /* 0x000fe2000001161e */
[----:B------:R-:W1:Y:S01]  /*c750*/  S2R R26, SR_TID.X ;  /* 0x00000000001a7919 */ /* 0x000e620000002100 */
[C---:B------:R-:W-:Y:S01]  /*c760*/  LOP3.LUT R6, R30.reuse, 0x80, RZ, 0xc0, !PT ;  /* 0x000000801e067812 */ /* 0x040fe200078ec0ff */
[----:B------:R-:W-:Y:S01]  /*c770*/  IMAD.MOV.U32 R31, RZ, RZ, c[0x0][0x1d4] ;  /* 0x00007500ff1f7624 */ /* 0x000fe200078e00ff */
[----:B------:R-:W-:Y:S01]  /*c780*/  SHF.R.U32.HI R10, RZ, 0x1, R7 ;  /* 0x00000001ff0a7819 */ /* 0x000fe20000011607 */
[----:B------:R-:W-:Y:S01]  /*c790*/  IMAD.MOV.U32 R33, RZ, RZ, c[0x0][0x1dc] ;  /* 0x00007700ff217624 */ /* 0x000fe200078e00ff */
[----:B------:R-:W-:Y:S01]  /*c7a0*/  SGXT.U32 R7, R9, 0x3 ;  /* 0x000000030907781a */ /* 0x000fe20000000000 */
[----:B------:R-:W-:Y:S01]  /*c7b0*/  IMAD.MOV.U32 R223, RZ, RZ, 0x2 ;  /* 0x00000002ffdf7424 */ /* 0x000fe200078e00ff */
[----:B------:R-:W-:Y:S01]  /*c7c0*/  SHF.R.U32.HI R6, RZ, 0x1, R6 ;  /* 0x00000001ff067819 */ /* 0x000fe20000011606 */
[----:B------:R-:W-:Y:S01]  /*c7d0*/  USHF.R.S32.HI UR12, URZ, 0x1f, UR8 ;  /* 0x0000001f3f0c7899 */ /* 0x000fe20008011408 */
[----:B------:R-:W-:Y:S01]  /*c7e0*/  LOP3.LUT R9, R30, 0x40, RZ, 0xc0, !PT ;  /* 0x000000401e097812 */ /* 0x000fe200078ec0ff */
[----:B------:R-:W-:Y:S01]  /*c7f0*/  UMOV UR4, URZ ;  /* 0x0000003f00047c82 */ /* 0x000fe20008000000 */
[----:B------:R-:W-:Y:S01]  /*c800*/  LOP3.LUT R6, R10, R7, R6, 0xfe, !PT ;  /* 0x000000070a067212 */ /* 0x000fe200078efe06 */
[----:B------:R-:W-:Y:S01]  /*c810*/  IMAD.U32 R7, RZ, RZ, UR5 ;  /* 0x00000005ff077e24 */ /* 0x000fe2000f8e00ff */
[----:B------:R-:W-:Y:S01]  /*c820*/  LOP3.LUT R18, R30, 0x7, RZ, 0xc0, !PT ;  /* 0x000000071e127812 */ /* 0x000fe200078ec0ff */
[----:B------:R-:W-:Y:S01]  /*c830*/  ULDC UR5, c[0x0][0x1d4] ;  /* 0x0000750000057ab9 */ /* 0x000fe20000000800 */
[----:B------:R-:W-:-:S04]  /*c840*/  SHF.R.U32.HI R9, RZ, 0x1, R9 ;  /* 0x00000001ff097819 */ /* 0x000fc80000011609 */
[----:B------:R-:W-:Y:S01]  /*c850*/  LOP3.LUT R6, R6, UR9, R9, 0xfe, !PT ;  /* 0x0000000906067c12 */ /* 0x000fe2000f8efe09 */
[----:B0-----:R-:W-:Y:S01]  /*c860*/  IMAD.SHL.U32 R8, R8, 0x8, RZ ;  /* 0x0000000808087824 */ /* 0x001fe200078e00ff */
[----:B------:R-:W-:Y:S02]  /*c870*/  ULDC UR9, c[0x0][0x1dc] ;  /* 0x0000770000097ab9 */ /* 0x000fe40000000800 */
[----:B------:R-:W-:Y:S01]  /*c880*/  UIMAD UR9, UR7, UR9, URZ ;  /* 0x00000009070972a4 */ /* 0x000fe2000f8e023f */
[----:B-1----:R-:W-:Y:S01]  /*c890*/  SHF.R.U32.HI R27, RZ, 0x3, R26 ;  /* 0x00000003ff1b7819 */ /* 0x002fe2000001161a */
[----:B------:R-:W-:Y:S01]  /*c8a0*/  UIMAD UR7, UR7, UR5, URZ ;  /* 0x00000005070772a4 */ /* 0x000fe2000f8e023f */
[----:B------:R-:W-:Y:S02]  /*c8b0*/  LOP3.LUT R8, R8, 0x78, RZ, 0xc0, !PT ;  /* 0x0000007808087812 */ /* 0x000fe400078ec0ff */
[----:B------:R-:W-:Y:S01]  /*c8c0*/  SGXT.U32 R27, R27, 0x1 ;  /* 0x000000011b1b781a */ /* 0x000fe20000000000 */
[----:B------:R-:W-:Y:S01]  /*c8d0*/  UMOV UR5, URZ ;  /* 0x0000003f00057c82 */ /* 0x000fe20008000000 */
[----:B------:R-:W-:Y:S01]  /*c8e0*/  LOP3.LUT R26, R26, 0x1f, RZ, 0xc0, !PT ;  /* 0x0000001f1a1a7812 */ /* 0x000fe200078ec0ff */
[--C-:B------:R-:W-:Y:S01]  /*c8f0*/  IMAD R7, R7, c[0x0][0x1d8], R8.reuse ;  /* 0x0000760007077a24 */ /* 0x100fe200078e0208 */
[----:B------:R-:W-:Y:S01]  /*c900*/  LOP3.LUT R14, R27, 0xa, RZ, 0xfc, !PT ;  /* 0x0000000a1b0e7812 */ /* 0x000fe200078efcff */
[----:B------:R-:W-:Y:S01]  /*c910*/  IMAD R8, R11, c[0x0][0x1e0], R8 ;  /* 0x000078000b087a24 */ /* 0x000fe200078e0208 */
[----:B------:R-:W-:-:S02]  /*c920*/  SHF.R.U32.HI R11, RZ, 0x5, R30 ;  /* 0x00000005ff0b7819 */ /* 0x000fc4000001161e */
[----:B------:R-:W-:Y:S02]  /*c930*/  SHF.R.U32.HI R26, RZ, 0x4, R26 ;  /* 0x00000004ff1a7819 */ /* 0x000fe4000001161a */
[----:B------:R-:W-:Y:S01]  /*c940*/  LOP3.LUT R10, R27, 0x2, RZ, 0xfc, !PT ;  /* 0x000000021b0a7812 */ /* 0x000fe200078efcff */
[----:B------:R-:W-:Y:S01]  /*c950*/  IMAD.SHL.U32 R17, R11, 0x2, RZ ;  /* 0x000000020b117824 */ /* 0x000fe200078e00ff */
[C---:B------:R-:W-:Y:S01]  /*c960*/  LOP3.LUT R11, R27.reuse, 0x4, RZ, 0xfc, !PT ;  /* 0x000000041b0b7812 */ /* 0x040fe200078efcff */
[----:B------:R-:W-:Y:S01]  /*c970*/  IMAD R197, R26, 0x8, R18 ;  /* 0x000000081ac57824 */ /* 0x000fe200078e0212 */
[C---:B------:R-:W-:Y:S02]  /*c980*/  LOP3.LUT R12, R27.reuse, 0x6, RZ, 0xfc, !PT ;  /* 0x000000061b0c7812 */ /* 0x040fe400078efcff */
[----:B------:R-:W-:Y:S01]  /*c990*/  LOP3.LUT R13, R27, 0x8, RZ, 0xfc, !PT ;  /* 0x000000081b0d7812 */ /* 0x000fe200078efcff */
[----:B------:R-:W-:Y:S01]  /*c9a0*/  IMAD.SHL.U32 R197, R197, 0x100, RZ ;  /* 0x00000100c5c57824 */ /* 0x000fe200078e00ff */
[----:B------:R-:W-:-:S02]  /*c9b0*/  LOP3.LUT R15, R27, 0xc, RZ, 0xfc, !PT ;  /* 0x0000000c1b0f7812 */ /* 0x000fc400078efcff */
[C---:B------:R-:W-:Y:S02]  /*c9c0*/  LOP3.LUT R16, R27.reuse, 0xe, RZ, 0xfc, !PT ;  /* 0x0000000e1b107812 */ /* 0x040fe400078efcff */
[--C-:B------:R-:W-:Y:S02]  /*c9d0*/  LOP3.LUT R14, R14, 0x7, R30.reuse, 0x78, !PT ;  /* 0x000000070e0e7812 */ /* 0x100fe400078e781e */
[--C-:B------:R-:W-:Y:S02]  /*c9e0*/  LOP3.LUT R9, R27, 0x7, R30.reuse, 0x78, !PT ;  /* 0x000000071b097812 */ /* 0x100fe400078e781e */
[--C-:B------:R-:W-:Y:S01]  /*c9f0*/  LOP3.LUT R10, R10, 0x7, R30.reuse, 0x78, !PT ;  /* 0x000000070a0a7812 */ /* 0x100fe200078e781e */
[----:B------:R-:W-:Y:S01]  /*ca00*/  IMAD.SHL.U32 R14, R14, 0x10, RZ ;  /* 0x000000100e0e7824 */ /* 0x000fe200078e00ff */
        /* <DEDUP_REMOVED lines=8> */
[----:B------:R-:W-:Y:S01]  /*ca90*/  LOP3.LUT R16, R16, 0x7, R30, 0x78, !PT ;  /* 0x0000000710107812 */ /* 0x000fe200078e781e */
[----:B------:R-:W-:Y:S01]  /*caa0*/  IMAD.SHL.U32 R200, R13, 0x10, RZ ;  /* 0x000000100dc87824 */ /* 0x000fe200078e00ff */
[----:B------:R-:W-:Y:S01]  /*cab0*/  LOP3.LUT R17, R27, 0xe, R17, 0xf8, !PT ;  /* 0x0000000e1b117812 */ /* 0x000fe200078ef811 */
[----:B------:R-:W-:Y:S01]  /*cac0*/  IMAD.SHL.U32 R198, R15, 0x10, RZ ;  /* 0x000000100fc67824 */ /* 0x000fe200078e00ff */
[----:B------:R-:W-:Y:S01]  /*cad0*/  IADD3 R15, R26, 0x8, RZ ;  /* 0x000000081a0f7810 */ /* 0x000fe20007ffe0ff */
[----:B------:R-:W-:Y:S01]  /*cae0*/  IMAD.SHL.U32 R16, R16, 0x10, RZ ;  /* 0x0000001010107824 */ /* 0x000fe200078e00ff */
[----:B------:R-:W-:Y:S01]  /*caf0*/  LOP3.LUT R199, R14, R197, RZ, 0xfc, !PT ;  /* 0x000000c50ec77212 */ /* 0x000fe200078efcff */
[----:B------:R-:W-:Y:S01]  /*cb00*/  IMAD R17, R17, 0x8, R18 ;  /* 0x0000000811117824 */ /* 0x000fe200078e0212 */
[----:B------:R-:W-:Y:S01]  /*cb10*/  IADD3 R11, R26, 0x2, RZ ;  /* 0x000000021a0b7810 */ /* 0x000fe20007ffe0ff */
[----:B------:R-:W-:Y:S01]  /*cb20*/  IMAD.SHL.U32 R9, R30, 0x80, RZ ;  /* 0x000000801e097824 */ /* 0x000fe200078e00ff */
[----:B------:R-:W-:-:S02]  /*cb30*/  IADD3 R13, R26, 0x4, RZ ;  /* 0x000000041a0d7810 */ /* 0x000fc40007ffe0ff */
[C---:B------:R-:W-:Y:S02]  /*cb40*/  IADD3 R14, R26.reuse, 0x6, RZ ;  /* 0x000000061a0e7810 */ /* 0x040fe40007ffe0ff */
[C---:B------:R-:W-:Y:S02]  /*cb50*/  IADD3 R18, R26.reuse, 0xa, RZ ;  /* 0x0000000a1a127810 */ /* 0x040fe40007ffe0ff */
[C---:B------:R-:W-:Y:S02]  /*cb60*/  IADD3 R19, R26.reuse, 0xc, RZ ;  /* 0x0000000c1a137810 */ /* 0x040fe40007ffe0ff */
[----:B------:R-:W-:Y:S02]  /*cb70*/  IADD3 R20, R26, 0xe, RZ ;  /* 0x0000000e1a147810 */ /* 0x000fe40007ffe0ff */
[-C--:B------:R-:W-:Y:S02]  /*cb80*/  LOP3.LUT R204, R204, R197.reuse, RZ, 0xfc, !PT ;  /* 0x000000c5cccc7212 */ /* 0x080fe400078efcff */
[----:B------:R-:W-:-:S02]  /*cb90*/  LOP3.LUT R203, R10, R197, RZ, 0xfc, !PT ;  /* 0x000000c50acb7212 */ /* 0x000fc400078efcff */
[-C--:B------:R-:W-:Y:S02]  /*cba0*/  LOP3.LUT R202, R202, R197.reuse, RZ, 0xfc, !PT ;  /* 0x000000c5caca7212 */ /* 0x080fe400078efcff */
[-C--:B------:R-:W-:Y:S02]  /*cbb0*/  LOP3.LUT R201, R12, R197.reuse, RZ, 0xfc, !PT ;  /* 0x000000c50cc97212 */ /* 0x080fe400078efcff */
[-C--:B------:R-:W-:Y:S02]  /*cbc0*/  LOP3.LUT R200, R200, R197.reuse, RZ, 0xfc, !PT ;  /* 0x000000c5c8c87212 */ /* 0x080fe400078efcff */
[-C--:B------:R-:W-:Y:S02]  /*cbd0*/  LOP3.LUT R198, R198, R197.reuse, RZ, 0xfc, !PT ;  /* 0x000000c5c6c67212 */ /* 0x080fe400078efcff */
[----:B------:R-:W-:Y:S02]  /*cbe0*/  LOP3.LUT R15, R15, 0x7, R30, 0x78, !PT ;  /* 0x000000070f0f7812 */ /* 0x000fe400078e781e */
[----:B------:R-:W-:-:S02]  /*cbf0*/  LOP3.LUT R197, R16, R197, RZ, 0xfc, !PT ;  /* 0x000000c510c57212 */ /* 0x000fc400078efcff */
[--C-:B------:R-:W-:Y:S01]  /*cc00*/  LOP3.LUT R10, R26, 0x7, R30.reuse, 0x78, !PT ;  /* 0x000000071a0a7812 */ /* 0x100fe200078e781e */
[----:B------:R-:W-:Y:S01]  /*cc10*/  IMAD.SHL.U32 R22, R15, 0x8, RZ ;  /* 0x000000080f167824 */ /* 0x000fe200078e00ff */
        /* <DEDUP_REMOVED lines=11> */
[----:B------:R-:W-:Y:S01]  /*ccd0*/  LOP3.LUT R11, R9, 0x780, RZ, 0xc0, !PT ;  /* 0x00000780090b7812 */ /* 0x000fe200078ec0ff */
[----:B------:R-:W-:-:S02]  /*cce0*/  IMAD.SHL.U32 R26, R19, 0x8, RZ ;  /* 0x00000008131a7824 */ /* 0x000fc400078e00ff */
[----:B------:R-:W-:Y:S01]  /*ccf0*/  IMAD.SHL.U32 R28, R20, 0x8, RZ ;  /* 0x00000008141c7824 */ /* 0x000fe200078e00ff */
[-C--:B------:R-:W-:Y:S01]  /*cd00*/  LOP3.LUT R23, R22, R11.reuse, RZ, 0xfc, !PT ;  /* 0x0000000b16177212 */ /* 0x080fe200078efcff */
[----:B------:R-:W-:Y:S01]  /*cd10*/  IMAD.SHL.U32 R9, R17, 0x80, RZ ;  /* 0x0000008011097824 */ /* 0x000fe200078e00ff */
[-C--:B------:R-:W-:Y:S02]  /*cd20*/  LOP3.LUT R21, R16, R11.reuse, RZ, 0xfc, !PT ;  /* 0x0000000b10157212 */ /* 0x080fe400078efcff */
[-C--:B------:R-:W-:Y:S01]  /*cd30*/  LOP3.LUT R196, R10, R11.reuse, RZ, 0xfc, !PT ;  /* 0x0000000b0ac47212 */ /* 0x080fe200078efcff */
[C---:B------:R-:W-:Y:S01]  /*cd40*/  IMAD.IADD R17, R9.reuse, 0x1, R10 ;  /* 0x0000000109117824 */ /* 0x040fe200078e020a */
        /* <DEDUP_REMOVED lines=8> */
[----:B------:R-:W-:Y:S01]  /*cdd0*/  LOP3.LUT R29, R28, R11, RZ, 0xfc, !PT ;  /* 0x0000000b1c1d7212 */ /* 0x000fe200078efcff */
[C---:B------:R-:W-:Y:S01]  /*cde0*/  IMAD.IADD R252, R9.reuse, 0x1, R24 ;  /* 0x0000000109fc7824 */ /* 0x040fe200078e0218 */
[----:B------:R-:W-:Y:S01]  /*cdf0*/  LOP3.LUT R14, R6, 0x8, RZ, 0xfc, !PT ;  /* 0x00000008060e7812 */ /* 0x000fe200078efcff */
[C---:B------:R-:W-:Y:S01]  /*ce00*/  IMAD.IADD R251, R9.reuse, 0x1, R26 ;  /* 0x0000000109fb7824 */ /* 0x040fe200078e021a */
[----:B------:R-:W-:Y:S01]  /*ce10*/  LEA R196, R196, 0x8000, 0x1 ;  /* 0x00008000c4c47811 */ /* 0x000fe200078e08ff */
[----:B------:R-:W-:Y:S01]  /*ce20*/  IMAD.IADD R250, R9, 0x1, R28 ;  /* 0x0000000109fa7824 */ /* 0x000fe200078e021c */
[----:B------:R-:W-:Y:S01]  /*ce30*/  SHF.R.U32.HI R9, RZ, 0x4, R30 ;  /* 0x00000004ff097819 */ /* 0x000fe2000001161e */
[----:B------:R-:W-:Y:S01]  /*ce40*/  IMAD.SHL.U32 R19, R19, 0x2, RZ ;  /* 0x0000000213137824 */ /* 0x000fe200078e00ff */
[----:B------:R-:W-:Y:S01]  /*ce50*/  LEA R11, R25, 0x8000, 0x1 ;  /* 0x00008000190b7811 */ /* 0x000fe200078e08ff */
[----:B------:R-:W-:Y:S01]  /*ce60*/  IMAD.SHL.U32 R252, R252, 0x2, RZ ;  /* 0x00000002fcfc7824 */ /* 0x000fe200078e00ff */
[----:B------:R-:W-:Y:S01]  /*ce70*/  SGXT.U32 R10, R9, 0x4 ;  /* 0x00000004090a781a */ /* 0x000fe20000000000 */
[----:B------:R-:W-:Y:S01]  /*ce80*/  IMAD.SHL.U32 R251, R251, 0x2, RZ ;  /* 0x00000002fbfb7824 */ /* 0x000fe200078e00ff */
[----:B------:R-:W-:Y:S01]  /*ce90*/  LEA R9, R21, 0x8000, 0x1 ;  /* 0x0000800015097811 */ /* 0x000fe200078e08ff */
[----:B------:R-:W-:Y:S01]  /*cea0*/  IMAD.SHL.U32 R21, R17, 0x2, RZ ;  /* 0x0000000211157824 */ /* 0x000fe200078e00ff */
[----:B------:R-:W-:Y:S01]  /*ceb0*/  LOP3.LUT R220, R10, 0x40, RZ, 0xfc, !PT ;  /* 0x000000400adc7812 */ /* 0x000fe200078efcff */
[----:B------:R-:W-:Y:S01]  /*cec0*/  IMAD.SHL.U32 R17, R18, 0x2, RZ ;  /* 0x0000000212117824 */ /* 0x000fe200078e00ff */
[----:B------:R-:W-:Y:S01]  /*ced0*/  LOP3.LUT R216, R10, 0x50, RZ, 0xfc, !PT ;  /* 0x000000500ad87812 */ /* 0x000fe200078efcff */
[----:B------:R-:W-:Y:S01]  /*cee0*/  IMAD.SHL.U32 R18, R20, 0x2, RZ ;  /* 0x0000000214127824 */ /* 0x000fe200078e00ff */
[----:B------:R-:W-:Y:S01]  /*cef0*/  STL [R1+0x10], R21 ;  /* 0x0000101501007387 */ /* 0x000fe20000100800 */
[C-C-:B------:R-:W-:Y:S01]  /*cf00*/  IMAD R248, R10.reuse, c[0x0][0x1d4], R7.reuse ;  /* 0x000075000af87a24 */ /* 0x140fe200078e0207 */
[C---:B------:R-:W-:Y:S01]  /*cf10*/  LOP3.LUT R214, R10.reuse, 0x60, RZ, 0xfc, !PT ;  /* 0x000000600ad67812 */ /* 0x040fe200078efcff */
[C---:B------:R-:W-:Y:S01]  /*cf20*/  IMAD R228, R10.reuse, c[0x0][0x1dc], R8 ;  /* 0x000077000ae47a24 */ /* 0x040fe200078e0208 */
[----:B------:R0:W-:Y:S01]  /*cf30*/  STL [R1+0xc], R17 ;  /* 0x00000c1101007387 */ /* 0x0001e20000100800 */
[----:B------:R-:W-:Y:S01]  /*cf40*/  IMAD R246, R31, 0x10, R248 ;  /* 0x000000101ff67824 */ /* 0x000fe200078e02f8 */
[----:B------:R-:W-:Y:S01]  /*cf50*/  LOP3.LUT R212, R10, 0x70, RZ, 0xfc, !PT ;  /* 0x000000700ad47812 */ /* 0x000fe200078efcff */
[----:B------:R-:W-:Y:S01]  /*cf60*/  IMAD R226, R33, 0x10, R228 ;  /* 0x0000001021e27824 */ /* 0x000fe200078e02e4 */
[----:B------:R1:W-:Y:S01]  /*cf70*/  STL [R1+0x8], R19 ;  /* 0x0000081301007387 */ /* 0x0003e20000100800 */
[----:B------:R-:W-:Y:S01]  /*cf80*/  IMAD R244, R31, 0x10, R246 ;  /* 0x000000101ff47824 */ /* 0x000fe200078e02f6 */
[----:B------:R-:W-:Y:S01]  /*cf90*/  LEA R10, R23, 0x8000, 0x1 ;  /* 0x00008000170a7811 */ /* 0x000fe200078e08ff */
[----:B------:R-:W-:Y:S01]  /*cfa0*/  IMAD R224, R33, 0x10, R226 ;  /* 0x0000001021e07824 */ /* 0x000fe200078e02e2 */
[----:B------:R1:W-:Y:S01]  /*cfb0*/  STL [R1+0x4], R18 ;  /* 0x0000041201007387 */ /* 0x0003e20000100800 */
[--C-:B------:R-:W-:Y:S01]  /*cfc0*/  IMAD R240, R220, c[0x0][0x1d4], R7.reuse ;  /* 0x00007500dcf07a24 */ /* 0x100fe200078e0207 */
[----:B------:R-:W-:Y:S01]  /*cfd0*/  LEA R12, R27, 0x8000, 0x1 ;  /* 0x000080001b0c7811 */ /* 0x000fe200078e08ff */
[----:B0-----:R-:W-:Y:S01]  /*cfe0*/  IMAD.SHL.U32 R17, R22, 0x2, RZ ;  /* 0x0000000216117824 */ /* 0x001fe200078e00ff */
[----:B------:R-:W-:Y:S01]  /*cff0*/  SHF.R.S32.HI R16, RZ, 0x1f, R14 ;  /* 0x0000001fff107819 */ /* 0x000fe2000001140e */
[----:B------:R-:W-:-:S02]  /*d000*/  IMAD R238, R216, c[0x0][0x1d4], R7 ;  /* 0x00007500d8ee7a24 */ /* 0x000fc400078e0207 */
[--C-:B------:R-:W-:Y:S01]  /*d010*/  IMAD R236, R214, c[0x0][0x1d4], R7.reuse ;  /* 0x00007500d6ec7a24 */ /* 0x100fe200078e0207 */
[----:B------:R1:W-:Y:S01]  /*d020*/  STL [R1], R17 ;  /* 0x0000001101007387 */ /* 0x0003e20000100800 */
[----:B------:R-:W-:Y:S01]  /*d030*/  IMAD R234, R212, c[0x0][0x1d4], R7 ;  /* 0x00007500d4ea7a24 */ /* 0x000fe200078e0207 */
[----:B------:R-:W-:Y:S01]  /*d040*/  LEA R7, R13, 0x8000, 0x1 ;  /* 0x000080000d077811 */ /* 0x000fe200078e08ff */
[--C-:B------:R-:W-:Y:S01]  /*d050*/  IMAD R220, R220, c[0x0][0x1dc], R8.reuse ;  /* 0x00007700dcdc7a24 */ /* 0x100fe200078e0208 */
[----:B------:R-:W-:Y:S01]  /*d060*/  LEA R13, R29, 0x8000, 0x1 ;  /* 0x000080001d0d7811 */ /* 0x000fe200078e08ff */
[--C-:B------:R-:W-:Y:S02]  /*d070*/  IMAD R216, R216, c[0x0][0x1dc], R8.reuse ;  /* 0x00007700d8d87a24 */ /* 0x100fe400078e0208 */
[--C-:B------:R-:W-:Y:S02]  /*d080*/  IMAD R214, R214, c[0x0][0x1dc], R8.reuse ;  /* 0x00007700d6d67a24 */ /* 0x100fe400078e0208 */
[----:B------:R-:W-:Y:S01]  /*d090*/  IMAD R212, R212, c[0x0][0x1dc], R8 ;  /* 0x00007700d4d47a24 */ /* 0x000fe200078e0208 */
[----:B------:R-:W-:Y:S01]  /*d0a0*/  LEA R8, R15, 0x8000, 0x1 ;  /* 0x000080000f087811 */ /* 0x000fe200078e08ff */
[----:B------:R-:W-:Y:S01]  /*d0b0*/  IMAD R242, R31, 0x10, R244 ;  /* 0x000000101ff27824 */ /* 0x000fe200078e02f4 */
[----:B------:R-:W-:Y:S01]  /*d0c0*/  SHF.R.S32.HI R15, RZ, 0x1f, R6 ;  /* 0x0000001fff0f7819 */ /* 0x000fe20000011406 */
[----:B------:R-:W-:-:S02]  /*d0d0*/  IMAD R222, R33, 0x10, R224 ;  /* 0x0000001021de7824 */ /* 0x000fc400078e02e0 */
[----:B------:R-:W-:-:S04]  /*d0e0*/  IMAD.WIDE R248, R248, R223, c[0x0][0x168] ;  /* 0x00005a00f8f87625 */ /* 0x000fc800078e02df */
        /* <DEDUP_REMOVED lines=14> */
[----:B------:R-:W-:Y:S02]  /*d1d0*/  IMAD.SHL.U32 R250, R250, 0x2, RZ ;  /* 0x00000002fafa7824 */ /* 0x000fe400078e00ff */
[----:B-1----:R-:W-:-:S04]  /*d1e0*/  IMAD.WIDE R222, R222, R223, c[0x0][0x170] ;  /* 0x00005c00dede7625 */ /* 0x002fc800078e02df */
.L_x_3:
[----:B------:R-:W0:Y:S01]  /*d1f0*/  S2R R26, SR_TID.X ;  /* 0x00000000001a7919 */ /* 0x000e220000002100 */
[----:B------:R-:W-:Y:S01]  /*d200*/  IMAD.U32 R17, RZ, RZ, UR4 ;  /* 0x00000004ff117e24 */ /* 0x000fe2000f8e00ff */
[----:B------:R-:W-:Y:S01]  /*d210*/  CS2R R92, SRZ ;  /* 0x00000000005c7805 */ /* 0x000fe2000001ff00 */
[----:B------:R-:W-:Y:S01]  /*d220*/  IMAD.U32 R19, RZ, RZ, UR5 ;  /* 0x00000005ff137e24 */ /* 0x000fe2000f8e00ff */
[----:B------:R-:W-:Y:S01]  /*d230*/  CS2R R94, SRZ ;  /* 0x00000000005e7805 */ /* 0x000fe2000001ff00 */
[----:B------:R-:W-:Y:S01]  /*d240*/  IMAD.U32 R21, RZ, RZ, UR4 ;  /* 0x00000004ff157e24 */ /* 0x000fe2000f8e00ff */
[----:B------:R-:W-:Y:S01]  /*d250*/  ULDC.64 UR10, c[0x0][0x118] ;  /* 0x00004600000a7ab9 */ /* 0x000fe20000000a00 */
[----:B------:R-:W-:Y:S02]  /*d260*/  IMAD.U32 R23, RZ, RZ, UR5 ;  /* 0x00000005ff177e24 */ /* 0x000fe4000f8e00ff */
[----:B------:R-:W-:-:S02]  /*d270*/  IMAD.U32 R18, RZ, RZ, UR5 ;  /* 0x00000005ff127e24 */ /* 0x000fc4000f8e00ff */
[----:B------:R-:W-:Y:S02]  /*d280*/  IMAD.U32 R25, RZ, RZ, UR5 ;  /* 0x00000005ff197e24 */ /* 0x000fe4000f8e00ff */
[----:B------:R-:W-:Y:S02]  /*d290*/  IMAD.U32 R190, RZ, RZ, UR4 ;  /* 0x00000004ffbe7e24 */ /* 0x000fe4000f8e00ff */
[----:B------:R-:W-:Y:S02]  /*d2a0*/  IMAD.U32 R27, RZ, RZ, UR4 ;  /* 0x00000004ff1b7e24 */ /* 0x000fe4000f8e00ff */
[----:B------:R-:W-:Y:S02]  /*d2b0*/  IMAD.U32 R29, RZ, RZ, UR5 ;  /* 0x00000005ff1d7e24 */ /* 0x000fe4000f8e00ff */
[----:B------:R-:W-:Y:S02]  /*d2c0*/  IMAD.U32 R24, RZ, RZ, UR5 ;  /* 0x00000005ff187e24 */ /* 0x000fe4000f8e00ff */
[----:B------:R-:W-:-:S02]  /*d2d0*/  IMAD.U32 R32, RZ, RZ, UR4 ;  /* 0x00000004ff207e24 */ /* 0x000fc4000f8e00ff */
[----:B------:R-:W-:Y:S01]  /*d2e0*/  IMAD.U32 R28, RZ, RZ, UR5 ;  /* 0x00000005ff1c7e24 */ /* 0x000fe2000f8e00ff */
[----:B0-----:R-:W-:Y:S01]  /*d2f0*/  SHF.R.U32.HI R34, RZ, 0x4, R26 ;  /* 0x00000004ff227819 */ /* 0x001fe2000001161a */
[----:B------:R-:W-:Y:S02]  /*d300*/  IMAD.SHL.U32 R211, R26, 0x2, RZ ;  /* 0x000000021ad37824 */ /* 0x000fe400078e00ff */
[----:B------:R-:W-:Y:S01]  /*d310*/  IMAD.U32 R31, RZ, RZ, UR7 ;  /* 0x00000007ff1f7e24 */ /* 0x000fe2000f8e00ff */
[----:B------:R-:W-:Y:S01]  /*d320*/  SGXT.U32 R34, R34, 0x4 ;  /* 0x000000042222781a */ /* 0x000fe20000000000 */
[----:B------:R-:W-:Y:S01]  /*d330*/  IMAD.U32 R26, RZ, RZ, UR5 ;  /* 0x00000005ff1a7e24 */ /* 0x000fe2000f8e00ff */
[----:B------:R-:W-:Y:S01]  /*d340*/  LOP3.LUT R211, R211, 0x6, RZ, 0xc0, !PT ;  /* 0x00000006d3d37812 */ /* 0x000fe200078ec0ff */
[----:B------:R-:W-:Y:S01]  /*d350*/  CS2R R64, SRZ ;  /* 0x0000000000407805 */ /* 0x000fe2000001ff00 */
[----:B------:R-:W-:Y:S01]  /*d360*/  CS2R R66, SRZ ;  /* 0x0000000000427805 */ /* 0x000fe2000001ff00 */
[----:B------:R-:W-:Y:S01]  /*d370*/  CS2R R108, SRZ ;  /* 0x00000000006c7805 */ /* 0x000fe2000001ff00 */
[--C-:B------:R-:W-:Y:S01]  /*d380*/  LOP3.LUT R17, R17, 0x68, R211.reuse, 0xfe, !PT ;  /* 0x0000006811117812 */ /* 0x100fe200078efed3 */
[----:B------:R-:W-:Y:S01]  /*d390*/  CS2R R110, SRZ ;  /* 0x00000000006e7805 */ /* 0x000fe2000001ff00 */
[--C-:B------:R-:W-:Y:S01]  /*d3a0*/  LOP3.LUT R21, R21, 0x69, R211.reuse, 0xfe, !PT ;  /* 0x0000006915157812 */ /* 0x100fe200078efed3 */
[----:B------:R-:W-:Y:S01]  /*d3b0*/  CS2R R48, SRZ ;  /* 0x0000000000307805 */ /* 0x000fe2000001ff00 */
[----:B------:R-:W-:Y:S01]  /*d3c0*/  ISETP.GT.U32.AND P0, PT, R17, R14, PT ;  /* 0x0000000e1100720c */ /* 0x000fe20003f04070 */
[----:B------:R-:W-:Y:S01]  /*d3d0*/  CS2R R50, SRZ ;  /* 0x0000000000327805 */ /* 0x000fe2000001ff00 */
[--C-:B------:R-:W-:Y:S01]  /*d3e0*/  LOP3.LUT R190, R190, 0x79, R211.reuse, 0xfe, !PT ;  /* 0x00000079bebe7812 */ /* 0x100fe200078efed3 */
[----:B------:R-:W-:Y:S01]  /*d3f0*/  IMAD.U32 R33, RZ, RZ, UR5 ;  /* 0x00000005ff217e24 */ /* 0x000fe2000f8e00ff */
[----:B------:R-:W-:Y:S01]  /*d400*/  ISETP.GT.AND.EX P0, PT, R19, R16, PT, P0 ;  /* 0x000000101300720c */ /* 0x000fe20003f04300 */
[----:B------:R-:W-:Y:S01]  /*d410*/  IMAD.U32 R35, RZ, RZ, UR7 ;  /* 0x00000007ff237e24 */ /* 0x000fe2000f8e00ff */
[----:B------:R-:W-:Y:S01]  /*d420*/  LOP3.LUT R27, R27, 0x71, R211, 0xfe, !PT ;  /* 0x000000711b1b7812 */ /* 0x000fe200078efed3 */
[----:B------:R-:W-:Y:S01]  /*d430*/  CS2R R40, SRZ ;  /* 0x0000000000287805 */ /* 0x000fe2000001ff00 */
[----:B------:R-:W-:Y:S01]  /*d440*/  SEL R19, RZ, 0x1fffe, !P0 ;  /* 0x0001fffeff137807 */ /* 0x000fe20004000000 */
[----:B------:R-:W-:Y:S01]  /*d450*/  CS2R R42, SRZ ;  /* 0x00000000002a7805 */ /* 0x000fe2000001ff00 */
[----:B------:R-:W-:Y:S01]  /*d460*/  ISETP.GT.U32.AND P0, PT, R21, R14, PT ;  /* 0x0000000e1500720c */ /* 0x000fe20003f04070 */
[----:B------:R-:W-:Y:S01]  /*d470*/  IMAD.U32 R125, RZ, RZ, UR7 ;  /* 0x00000007ff7d7e24 */ /* 0x000fe2000f8e00ff */
[----:B------:R-:W2:Y:S02]  /*d480*/  LDL R138, [R1+0x10] ;  /* 0x00001000018a7983 */ /* 0x000ea40000100800 */
[----:B------:R-:W-:Y:S01]  /*d490*/  ISETP.GT.AND.EX P0, PT, R23, R16, PT, P0 ;  /* 0x000000101700720c */ /* 0x000fe20003f04300 */
[----:B------:R-:W-:Y:S01]  /*d4a0*/  IMAD.U32 R127, RZ, RZ, UR7 ;  /* 0x00000007ff7f7e24 */ /* 0x000fe2000f8e00ff */
[----:B------:R-:W3:Y:S02]  /*d4b0*/  LDL R137, [R1+0xc] ;  /* 0x00000c0001897983 */ /* 0x000ee40000100800 */
[----:B------:R-:W-:-:S02]  /*d4c0*/  SEL R23, RZ, 0x1, !P0 ;  /* 0x00000001ff177807 */ /* 0x000fc40004000000 */
[-C--:B------:R-:W-:Y:S01]  /*d4d0*/  ISETP.GT.U32.AND P0, PT, R21, R6.reuse, PT ;  /* 0x000000061500720c */ /* 0x080fe20003f04070 */
[----:B------:R-:W-:Y:S01]  /*d4e0*/  IMAD.U32 R21, RZ, RZ, UR5 ;  /* 0x00000005ff157e24 */ /* 0x000fe2000f8e00ff */
[----:B------:R-:W4:Y:S02]  /*d4f0*/  LDL R136, [R1+0x8] ;  /* 0x0000080001887983 */ /* 0x000f240000100800 */
[-C--:B------:R-:W-:Y:S02]  /*d500*/  ISETP.GT.AND.EX P0, PT, R18, R15.reuse, PT, P0 ;  /* 0x0000000f1200720c */ /* 0x080fe40003f04300 */
[----:B------:R-:W5:Y:S02]  /*d510*/  LDL R148, [R1+0x4] ;  /* 0x0000040001947983 */ /* 0x000f640000100800 */
[----:B------:R-:W-:Y:S02]  /*d520*/  SEL R22, RZ, 0x4, !P0 ;  /* 0x00000004ff167807 */ /* 0x000fe40004000000 */
[----:B------:R-:W-:Y:S01]  /*d530*/  ISETP.GT.U32.AND P0, PT, R17, R6, PT ;  /* 0x000000061100720c */ /* 0x000fe20003f04070 */
[----:B------:R-:W-:Y:S01]  /*d540*/  IMAD.U32 R17, RZ, RZ, UR4 ;  /* 0x00000004ff117e24 */ /* 0x000fe2000f8e00ff */
[----:B------:R-:W-:Y:S01]  /*d550*/  LOP3.LUT R2, R2, 0xfffffffe, RZ, 0xc0, !PT ;  /* 0xfffffffe02027812 */ /* 0x000fe200078ec0ff */
[----:B------:R-:W-:Y:S01]  /*d560*/  CS2R R132, SRZ ;  /* 0x0000000000847805 */ /* 0x000fe2000001ff00 */
[----:B------:R-:W-:Y:S01]  /*d570*/  ISETP.GT.AND.EX P0, PT, R18, R15, PT, P0 ;  /* 0x0000000f1200720c */ /* 0x000fe20003f04300 */
[----:B------:R-:W-:Y:S01]  /*d580*/  CS2R R134, SRZ ;  /* 0x0000000000867805 */ /* 0x000fe2000001ff00 */
[----:B------:R-:W-:Y:S01]  /*d590*/  LOP3.LUT R17, R17, 0x60, R211, 0xfe, !PT ;  /* 0x0000006011117812 */ /* 0x000fe200078efed3 */
[----:B------:R-:W-:Y:S01]  /*d5a0*/  CS2R R130, SRZ ;  /* 0x0000000000827805 */ /* 0x000fe2000001ff00 */
[----:B------:R-:W-:Y:S01]  /*d5b0*/  SEL R20, RZ, 0x7fff8, !P0 ;  /* 0x0007fff8ff147807 */ /* 0x000fe20004000000 */
[----:B------:R-:W2:Y:S01]  /*d5c0*/  LDL R195, [R1] ;  /* 0x0000000001c37983 */ /* 0x000ea20000100800 */
[----:B------:R-:W-:-:S04]  /*d5d0*/  ISETP.GT.U32.AND P0, PT, R17, R14, PT ;  /* 0x0000000e1100720c */ /* 0x000fc80003f04070 */
[----:B------:R-:W-:Y:S01]  /*d5e0*/  ISETP.GT.AND.EX P0, PT, R21, R16, PT, P0 ;  /* 0x000000101500720c */ /* 0x000fe20003f04300 */
[----:B------:R-:W-:-:S03]  /*d5f0*/  IMAD.U32 R21, RZ, RZ, UR4 ;  /* 0x00000004ff157e24 */ /* 0x000fc6000f8e00ff */
[----:B------:R-:W-:Y:S02]  /*d600*/  SEL R177, RZ, 0x1fffe, !P0 ;  /* 0x0001fffeffb17807 */ /* 0x000fe40004000000 */
[----:B------:R-:W-:-:S04]  /*d610*/  LOP3.LUT R21, R21, 0x61, R211, 0xfe, !PT ;  /* 0x0000006115157812 */ /* 0x000fc800078efed3 */
[----:B------:R-:W-:-:S04]  /*d620*/  ISETP.GT.U32.AND P0, PT, R21, R14, PT ;  /* 0x0000000e1500720c */ /* 0x000fc80003f04070 */
[----:B------:R-:W-:-:S04]  /*d630*/  ISETP.GT.AND.EX P0, PT, R25, R16, PT, P0 ;  /* 0x000000101900720c */ /* 0x000fc80003f04300 */
[----:B------:R-:W-:Y:S02]  /*d640*/  SEL R178, RZ, 0x1, !P0 ;  /* 0x00000001ffb27807 */ /* 0x000fe40004000000 */
[----:B------:R-:W-:-:S04]  /*d650*/  ISETP.GT.U32.AND P0, PT, R21, R6, PT ;  /* 0x000000061500720c */ /* 0x000fc80003f04070 */
[----:B------:R-:W-:-:S04]  /*d660*/  ISETP.GT.AND.EX P0, PT, R18, R15, PT, P0 ;  /* 0x0000000f1200720c */ /* 0x000fc80003f04300 */
[----:B------:R-:W-:Y:S02]  /*d670*/  SEL R184, RZ, 0x4, !P0 ;  /* 0x00000004ffb87807 */ /* 0x000fe40004000000 */
[----:B------:R-:W-:Y:S01]  /*d680*/  ISETP.GT.U32.AND P0, PT, R17, R6, PT ;  /* 0x000000061100720c */ /* 0x000fe20003f04070 */
[----:B------:R-:W-:-:S03]  /*d690*/  IMAD.U32 R17, RZ, RZ, UR4 ;  /* 0x00000004ff117e24 */ /* 0x000fc6000f8e00ff */
[----:B------:R-:W-:Y:S02]  /*d6a0*/  ISETP.GT.AND.EX P0, PT, R18, R15, PT, P0 ;  /* 0x0000000f1200720c */ /* 0x000fe40003f04300 */
[----:B------:R-:W-:Y:S02]  /*d6b0*/  LOP3.LUT R17, R17, 0x78, R211, 0xfe, !PT ;  /* 0x0000007811117812 */ /* 0x000fe400078efed3 */
[----:B------:R-:W-:Y:S02]  /*d6c0*/  SEL R179, RZ, 0x7fff8, !P0 ;  /* 0x0007fff8ffb37807 */ /* 0x000fe40004000000 */
        /* <DEDUP_REMOVED lines=56> */
[----:B------:R-:W-:Y:S02]  /*da50*/  ISETP.GT.U32.AND P0, PT, R25, R6, PT ;  /* 0x000000061900720c */ /* 0x000fe40003f04070 */
[----:B------:R-:W-:Y:S02]  /*da60*/  LOP3.LUT R25, R34, UR4, RZ, 0xfc, !PT ;  /* 0x0000000422197c12 */ /* 0x000fe4000f8efcff */
[----:B------:R-:W-:Y:S01]  /*da70*/  ISETP.GT.AND.EX P0, PT, R24, R15, PT, P0 ;  /* 0x0000000f1800720c */ /* 0x000fe20003f04300 */
[----:B------:R-:W-:Y:S01]  /*da80*/  IMAD.U32 R24, RZ, RZ, UR4 ;  /* 0x00000004ff187e24 */ /* 0x000fe2000f8e00ff */
[----:B------:R-:W-:Y:S01]  /*da90*/  ISETP.GE.U32.AND P6, PT, R25, UR8, PT ;  /* 0x0000000819007c0c */ /* 0x000fe2000bfc6070 */
[----:B------:R-:W-:Y:S01]  /*daa0*/  IMAD.U32 R25, RZ, RZ, UR4 ;  /* 0x00000004ff197e24 */ /* 0x000fe2000f8e00ff */
[----:B------:R-:W-:-:S02]  /*dab0*/  SEL R193, RZ, 0x7fff8, !P0 ;  /* 0x0007fff8ffc17807 */ /* 0x000fc40004000000 */
[--C-:B------:R-:W-:Y:S02]  /*dac0*/  LOP3.LUT R24, R24, 0x10, R34.reuse, 0xfe, !PT ;  /* 0x0000001018187812 */ /* 0x100fe400078efe22 */
[----:B------:R-:W-:Y:S02]  /*dad0*/  ISETP.GE.AND.EX P6, PT, R26, UR12, PT, P6 ;  /* 0x0000000c1a007c0c */ /* 0x000fe4000bfc6360 */
[----:B------:R-:W-:Y:S02]  /*dae0*/  ISETP.GE.U32.AND P5, PT, R24, UR8, PT ;  /* 0x0000000818007c0c */ /* 0x000fe4000bfa6070 */
[----:B------:R-:W-:Y:S02]  /*daf0*/  LOP3.LUT R24, R25, 0x20, R34, 0xfe, !PT ;  /* 0x0000002019187812 */ /* 0x000fe400078efe22 */
[----:B------:R-:W-:Y:S01]  /*db00*/  ISETP.GE.AND.EX P5, PT, R26, UR12, PT, P5 ;  /* 0x0000000c1a007c0c */ /* 0x000fe2000bfa6350 */
[----:B------:R-:W-:Y:S01]  /*db10*/  IMAD.U32 R26, RZ, RZ, UR4 ;  /* 0x00000004ff1a7e24 */ /* 0x000fe2000f8e00ff */
[----:B------:R-:W-:-:S02]  /*db20*/  ISETP.GE.U32.AND P4, PT, R24, UR8, PT ;  /* 0x0000000818007c0c */ /* 0x000fc4000bf86070 */
[--C-:B------:R-:W-:Y:S01]  /*db30*/  LOP3.LUT R24, R27, 0x40, R34.reuse, 0xfe, !PT ;  /* 0x000000401b187812 */ /* 0x100fe200078efe22 */
[----:B------:R-:W-:Y:S01]  /*db40*/  IMAD.U32 R27, RZ, RZ, UR5 ;  /* 0x00000005ff1b7e24 */ /* 0x000fe2000f8e00ff */
[--C-:B------:R-:W-:Y:S01]  /*db50*/  LOP3.LUT R25, R26, 0x30, R34.reuse, 0xfe, !PT ;  /* 0x000000301a197812 */ /* 0x100fe200078efe22 */
[----:B------:R-:W-:Y:S01]  /*db60*/  IMAD.U32 R26, RZ, RZ, UR5 ;  /* 0x00000005ff1a7e24 */ /* 0x000fe2000f8e00ff */
[----:B------:R-:W-:Y:S02]  /*db70*/  ISETP.GE.U32.AND P0, PT, R24, UR8, PT ;  /* 0x0000000818007c0c */ /* 0x000fe4000bf06070 */
[----:B------:R-:W-:Y:S01]  /*db80*/  ISETP.GE.U32.AND P1, PT, R25, UR8, PT ;  /* 0x0000000819007c0c */ /* 0x000fe2000bf26070 */
[----:B------:R-:W-:Y:S01]  /*db90*/  IMAD.U32 R25, RZ, RZ, UR5 ;  /* 0x00000005ff197e24 */ /* 0x000fe2000f8e00ff */
[----:B------:R-:W-:Y:S02]  /*dba0*/  LOP3.LUT R32, R32, 0x60, R34, 0xfe, !PT ;  /* 0x0000006020207812 */ /* 0x000fe400078efe22 */
[----:B------:R-:W-:Y:S01]  /*dbb0*/  ISETP.GE.AND.EX P1, PT, R26, UR12, PT, P1 ;  /* 0x0000000c1a007c0c */ /* 0x000fe2000bf26310 */
[----:B------:R-:W-:Y:S01]  /*dbc0*/  IMAD.U32 R26, RZ, RZ, UR4 ;  /* 0x00000004ff1a7e24 */ /* 0x000fe2000f8e00ff */
[----:B------:R-:W-:Y:S01]  /*dbd0*/  ISETP.GE.AND.EX P0, PT, R25, UR12, PT, P0 ;  /* 0x0000000c19007c0c */ /* 0x000fe2000bf06300 */
[----:B------:R-:W-:Y:S01]  /*dbe0*/  IMAD.U32 R25, RZ, RZ, UR7 ;  /* 0x00000007ff197e24 */ /* 0x000fe2000f8e00ff */
[----:B------:R-:W-:-:S02]  /*dbf0*/  ISETP.GE.AND.EX P4, PT, R28, UR12, PT, P4 ;  /* 0x0000000c1c007c0c */ /* 0x000fc4000bf86340 */
[----:B------:R-:W-:Y:S01]  /*dc00*/  LOP3.LUT R26, R26, 0x50, R34, 0xfe, !PT ;  /* 0x000000501a1a7812 */ /* 0x000fe200078efe22 */
[----:B------:R-:W-:Y:S01]  /*dc10*/  IMAD.WIDE R24, R25, 0x2, R248 ;  /* 0x0000000219187825 */ /* 0x000fe200078e02f8 */
[----:B------:R-:W-:Y:S02]  /*dc20*/  ISETP.GE.U32.AND P2, PT, R32, UR8, PT ;  /* 0x0000000820007c0c */ /* 0x000fe4000bf46070 */
[----:B------:R-:W-:Y:S01]  /*dc30*/  ISETP.GE.U32.AND P3, PT, R26, UR8, PT ;  /* 0x000000081a007c0c */ /* 0x000fe2000bf66070 */
[----:B------:R-:W-:Y:S01]  /*dc40*/  IMAD.U32 R32, RZ, RZ, UR4 ;  /* 0x00000004ff207e24 */ /* 0x000fe2000f8e00ff */
[----:B------:R0:W2:Y:S02]  /*dc50*/  @!P6 LDG.E.128 R92, [R24.64] ;  /* 0x0000000a185ce981 */ /* 0x0000a4000c1e1d00 */
[----:B------:R-:W-:Y:S01]  /*dc60*/  ISETP.GE.AND.EX P3, PT, R27, UR12, PT, P3 ;  /* 0x0000000c1b007c0c */ /* 0x000fe2000bf66330 */
[----:B------:R-:W-:Y:S02]  /*dc70*/  IMAD.U32 R27, RZ, RZ, UR7 ;  /* 0x00000007ff1b7e24 */ /* 0x000fe4000f8e00ff */
[----:B------:R-:W-:Y:S01]  /*dc80*/  IMAD.U32 R29, RZ, RZ, UR7 ;  /* 0x00000007ff1d7e24 */ /* 0x000fe2000f8e00ff */
[----:B------:R-:W-:-:S02]  /*dc90*/  LOP3.LUT R32, R32, 0x70, R34, 0xfe, !PT ;  /* 0x0000007020207812 */ /* 0x000fc400078efe22 */
[----:B------:R-:W-:Y:S01]  /*dca0*/  P2R R128, PR, RZ, 0x40 ;  /* 0x00000040ff807803 */ /* 0x000fe20000000000 */
[----:B0-----:R-:W-:Y:S01]  /*dcb0*/  IMAD.WIDE R24, R27, 0x2, R246 ;  /* 0x000000021b187825 */ /* 0x001fe200078e02f6 */
[----:B------:R-:W-:-:S03]  /*dcc0*/  ISETP.GE.U32.AND P6, PT, R32, UR8, PT ;  /* 0x0000000820007c0c */ /* 0x000fc6000bfc6070 */
[----:B------:R-:W-:Y:S01]  /*dcd0*/  IMAD.WIDE R26, R29, 0x2, R244 ;  /* 0x000000021d1a7825 */ /* 0x000fe200078e02f4 */
[----:B------:R0:W3:Y:S03]  /*dce0*/  @!P5 LDG.E.128 R64, [R24.64] ;  /* 0x0000000a1840d981 */ /* 0x0000e6000c1e1d00 */
[----:B------:R-:W-:Y:S01]  /*dcf0*/  IMAD.WIDE R28, R31, 0x2, R242 ;  /* 0x000000021f1c7825 */ /* 0x000fe200078e02f2 */
[----:B------:R1:W4:Y:S01]  /*dd00*/  @!P4 LDG.E.128 R108, [R26.64] ;  /* 0x0000000a1a6cc981 */ /* 0x000322000c1e1d00 */
[C---:B------:R-:W-:Y:S02]  /*dd10*/  ISETP.GE.AND.EX P2, PT, R33.reuse, UR12, PT, P2 ;  /* 0x0000000c21007c0c */ /* 0x040fe4000bf46320 */
[----:B------:R-:W-:Y:S01]  /*dd20*/  ISETP.GE.AND.EX P6, PT, R33, UR12, PT, P6 ;  /* 0x0000000c21007c0c */ /* 0x000fe2000bfc6360 */
[----:B------:R1:W4:Y:S01]  /*dd30*/  @!P1 LDG.E.128 R48, [R28.64] ;  /* 0x0000000a1c309981 */ /* 0x000322000c1e1d00 */
[----:B------:R-:W-:Y:S01]  /*dd40*/  IMAD.WIDE R30, R35, 0x2, R240 ;  /* 0x00000002231e7825 */ /* 0x000fe200078e02f0 */
[----:B0-----:R-:W-:Y:S01]  /*dd50*/  CS2R R24, SRZ ;  /* 0x0000000000187805 */ /* 0x001fe2000001ff00 */
[----:B-1----:R-:W-:-:S03]  /*dd60*/  CS2R R26, SRZ ;  /* 0x00000000001a7805 */ /* 0x002fc6000001ff00 */
[----:B------:R0:W5:Y:S01]  /*dd70*/  @!P0 LDG.E.128 R40, [R30.64] ;  /* 0x0000000a1e288981 */ /* 0x000162000c1e1d00 */
[----:B------:R-:W-:Y:S01]  /*dd80*/  IMAD.WIDE R28, R35, 0x2, R238 ;  /* 0x00000002231c7825 */ /* 0x000fe200078e02ee */
[----:B------:R-:W-:Y:S01]  /*dd90*/  CS2R R32, SRZ ;  /* 0x0000000000207805 */ /* 0x000fe2000001ff00 */
[----:B------:R-:W-:-:S03]  /*dda0*/  CS2R R34, SRZ ;  /* 0x0000000000227805 */ /* 0x000fc6000001ff00 */
[----:B------:R1:W5:Y:S01]  /*ddb0*/  @!P3 LDG.E.128 R24, [R28.64] ;  /* 0x0000000a1c18b981 */ /* 0x000362000c1e1d00 */
[----:B------:R-:W-:Y:S01]  /*ddc0*/  IMAD.WIDE R124, R125, 0x2, R236 ;  /* 0x000000027d7c7825 */ /* 0x000fe200078e02ec */
[----:B0-----:R-:W-:-:S03]  /*ddd0*/  CS2R R30, SRZ ;  /* 0x00000000001e7805 */ /* 0x001fc6000001ff00 */
[----:B------:R-:W-:Y:S01]  /*dde0*/  IMAD.WIDE R126, R127, 0x2, R234 ;  /* 0x000000027f7e7825 */ /* 0x000fe200078e02ea */
[----:B-1----:R-:W-:-:S04]  /*ddf0*/  CS2R R28, SRZ ;  /* 0x00000000001c7805 */ /* 0x002fc8000001ff00 */
[----:B------:R-:W5:Y:S04]  /*de00*/  @!P6 LDG.E.128 R32, [R126.64] ;  /* 0x0000000a7e20e981 */ /* 0x000f68000c1e1d00 */
[----:B------:R0:W5:Y:S01]  /*de10*/  @!P2 LDG.E.128 R28, [R124.64] ;  /* 0x0000000a7c1ca981 */ /* 0x000162000c1e1d00 */
[----:B------:R-:W-:Y:S02]  /*de20*/  @P6 LOP3.LUT R2, R2, 0x1, RZ, 0xfc, !PT ;  /* 0x0000000102026812 */ /* 0x000fe400078efcff */
[----:B------:R-:W-:-:S04]  /*de30*/  ISETP.NE.AND P6, PT, R128, RZ, PT ;  /* 0x000000ff8000720c */ /* 0x000fc80003fc5270 */
[----:B0-----:R-:W-:Y:S01]  /*de40*/  P2R R124, PR, RZ, 0x40 ;  /* 0x00000040ff7c7803 */ /* 0x001fe20000000000 */
[----:B------:R-:W-:Y:S01]  /*de50*/  IMAD.U32 R125, RZ, RZ, UR9 ;  /* 0x00000009ff7d7e24 */ /* 0x000fe2000f8e00ff */
[----:B------:R-:W-:Y:S01]  /*de60*/  CS2R R128, SRZ ;  /* 0x0000000000807805 */ /* 0x000fe2000001ff00 */
[----:B------:R-:W-:Y:S01]  /*de70*/  BAR.SYNC.DEFER_BLOCKING 0x0 ;  /* 0x0000000000007b1d */ /* 0x000fe20000010000 */
[----:B--2---:R-:W-:Y:S02]  /*de80*/  SEL R92, R92, RZ, !P6 ;  /* 0x000000ff5c5c7207 */ /* 0x004fe40007000000 */
[----:B------:R-:W-:Y:S02]  /*de90*/  SEL R93, R93, RZ, !P6 ;  /* 0x000000ff5d5d7207 */ /* 0x000fe40007000000 */
[----:B------:R-:W-:Y:S02]  /*dea0*/  SEL R94, R94, RZ, !P6 ;  /* 0x000000ff5e5e7207 */ /* 0x000fe40007000000 */
[----:B------:R-:W-:-:S02]  /*deb0*/  SEL R95, R95, RZ, !P6 ;  /* 0x000000ff5f5f7207 */ /* 0x000fc40007000000 */
[----:B------:R-:W-:Y:S02]  /*dec0*/  LOP3.LUT P6, RZ, R2, 0x1, RZ, 0xc0, !PT ;  /* 0x0000000102ff7812 */ /* 0x000fe400078cc0ff */
[----:B---3--:R-:W-:Y:S02]  /*ded0*/  SEL R64, R64, RZ, !P5 ;  /* 0x000000ff40407207 */ /* 0x008fe40006800000 */
[----:B------:R-:W-:Y:S02]  /*dee0*/  SEL R65, R65, RZ, !P5 ;  /* 0x000000ff41417207 */ /* 0x000fe40006800000 */
[----:B------:R-:W-:Y:S02]  /*def0*/  SEL R66, R66, RZ, !P5 ;  /* 0x000000ff42427207 */ /* 0x000fe40006800000 */
[----:B------:R-:W-:Y:S02]  /*df00*/  SEL R67, R67, RZ, !P5 ;  /* 0x000000ff43437207 */ /* 0x000fe40006800000 */
[----:B----4-:R-:W-:-:S02]  /*df10*/  SEL R108, R108, RZ, !P4 ;  /* 0x000000ff6c6c7207 */ /* 0x010fc40006000000 */
[----:B------:R-:W-:Y:S02]  /*df20*/  SEL R109, R109, RZ, !P4 ;  /* 0x000000ff6d6d7207 */ /* 0x000fe40006000000 */
[----:B------:R-:W-:Y:S02]  /*df30*/  SEL R110, R110, RZ, !P4 ;  /* 0x000000ff6e6e7207 */ /* 0x000fe40006000000 */
[----:B------:R-:W-:Y:S02]  /*df40*/  SEL R111, R111, RZ, !P4 ;  /* 0x000000ff6f6f7207 */ /* 0x000fe40006000000 */
[----:B------:R-:W-:Y:S02]  /*df50*/  SEL R48, R48, RZ, !P1 ;  /* 0x000000ff30307207 */ /* 0x000fe40004800000 */
[----:B------:R-:W-:Y:S02]  /*df60*/  SEL R49, R49, RZ, !P1 ;  /* 0x000000ff31317207 */ /* 0x000fe40004800000 */
[----:B------:R-:W-:-:S02]  /*df70*/  SEL R50, R50, RZ, !P1 ;  /* 0x000000ff32327207 */ /* 0x000fc40004800000 */
[----:B------:R-:W-:Y:S02]  /*df80*/  SEL R51, R51, RZ, !P1 ;  /* 0x000000ff33337207 */ /* 0x000fe40004800000 */
[----:B-----5:R-:W-:Y:S02]  /*df90*/  SEL R40, R40, RZ, !P0 ;  /* 0x000000ff28287207 */ /* 0x020fe40004000000 */
        /* <DEDUP_REMOVED lines=18> */
[----:B------:R-:W-:Y:S04]  /*e0c0*/  STS.128 [R3+0xb000], R48 ;  /* 0x00b0003003007388 */ /* 0x000fe80000000c00 */
[----:B------:R-:W-:Y:S04]  /*e0d0*/  STS.128 [R3+0xc000], R40 ;  /* 0x00c0002803007388 */ /* 0x000fe80000000c00 */
[----:B------:R0:W-:Y:S04]  /*e0e0*/  STS.128 [R3+0xd000], R24 ;  /* 0x00d0001803007388 */ /* 0x0001e80000000c00 */
[----:B------:R-:W-:Y:S04]  /*e0f0*/  STS.128 [R3+0xe000], R28 ;  /* 0x00e0001c03007388 */ /* 0x000fe80000000c00 */
[----:B------:R-:W-:Y:S04]  /*e100*/  STS.128 [R3+0xf000], R32 ;  /* 0x00f0002003007388 */ /* 0x000fe80000000c00 */
[----:B------:R-:W-:Y:S01]  /*e110*/  BAR.SYNC.DEFER_BLOCKING 0x0 ;  /* 0x0000000000007b1d */ /* 0x000fe20000010000 */
[----:B------:R-:W-:Y:S01]  /*e120*/  ISETP.NE.AND P6, PT, R124, RZ, PT ;  /* 0x000000ff7c00720c */ /* 0x000fe20003fc5270 */
[----:B0-----:R-:W-:-:S04]  /*e130*/  IMAD.U32 R25, RZ, RZ, UR9 ;  /* 0x00000009ff197e24 */ /* 0x001fc8000f8e00ff */
[----:B------:R-:W-:-:S04]  /*e140*/  IMAD.WIDE R24, R25, 0x2, R224 ;  /* 0x0000000219187825 */ /* 0x000fc800078e02e0 */
[----:B------:R-:W-:Y:S01]  /*e150*/  IMAD.WIDE R40, R125, 0x2, R228 ;  /* 0x000000027d287825 */ /* 0x000fe200078e02e4 */
[----:B------:R0:W2:Y:S04]  /*e160*/  @!P4 LDG.E.128 R132, [R24.64] ;  /* 0x0000000a1884c981 */ /* 0x0000a8000c1e1d00 */
[----:B------:R1:W3:Y:S04]  /*e170*/  @!P6 LDG.E.128 R128, [R40.64] ;  /* 0x0000000a2880e981 */ /* 0x0002e8000c1e1d00 */
[----:B------:R-:W-:Y:S04]  /*e180*/  LDSM.16.M88.4 R144, [R138] ;  /* 0x000000008a90783b */ /* 0x000fe80000000200 */
[----:B------:R-:W4:Y:S01]  /*e190*/  LDSM.16.M88.4 R32, [R204+0x8000] ;  /* 0x00800000cc20783b */ /* 0x000f220000000200 */
[----:B------:R-:W-:-:S03]  /*e1a0*/  IMAD.U32 R49, RZ, RZ, UR9 ;  /* 0x00000009ff317e24 */ /* 0x000fc6000f8e00ff */
[----:B------:R-:W-:Y:S01]  /*e1b0*/  LDSM.16.M88.4 R28, [R137] ;  /* 0x00000000891c783b */ /* 0x000fe20000000200 */
[----:B------:R-:W-:-:S03]  /*e1c0*/  IMAD.WIDE R26, R49, 0x2, R226 ;  /* 0x00000002311a7825 */ /* 0x000fc600078e02e2 */
[----:B------:R-:W5:Y:S01]  /*e1d0*/  LDSM.16.M88.4 R48, [R203+0x8000] ;  /* 0x00800000cb30783b */ /* 0x000f620000000200 */
[----:B-1----:R-:W-:Y:S01]  /*e1e0*/  CS2R R40, SRZ ;  /* 0x0000000000287805 */ /* 0x002fe2000001ff00 */
[----:B------:R-:W-:Y:S02]  /*e1f0*/  CS2R R42, SRZ ;  /* 0x00000000002a7805 */ /* 0x000fe4000001ff00 */
[----:B------:R-:W-:Y:S04]  /*e200*/  LDSM.16.M88.4 R152, [R136] ;  /* 0x000000008898783b */ /* 0x000fe80000000200 */
[----:B------:R0:W3:Y:S04]  /*e210*/  @!P5 LDG.E.128 R40, [R26.64] ;  /* 0x0000000a1a28d981 */ /* 0x0000e8000c1e1d00 */
[----:B------:R-:W-:Y:S04]  /*e220*/  LDSM.16.M88.4 R148, [R148] ;  /* 0x000000009494783b */ /* 0x000fe80000000200 */
[----:B------:R-:W-:Y:S04]  /*e230*/  LDSM.16.M88.4 R124, [R201+0x8000] ;  /* 0x00800000c97c783b */ /* 0x000fe80000000200 */
[----:B0-----:R-:W0:Y:S04]  /*e240*/  LDSM.16.M88.4 R24, [R202+0x8000] ;  /* 0x00800000ca18783b */ /* 0x001e280000000200 */
[----:B------:R-:W1:Y:S04]  /*e250*/  LDSM.16.M88.4 R136, [R204+0x9000] ;  /* 0x00900000cc88783b */ /* 0x000e680000000200 */
[----:B------:R-:W0:Y:S01]  /*e260*/  LDSM.16.M88.4 R64, [R204+0xb000] ;  /* 0x00b00000cc40783b */ /* 0x000e220000000200 */
[C---:B----4-:R-:W-:Y:S03]  /*e270*/  HMMA.16816.F32.BF16 R140, R144.reuse, R32, RZ ;  /* 0x00000020908c723c */ /* 0x050fe600000418ff */
[----:B------:R-:W4:Y:S04]  /*e280*/  LDSM.16.M88.4 R160, [R204+0xa000] ;  /* 0x00a00000cca0783b */ /* 0x000f280000000200 */
[----:B------:R-:W0:Y:S01]  /*e290*/  LDSM.16.M88.4 R156, [R203+0x9000] ;  /* 0x00900000cb9c783b */ /* 0x000e220000000200 */
[----:B------:R-:W-:Y:S03]  /*e2a0*/  HMMA.16816.F32.BF16 R32, R144, R34, RZ ;  /* 0x000000229020723c */ /* 0x000fe600000418ff */
[----:B------:R-:W-:Y:S04]  /*e2b0*/  LDSM.16.M88.4 R164, [R204+0xc000] ;  /* 0x00c00000cca4783b */ /* 0x000fe80000000200 */
[----:B------:R-:W-:Y:S09]  /*e2c0*/  LDSM.16.M88.4 R108, [R203+0xa000] ;  /* 0x00a00000cb6c783b */ /* 0x000ff20000000200 */
[C---:B-----5:R-:W-:Y:S08]  /*e2d0*/  HMMA.16816.F32.BF16 R140, R28.reuse, R48, R140 ;  /* 0x000000301c8c723c */ /* 0x060ff0000004188c */
[----:B------:R-:W-:-:S15]  /*e2e0*/  HMMA.16816.F32.BF16 R48, R28, R50, R32 ;  /* 0x000000321c30723c */ /* 0x000fde0000041820 */
[----:B------:R-:W-:-:S01]  /*e2f0*/  NOP ;  /* 0x0000000000007918 */ /* 0x000fc20000000000 */
[C---:B0-----:R-:W-:Y:S08]  /*e300*/  HMMA.16816.F32.BF16 R140, R152.reuse, R24, R140 ;  /* 0x00000018988c723c */ /* 0x041ff0000004188c */
[----:B------:R-:W-:Y:S01]  /*e310*/  HMMA.16816.F32.BF16 R24, R152, R26, R48 ;  /* 0x0000001a9818723c */ /* 0x000fe20000041830 */
[----:B------:R-:W0:Y:S07]  /*e320*/  LDSM.16.M88.4 R48, [R203+0xb000] ;  /* 0x00b00000cb30783b */ /* 0x000e2e0000000200 */
[----:B-1----:R-:W-:Y:S08]  /*e330*/  HMMA.16816.F32.BF16 R92, R144, R136, RZ ;  /* 0x00000088905c723c */ /* 0x002ff000000418ff */
[C---:B------:R-:W-:Y:S08]  /*e340*/  HMMA.16816.F32.BF16 R140, R148.reuse, R124, R140 ;  /* 0x0000007c948c723c */ /* 0x040ff0000004188c */
[----:B------:R-:W-:Y:S08]  /*e350*/  HMMA.16816.F32.BF16 R124, R148, R126, R24 ;  /* 0x0000007e947c723c */ /* 0x000ff00000041818 */
[C---:B------:R-:W-:Y:S08]  /*e360*/  HMMA.16816.F32.BF16 R24, R144.reuse, R64, RZ ;  /* 0x000000409018723c */ /* 0x040ff000000418ff */
[C---:B------:R-:W-:Y:S08]  /*e370*/  HMMA.16816.F32.BF16 R136, R144.reuse, R138, RZ ;  /* 0x0000008a9088723c */ /* 0x040ff000000418ff */
[C---:B------:R-:W-:Y:S08]  /*e380*/  HMMA.16816.F32.BF16 R64, R144.reuse, R66, RZ ;  /* 0x000000429040723c */ /* 0x040ff000000418ff */
[----:B----4-:R-:W-:Y:S08]  /*e390*/  HMMA.16816.F32.BF16 R32, R144, R160, RZ ;  /* 0x000000a09020723c */ /* 0x010ff000000418ff */
[C---:B------:R-:W-:Y:S08]  /*e3a0*/  HMMA.16816.F32.BF16 R92, R28.reuse, R156, R92 ;  /* 0x0000009c1c5c723c */ /* 0x040ff0000004185c */
[----:B------:R-:W-:Y:S01]  /*e3b0*/  HMMA.16816.F32.BF16 R156, R28, R158, R136 ;  /* 0x0000009e1c9c723c */ /* 0x000fe20000041888 */
[----:B------:R-:W1:Y:S07]  /*e3c0*/  LDSM.16.M88.4 R136, [R204+0xd000] ;  /* 0x00d00000cc88783b */ /* 0x000e6e0000000200 */
[----:B------:R-:W-:Y:S08]  /*e3d0*/  HMMA.16816.F32.BF16 R160, R144, R162, RZ ;  /* 0x000000a290a0723c */ /* 0x000ff000000418ff */
[C---:B0-----:R-:W-:Y:S08]  /*e3e0*/  HMMA.16816.F32.BF16 R24, R28.reuse, R48, R24 ;  /* 0x000000301c18723c */ /* 0x041ff00000041818 */
[----:B------:R-:W-:Y:S01]  /*e3f0*/  HMMA.16816.F32.BF16 R64, R28, R50, R64 ;  /* 0x000000321c40723c */ /* 0x000fe20000041840 */
[----:B------:R-:W0:Y:S07]  /*e400*/  LDSM.16.M88.4 R48, [R203+0xc000] ;  /* 0x00c00000cb30783b */ /* 0x000e2e0000000200 */
[C---:B------:R-:W-:Y:S08]  /*e410*/  HMMA.16816.F32.BF16 R172, R144.reuse, R164, RZ ;  /* 0x000000a490ac723c */ /* 0x040ff000000418ff */
[----:B------:R-:W-:Y:S08]  /*e420*/  HMMA.16816.F32.BF16 R164, R144, R166, RZ ;  /* 0x000000a690a4723c */ /* 0x000ff000000418ff */
[C---:B------:R-:W-:Y:S08]  /*e430*/  HMMA.16816.F32.BF16 R32, R28.reuse, R108, R32 ;  /* 0x0000006c1c20723c */ /* 0x040ff00000041820 */
[----:B------:R-:W-:Y:S01]  /*e440*/  HMMA.16816.F32.BF16 R108, R28, R110, R160 ;  /* 0x0000006e1c6c723c */ /* 0x000fe200000418a0 */
[----:B------:R-:W4:Y:S07]  /*e450*/  LDSM.16.M88.4 R160, [R203+0xd000] ;  /* 0x00d00000cba0783b */ /* 0x000f2e0000000200 */
[----:B-1----:R-:W-:Y:S08]  /*e460*/  HMMA.16816.F32.BF16 R168, R144, R136, RZ ;  /* 0x0000008890a8723c */ /* 0x002ff000000418ff */
[C---:B0-----:R-:W-:Y:S08]  /*e470*/  HMMA.16816.F32.BF16 R172, R28.reuse, R48, R172 ;  /* 0x000000301cac723c */ /* 0x041ff000000418ac */
[----:B------:R-:W-:Y:S01]  /*e480*/  HMMA.16816.F32.BF16 R164, R28, R50, R164 ;  /* 0x000000321ca4723c */ /* 0x000fe200000418a4 */
[----:B------:R-:W0:Y:S07]  /*e490*/  LDSM.16.M88.4 R48, [R204+0xe000] ;  /* 0x00e00000cc30783b */ /* 0x000e2e0000000200 */
[----:B------:R-:W-:Y:S08]  /*e4a0*/  HMMA.16816.F32.BF16 R136, R144, R138, RZ ;  /* 0x0000008a9088723c */ /* 0x000ff000000418ff */
[----:B----4-:R-:W-:-:S15]  /*e4b0*/  HMMA.16816.F32.BF16 R168, R28, R160, R168 ;  /* 0x000000a01ca8723c */ /* 0x010fde00000418a8 */
[----:B------:R-:W-:-:S01]  /*e4c0*/  NOP ;  /* 0x0000000000007918 */ /* 0x000fc20000000000 */
[----:B------:R-:W-:Y:S01]  /*e4d0*/  HMMA.16816.F32.BF16 R160, R28, R162, R136 ;  /* 0x000000a21ca0723c */ /* 0x000fe20000041888 */
[----:B------:R-:W1:Y:S01]  /*e4e0*/  LDSM.16.M88.4 R136, [R203+0xe000] ;  /* 0x00e00000cb88783b */ /* 0x000e620000000200 */
[----:B------:R-:W-:-:S06]  /*e4f0*/  IMAD.IADD R19, R23, 0x1, R19 ;  /* 0x0000000117137824 */ /* 0x000fcc00078e0213 */
[----:B0-----:R-:W-:Y:S01]  /*e500*/  HMMA.16816.F32.BF16 R180, R144, R48, RZ ;  /* 0x0000003090b4723c */ /* 0x001fe200000418ff */
[----:B------:R-:W-:-:S07]  /*e510*/  LOP3.LUT R19, R19, 0x3, RZ, 0xc0, !PT ;  /* 0x0000000313137812 */ /* 0x000fce00078ec0ff */
[----:B------:R-:W-:Y:S01]  /*e520*/  HMMA.16816.F32.BF16 R48, R144, R50, RZ ;  /* 0x000000329030723c */ /* 0x000fe200000418ff */
[----:B------:R-:W-:Y:S01]  /*e530*/  IADD3 R209, R19, R20, R22 ;  /* 0x0000001413d17210 */ /* 0x000fe20007ffe016 */
[----:B------:R-:W-:Y:S01]  /*e540*/  IMAD.U32 R19, RZ, RZ, UR5 ;  /* 0x00000005ff137e24 */ /* 0x000fe2000f8e00ff */
[----:B--2---:R-:W-:Y:S02]  /*e550*/  SEL R132, R132, RZ, !P4 ;  /* 0x000000ff84847207 */ /* 0x004fe40006000000 */
[----:B------:R-:W-:Y:S02]  /*e560*/  SEL R133, R133, RZ, !P4 ;  /* 0x000000ff85857207 */ /* 0x000fe40006000000 */
[----:B------:R-:W-:Y:S02]  /*e570*/  SEL R134, R134, RZ, !P4 ;  /* 0x000000ff86867207 */ /* 0x000fe40006000000 */
[----:B------:R-:W-:Y:S02]  /*e580*/  SEL R135, R135, RZ, !P4 ;  /* 0x000000ff87877207 */ /* 0x000fe40006000000 */
[----:B------:R-:W-:-:S02]  /*e590*/  ISETP.GT.U32.AND P4, PT, R190, R14, PT ;  /* 0x0000000ebe00720c */ /* 0x000fc40003f84070 */
[----:B---3--:R-:W-:Y:S02]  /*e5a0*/  SEL R128, R128, RZ, !P6 ;  /* 0x000000ff80807207 */ /* 0x008fe40007000000 */
[----:B------:R-:W-:Y:S02]  /*e5b0*/  SEL R129, R129, RZ, !P6 ;  /* 0x000000ff81817207 */ /* 0x000fe40007000000 */
[----:B------:R-:W-:Y:S02]  /*e5c0*/  SEL R130, R130, RZ, !P6 ;  /* 0x000000ff82827207 */ /* 0x000fe40007000000 */
[----:B------:R-:W-:Y:S02]  /*e5d0*/  SEL R131, R131, RZ, !P6 ;  /* 0x000000ff83837207 */ /* 0x000fe40007000000 */
[----:B------:R-:W-:-:S04]  /*e5e0*/  ISETP.GT.AND.EX P6, PT, R19, R16, PT, P4 ;  /* 0x000000101300720c */ /* 0x000fc80003fc4340 */
[----:B------:R-:W-:Y:S01]  /*e5f0*/  SEL R19, RZ, 0x1, !P6 ;  /* 0x00000001ff137807 */ /* 0x000fe20007000000 */
[----:B-1----:R-:W-:Y:S04]  /*e600*/  HMMA.16816.F32.BF16 R180, R28, R136, R180 ;  /* 0x000000881cb4723c */ /* 0x002fe800000418b4 */
[----:B------:R-:W-:-:S04]  /*e610*/  IMAD.IADD R19, R19, 0x1, R176 ;  /* 0x0000000113137824 */ /* 0x000fc800078e02b0 */
[----:B------:R-:W-:Y:S01]  /*e620*/  HMMA.16816.F32.BF16 R48, R28, R138, R48 ;  /* 0x0000008a1c30723c */ /* 0x000fe20000041830 */
[----:B------:R-:W0:Y:S01]  /*e630*/  LDSM.16.M88.4 R136, [R204+0xf000] ;  /* 0x00f00000cc88783b */ /* 0x000e220000000200 */
[----:B------:R-:W-:-:S04]  /*e640*/  LOP3.LUT R19, R19, 0x3, RZ, 0xc0, !PT ;  /* 0x0000000313137812 */ /* 0x000fc800078ec0ff */
[----:B------:R-:W-:Y:S01]  /*e650*/  IADD3 R207, R19, R18, R21 ;  /* 0x0000001213cf7210 */ /* 0x000fe20007ffe015 */
[----:B------:R-:W-:Y:S02]  /*e660*/  IMAD.U32 R19, RZ, RZ, UR4 ;  /* 0x00000004ff137e24 */ /* 0x000fe4000f8e00ff */
[----:B------:R-:W-:-:S03]  /*e670*/  IMAD.U32 R21, RZ, RZ, UR5 ;  /* 0x00000005ff157e24 */ /* 0x000fc6000f8e00ff */
[----:B------:R-:W-:-:S04]  /*e680*/  LOP3.LUT R19, R19, 0x58, R211, 0xfe, !PT ;  /* 0x0000005813137812 */ /* 0x000fc800078efed3 */
[----:B------:R-:W-:-:S04]  /*e690*/  ISETP.GT.U32.AND P4, PT, R19, R14, PT ;  /* 0x0000000e1300720c */ /* 0x000fc80003f84070 */
[----:B------:R-:W-:Y:S02]  /*e6a0*/  ISETP.GT.AND.EX P4, PT, R21, R16, PT, P4 ;  /* 0x000000101500720c */ /* 0x000fe40003f84340 */
[----:B------:R-:W1:Y:S01]  /*e6b0*/  LDSM.16.M88.4 R20, [R203+0xf000] ;  /* 0x00f00000cb14783b */ /* 0x000e620000000200 */
[----:B------:R-:W-:-:S05]  /*e6c0*/  IMAD.IADD R177, R178, 0x1, R177 ;  /* 0x00000001b2b17824 */ /* 0x000fca00078e02b1 */
[----:B------:R-:W-:-:S04]  /*e6d0*/  LOP3.LUT R177, R177, 0x3, RZ, 0xc0, !PT ;  /* 0x00000003b1b17812 */ /* 0x000fc800078ec0ff */
[----:B------:R-:W-:Y:S02]  /*e6e0*/  IADD3 R208, R177, R179, R184 ;  /* 0x000000b3b1d07210 */ /* 0x000fe40007ffe0b8 */
[C---:B0-----:R-:W-:Y:S08]  /*e6f0*/  HMMA.16816.F32.BF16 R176, R144.reuse, R136, RZ ;  /* 0x0000008890b0723c */ /* 0x041ff000000418ff */
[----:B------:R-:W-:Y:S01]  /*e700*/  HMMA.16816.F32.BF16 R136, R144, R138, RZ ;  /* 0x0000008a9088723c */ /* 0x000fe200000418ff */
[----:B------:R-:W-:-:S15]  /*e710*/  LDSM.16.M88.4 R144, [R202+0xa000] ;  /* 0x00a00000ca90783b */ /* 0x000fde0000000200 */
[C---:B-1----:R-:W-:Y:S08]  /*e720*/  HMMA.16816.F32.BF16 R176, R28.reuse, R20, R176 ;  /* 0x000000141cb0723c */ /* 0x042ff000000418b0 */
[----:B------:R-:W-:Y:S01]  /*e730*/  HMMA.16816.F32.BF16 R136, R28, R22, R136 ;  /* 0x000000161c88723c */ /* 0x000fe20000041888 */
[----:B------:R-:W-:Y:S04]  /*e740*/  LDSM.16.M88.4 R20, [R195] ;  /* 0x00000000c314783b */ /* 0x000fe80000000200 */
[----:B------:R-:W0:Y:S01]  /*e750*/  LDSM.16.M88.4 R28, [R200+0x8000] ;  /* 0x00800000c81c783b */ /* 0x000e220000000200 */
[----:B------:R-:W-:-:S02]  /*e760*/  IMAD.IADD R39, R39, 0x1, R17 ;  /* 0x0000000127277824 */ /* 0x000fc400078e0211 */
[----:B------:R-:W-:Y:S01]  /*e770*/  IMAD.U32 R17, RZ, RZ, UR4 ;  /* 0x00000004ff117e24 */ /* 0x000fe2000f8e00ff */
[C---:B0-----:R-:W-:Y:S08]  /*e780*/  HMMA.16816.F32.BF16 R140, R20.reuse, R28, R140 ;  /* 0x0000001c148c723c */ /* 0x041ff0000004188c */
[----:B------:R-:W-:Y:S01]  /*e790*/  HMMA.16816.F32.BF16 R124, R20, R30, R124 ;  /* 0x0000001e147c723c */ /* 0x000fe2000004187c */
[----:B------:R-:W0:Y:S01]  /*e7a0*/  LDSM.16.M88.4 R28, [R202+0x9000] ;  /* 0x00900000ca1c783b */ /* 0x000e220000000200 */
[----:B------:R-:W-:-:S02]  /*e7b0*/  LOP3.LUT R17, R17, 0x59, R211, 0xfe, !PT ;  /* 0x0000005911117812 */ /* 0x000fc400078efed3 */
[----:B------:R-:W-:Y:S02]  /*e7c0*/  SEL R18, RZ, 0x1fffe, !P4 ;  /* 0x0001fffeff127807 */ /* 0x000fe40006000000 */
[----:B------:R-:W-:Y:S02]  /*e7d0*/  ISETP.GT.U32.AND P4, PT, R17, R14, PT ;  /* 0x0000000e1100720c */ /* 0x000fe40003f84070 */
[C---:B------:R-:W-:Y:S08]  /*e7e0*/  HMMA.16816.F32.BF16 R32, R152.reuse, R144, R32 ;  /* 0x000000909820723c */ /* 0x040ff00000041820 */
[C---:B------:R-:W-:Y:S01]  /*e7f0*/  HMMA.16816.F32.BF16 R144, R152.reuse, R146, R108 ;  /* 0x000000929890723c */ /* 0x040fe2000004186c */
[----:B------:R-:W1:Y:S07]  /*e800*/  LDSM.16.M88.4 R108, [R202+0xb000] ;  /* 0x00b00000ca6c783b */ /* 0x000e6e0000000200 */
[----:B0-----:R-:W-:Y:S07]  /*e810*/  HMMA.16816.F32.BF16 R92, R152, R28, R92 ;  /* 0x0000001c985c723c */ /* 0x001fee000004185c */
[----:B------:R-:W-:-:S05]  /*e820*/  IMAD.U32 R29, RZ, RZ, UR5 ;  /* 0x00000005ff1d7e24 */ /* 0x000fca000f8e00ff */
[----:B------:R-:W-:Y:S01]  /*e830*/  ISETP.GT.AND.EX P4, PT, R29, R16, PT, P4 ;  /* 0x000000101d00720c */ /* 0x000fe20003f84340 */
[----:B------:R-:W-:-:S03]  /*e840*/  IMAD.U32 R28, RZ, RZ, UR5 ;  /* 0x00000005ff1c7e24 */ /* 0x000fc6000f8e00ff */
[----:B------:R-:W-:Y:S02]  /*e850*/  SEL R29, RZ, 0x1, !P4 ;  /* 0x00000001ff1d7807 */ /* 0x000fe40006000000 */
[----:B------:R-:W-:-:S04]  /*e860*/  ISETP.GT.U32.AND P4, PT, R17, R6, PT ;  /* 0x000000061100720c */ /* 0x000fc80003f84070 */
[CC--:B------:R-:W-:Y:S01]  /*e870*/  ISETP.GT.AND.EX P4, PT, R28.reuse, R15.reuse, PT, P4 ;  /* 0x0000000f1c00720c */ /* 0x0c0fe20003f84340 */
[----:B------:R-:W-:Y:S03]  /*e880*/  HMMA.16816.F32.BF16 R156, R152, R30, R156 ;  /* 0x0000001e989c723c */ /* 0x000fe6000004189c */
[----:B------:R-:W-:Y:S02]  /*e890*/  SEL R17, RZ, 0x4, !P4 ;  /* 0x00000004ff117807 */ /* 0x000fe40006000000 */
[----:B------:R-:W-:Y:S02]  /*e8a0*/  ISETP.GT.U32.AND P4, PT, R19, R6, PT ;  /* 0x000000061300720c */ /* 0x000fe40003f84070 */
[----:B------:R-:W-:Y:S02]  /*e8b0*/  IMAD.U32 R30, RZ, RZ, UR4 ;  /* 0x00000004ff1e7e24 */ /* 0x000fe4000f8e00ff */
[----:B------:R-:W-:-:S03]  /*e8c0*/  ISETP.GT.AND.EX P4, PT, R28, R15, PT, P4 ;  /* 0x0000000f1c00720c */ /* 0x000fc60003f84340 */
[----:B------:R-:W-:Y:S01]  /*e8d0*/  LOP3.LUT R30, R30, 0x50, R211, 0xfe, !PT ;  /* 0x000000501e1e7812 */ /* 0x000fe200078efed3 */
[----:B------:R-:W-:Y:S01]  /*e8e0*/  IMAD.U32 R31, RZ, RZ, UR5 ;  /* 0x00000005ff1f7e24 */ /* 0x000fe2000f8e00ff */
[----:B------:R-:W-:Y:S02]  /*e8f0*/  SEL R19, RZ, 0x7fff8, !P4 ;  /* 0x0007fff8ff137807 */ /* 0x000fe40006000000 */
[----:B------:R-:W-:-:S04]  /*e900*/  ISETP.GT.U32.AND P4, PT, R30, R14, PT ;  /* 0x0000000e1e00720c */ /* 0x000fc80003f84070 */
[----:B------:R-:W-:Y:S01]  /*e910*/  ISETP.GT.AND.EX P4, PT, R31, R16, PT, P4 ;  /* 0x000000101f00720c */ /* 0x000fe20003f84340 */
[----:B------:R-:W-:Y:S01]  /*e920*/  IMAD.U32 R31, RZ, RZ, UR4 ;  /* 0x00000004ff1f7e24 */ /* 0x000fe2000f8e00ff */
[----:B------:R-:W-:Y:S01]  /*e930*/  LOP3.LUT R39, R39, 0x3, RZ, 0xc0, !PT ;  /* 0x0000000327277812 */ /* 0x000fe200078ec0ff */
[----:B------:R-:W-:-:S03]  /*e940*/  IMAD.IADD R186, R187, 0x1, R186 ;  /* 0x00000001bbba7824 */ /* 0x000fc600078e02ba */
[----:B------:R-:W-:Y:S02]  /*e950*/  LOP3.LUT R31, R31, 0x51, R211, 0xfe, !PT ;  /* 0x000000511f1f7812 */ /* 0x000fe400078efed3 */
[----:B------:R-:W-:Y:S01]  /*e960*/  IADD3 R205, R39, R38, R185 ;  /* 0x0000002627cd7210 */ /* 0x000fe20007ffe0b9 */
[----:B------:R-:W-:Y:S01]  /*e970*/  IMAD.U32 R39, RZ, RZ, UR5 ;  /* 0x00000005ff277e24 */ /* 0x000fe2000f8e00ff */
[----:B------:R-:W-:Y:S02]  /*e980*/  SEL R28, RZ, 0x1fffe, !P4 ;  /* 0x0001fffeff1c7807 */ /* 0x000fe40006000000 */
[----:B------:R-:W-:Y:S02]  /*e990*/  ISETP.GT.U32.AND P4, PT, R31, R14, PT ;  /* 0x0000000e1f00720c */ /* 0x000fe40003f84070 */
[----:B------:R-:W-:Y:S02]  /*e9a0*/  LOP3.LUT R186, R186, 0x3, RZ, 0xc0, !PT ;  /* 0x00000003baba7812 */ /* 0x000fe400078ec0ff */
[----:B------:R-:W-:-:S02]  /*e9b0*/  ISETP.GT.AND.EX P4, PT, R39, R16, PT, P4 ;  /* 0x000000102700720c */ /* 0x000fc40003f84340 */
[----:B------:R-:W-:Y:S02]  /*e9c0*/  IADD3 R206, R186, R188, R189 ;  /* 0x000000bcbace7210 */ /* 0x000fe40007ffe0bd */
[----:B-1----:R-:W-:Y:S07]  /*e9d0*/  HMMA.16816.F32.BF16 R184, R152, R108, R24 ;  /* 0x0000006c98b8723c */ /* 0x002fee0000041818 */
[----:B------:R-:W-:Y:S01]  /*e9e0*/  SEL R24, RZ, 0x1, !P4 ;  /* 0x00000001ff187807 */ /* 0x000fe20006000000 */
[----:B------:R-:W-:Y:S01]  /*e9f0*/  IMAD.U32 R26, RZ, RZ, UR5 ;  /* 0x00000005ff1a7e24 */ /* 0x000fe2000f8e00ff */
[----:B------:R-:W-:-:S04]  /*ea00*/  ISETP.GT.U32.AND P4, PT, R31, R6, PT ;  /* 0x000000061f00720c */ /* 0x000fc80003f84070 */
[----:B------:R-:W-:Y:S01]  /*ea10*/  ISETP.GT.AND.EX P4, PT, R26, R15, PT, P4 ;  /* 0x0000000f1a00720c */ /* 0x000fe20003f84340 */
[----:B------:R-:W-:-:S03]  /*ea20*/  IMAD.U32 R27, RZ, RZ, UR4 ;  /* 0x00000004ff1b7e24 */ /* 0x000fc6000f8e00ff */
[----:B------:R-:W-:Y:S02]  /*ea30*/  SEL R25, RZ, 0x4, !P4 ;  /* 0x00000004ff197807 */ /* 0x000fe40006000000 */
[----:B------:R-:W-:Y:S02]  /*ea40*/  ISETP.GT.U32.AND P4, PT, R30, R6, PT ;  /* 0x000000061e00720c */ /* 0x000fe40003f84070 */
[----:B------:R-:W-:Y:S02]  /*ea50*/  LOP3.LUT R27, R27, 0x28, R211, 0xfe, !PT ;  /* 0x000000281b1b7812 */ /* 0x000fe400078efed3 */
[----:B------:R-:W-:Y:S01]  /*ea60*/  ISETP.GT.AND.EX P4, PT, R26, R15, PT, P4 ;  /* 0x0000000f1a00720c */ /* 0x000fe20003f84340 */
[----:B------:R-:W-:-:S03]  /*ea70*/  IMAD.U32 R31, RZ, RZ, UR5 ;  /* 0x00000005ff1f7e24 */ /* 0x000fc6000f8e00ff */
[----:B------:R-:W-:Y:S02]  /*ea80*/  SEL R26, RZ, 0x7fff8, !P4 ;  /* 0x0007fff8ff1a7807 */ /* 0x000fe40006000000 */
[----:B------:R-:W-:-:S04]  /*ea90*/  ISETP.GT.U32.AND P4, PT, R27, R14, PT ;  /* 0x0000000e1b00720c */ /* 0x000fc80003f84070 */
[----:B------:R-:W-:Y:S01]  /*eaa0*/  ISETP.GT.AND.EX P4, PT, R31, R16, PT, P4 ;  /* 0x000000101f00720c */ /* 0x000fe20003f84340 */
[----:B------:R-:W-:-:S05]  /*eab0*/  IMAD.U32 R31, RZ, RZ, UR4 ;  /* 0x00000004ff1f7e24 */ /* 0x000fca000f8e00ff */
[----:B------:R-:W-:Y:S02]  /*eac0*/  LOP3.LUT R31, R31, 0x29, R211, 0xfe, !PT ;  /* 0x000000291f1f7812 */ /* 0x000fe400078efed3 */
[----:B------:R-:W-:Y:S02]  /*ead0*/  SEL R38, RZ, 0x1fffe, !P4 ;  /* 0x0001fffeff267807 */ /* 0x000fe40006000000 */
[----:B------:R-:W-:Y:S01]  /*eae0*/  ISETP.GT.U32.AND P4, PT, R31, R14, PT ;  /* 0x0000000e1f00720c */ /* 0x000fe20003f84070 */
[----:B------:R-:W-:-:S03]  /*eaf0*/  IMAD.IADD R191, R192, 0x1, R191 ;  /* 0x00000001c0bf7824 */ /* 0x000fc600078e02bf */
[----:B------:R-:W-:Y:S01]  /*eb00*/  ISETP.GT.AND.EX P4, PT, R39, R16, PT, P4 ;  /* 0x000000102700720c */ /* 0x000fe20003f84340 */
[----:B------:R-:W-:-:S03]  /*eb10*/  IMAD.U32 R30, RZ, RZ, UR5 ;  /* 0x00000005ff1e7e24 */ /* 0x000fc6000f8e00ff */
[----:B------:R-:W-:Y:S02]  /*eb20*/  SEL R188, RZ, 0x1, !P4 ;  /* 0x00000001ffbc7807 */ /* 0x000fe40006000000 */
[----:B------:R-:W-:Y:S02]  /*eb30*/  ISETP.GT.U32.AND P4, PT, R31, R6, PT ;  /* 0x000000061f00720c */ /* 0x000fe40003f84070 */
[----:B------:R-:W-:Y:S02]  /*eb40*/  LOP3.LUT R191, R191, 0x3, RZ, 0xc0, !PT ;  /* 0x00000003bfbf7812 */ /* 0x000fe400078ec0ff */
[----:B------:R-:W-:Y:S02]  /*eb50*/  ISETP.GT.AND.EX P4, PT, R30, R15, PT, P4 ;  /* 0x0000000f1e00720c */ /* 0x000fe40003f84340 */
[----:B------:R-:W-:Y:S02]  /*eb60*/  IADD3 R195, R191, R193, R194 ;  /* 0x000000c1bfc37210 */ /* 0x000fe40007ffe0c2 */
[----:B------:R-:W-:-:S02]  /*eb70*/  SEL R193, RZ, 0x4, !P4 ;  /* 0x00000004ffc17807 */ /* 0x000fc40006000000 */
[----:B------:R-:W-:Y:S01]  /*eb80*/  ISETP.GT.U32.AND P4, PT, R27, R6, PT ;  /* 0x000000061b00720c */ /* 0x000fe20003f84070 */
[----:B------:R-:W-:Y:S02]  /*eb90*/  IMAD.IADD R18, R29, 0x1, R18 ;  /* 0x000000011d127824 */ /* 0x000fe400078e0212 */
[----:B------:R-:W-:Y:S01]  /*eba0*/  IMAD.IADD R24, R24, 0x1, R28 ;  /* 0x0000000118187824 */ /* 0x000fe200078e021c */
[----:B------:R-:W-:Y:S02]  /*ebb0*/  ISETP.GT.AND.EX P4, PT, R30, R15, PT, P4 ;  /* 0x0000000f1e00720c */ /* 0x000fe40003f84340 */
[----:B------:R-:W0:Y:S01]  /*ebc0*/  LDSM.16.M88.4 R28, [R201+0xa000] ;  /* 0x00a00000c91c783b */ /* 0x000e220000000200 */
[----:B------:R-:W-:Y:S01]  /*ebd0*/  IMAD.U32 R27, RZ, RZ, UR4 ;  /* 0x00000004ff1b7e24 */ /* 0x000fe2000f8e00ff */
[----:B------:R-:W-:-:S04]  /*ebe0*/  LOP3.LUT R18, R18, 0x3, RZ, 0xc0, !PT ;  /* 0x0000000312127812 */ /* 0x000fc800078ec0ff */
[----:B------:R-:W-:Y:S02]  /*ebf0*/  LOP3.LUT R27, R27, 0x20, R211, 0xfe, !PT ;  /* 0x000000201b1b7812 */ /* 0x000fe400078efed3 */
[----:B------:R-:W-:Y:S01]  /*ec00*/  IADD3 R194, R18, R19, R17 ;  /* 0x0000001312c27210 */ /* 0x000fe20007ffe011 */
[----:B------:R-:W-:Y:S01]  /*ec10*/  IMAD.U32 R17, RZ, RZ, UR5 ;  /* 0x00000005ff117e24 */ /* 0x000fe2000f8e00ff */
[----:B------:R-:W-:Y:S01]  /*ec20*/  SEL R39, RZ, 0x7fff8, !P4 ;  /* 0x0007fff8ff277807 */ /* 0x000fe20006000000 */
[----:B------:R-:W-:Y:S01]  /*ec30*/  IMAD.U32 R19, RZ, RZ, UR4 ;  /* 0x00000004ff137e24 */ /* 0x000fe2000f8e00ff */
[----:B------:R-:W-:-:S04]  /*ec40*/  ISETP.GT.U32.AND P4, PT, R27, R14, PT ;  /* 0x0000000e1b00720c */ /* 0x000fc80003f84070 */
[----:B------:R-:W-:Y:S02]  /*ec50*/  ISETP.GT.AND.EX P4, PT, R17, R16, PT, P4 ;  /* 0x000000101100720c */ /* 0x000fe40003f84340 */
[----:B------:R-:W-:Y:S02]  /*ec60*/  LOP3.LUT R19, R19, 0x21, R211, 0xfe, !PT ;  /* 0x0000002113137812 */ /* 0x000fe400078efed3 */
[----:B------:R-:W-:Y:S02]  /*ec70*/  SEL R17, RZ, 0x1fffe, !P4 ;  /* 0x0001fffeff117807 */ /* 0x000fe40006000000 */
[----:B------:R-:W-:Y:S02]  /*ec80*/  ISETP.GT.U32.AND P4, PT, R19, R14, PT ;  /* 0x0000000e1300720c */ /* 0x000fe40003f84070 */
[----:B------:R-:W-:Y:S01]  /*ec90*/  LOP3.LUT R24, R24, 0x3, RZ, 0xc0, !PT ;  /* 0x0000000318187812 */ /* 0x000fe200078ec0ff */
[----:B0-----:R-:W-:Y:S07]  /*eca0*/  HMMA.16816.F32.BF16 R32, R148, R28, R32 ;  /* 0x0000001c9420723c */ /* 0x001fee0000041820 */
[----:B------:R-:W-:-:S05]  /*ecb0*/  IMAD.U32 R29, RZ, RZ, UR5 ;  /* 0x00000005ff1d7e24 */ /* 0x000fca000f8e00ff */
[----:B------:R-:W-:Y:S01]  /*ecc0*/  ISETP.GT.AND.EX P4, PT, R29, R16, PT, P4 ;  /* 0x000000101d00720c */ /* 0x000fe20003f84340 */
[----:B------:R-:W-:-:S03]  /*ecd0*/  IMAD.U32 R28, RZ, RZ, UR5 ;  /* 0x00000005ff1c7e24 */ /* 0x000fc6000f8e00ff */
[----:B------:R-:W-:Y:S02]  /*ece0*/  SEL R18, RZ, 0x1, !P4 ;  /* 0x00000001ff127807 */ /* 0x000fe40006000000 */
[----:B------:R-:W-:-:S04]  /*ecf0*/  ISETP.GT.U32.AND P4, PT, R19, R6, PT ;  /* 0x000000061300720c */ /* 0x000fc80003f84070 */
[-C--:B------:R-:W-:Y:S02]  /*ed00*/  ISETP.GT.AND.EX P4, PT, R28, R15.reuse, PT, P4 ;  /* 0x0000000f1c00720c */ /* 0x080fe40003f84340 */
[----:B------:R-:W-:Y:S02]  /*ed10*/  IADD3 R192, R24, R26, R25 ;  /* 0x0000001a18c07210 */ /* 0x000fe40007ffe019 */
[----:B------:R-:W-:Y:S02]  /*ed20*/  SEL R19, RZ, 0x4, !P4 ;  /* 0x00000004ff137807 */ /* 0x000fe40006000000 */
[----:B------:R-:W-:Y:S02]  /*ed30*/  ISETP.GT.U32.AND P4, PT, R27, R6, PT ;  /* 0x000000061b00720c */ /* 0x000fe40003f84070 */
[----:B------:R-:W0:Y:S01]  /*ed40*/  LDSM.16.M88.4 R24, [R201+0xb000] ;  /* 0x00b00000c918783b */ /* 0x000e220000000200 */
[----:B------:R-:W-:Y:S03]  /*ed50*/  HMMA.16816.F32.BF16 R108, R152, R110, R64 ;  /* 0x0000006e986c723c */ /* 0x000fe60000041840 */
[----:B------:R-:W1:Y:S05]  /*ed60*/  LDSM.16.M88.4 R64, [R202+0xc000] ;  /* 0x00c00000ca40783b */ /* 0x000e6a0000000200 */
[----:B------:R-:W-:Y:S01]  /*ed70*/  HMMA.16816.F32.BF16 R144, R148, R30, R144 ;  /* 0x0000001e9490723c */ /* 0x000fe20000041890 */
[----:B------:R-:W-:-:S06]  /*ed80*/  ISETP.GT.AND.EX P4, PT, R28, R15, PT, P4 ;  /* 0x0000000f1c00720c */ /* 0x000fcc0003f84340 */
[----:B------:R-:W-:Y:S01]  /*ed90*/  IMAD.U32 R30, RZ, RZ, UR4 ;  /* 0x00000004ff1e7e24 */ /* 0x000fe2000f8e00ff */
[----:B------:R-:W-:-:S04]  /*eda0*/  SEL R29, RZ, 0x7fff8, !P4 ;  /* 0x0007fff8ff1d7807 */ /* 0x000fc80006000000 */
[----:B------:R-:W-:Y:S01]  /*edb0*/  LOP3.LUT R30, R30, 0x39, R211, 0xfe, !PT ;  /* 0x000000391e1e7812 */ /* 0x000fe200078efed3 */
[----:B------:R-:W-:-:S03]  /*edc0*/  IMAD.U32 R31, RZ, RZ, UR4 ;  /* 0x00000004ff1f7e24 */ /* 0x000fc6000f8e00ff */
[----:B------:R-:W-:Y:S02]  /*edd0*/  ISETP.GT.U32.AND P4, PT, R30, R6, PT ;  /* 0x000000061e00720c */ /* 0x000fe40003f84070 */
[----:B------:R-:W-:Y:S01]  /*ede0*/  LOP3.LUT R31, R31, 0x38, R211, 0xfe, !PT ;  /* 0x000000381f1f7812 */ /* 0x000fe200078efed3 */
[----:B0-----:R-:W-:Y:S07]  /*edf0*/  HMMA.16816.F32.BF16 R184, R148, R24, R184 ;  /* 0x0000001894b8723c */ /* 0x001fee00000418b8 */
[----:B------:R-:W-:Y:S01]  /*ee00*/  IMAD.U32 R24, RZ, RZ, UR5 ;  /* 0x00000005ff187e24 */ /* 0x000fe2000f8e00ff */
[----:B-1----:R-:W-:Y:S04]  /*ee10*/  HMMA.16816.F32.BF16 R172, R152, R64, R172 ;  /* 0x0000004098ac723c */ /* 0x002fe800000418ac */
[----:B------:R-:W-:-:S04]  /*ee20*/  ISETP.GT.AND.EX P4, PT, R24, R15, PT, P4 ;  /* 0x0000000f1800720c */ /* 0x000fc80003f84340 */
[----:B------:R-:W-:Y:S01]  /*ee30*/  HMMA.16816.F32.BF16 R164, R152, R66, R164 ;  /* 0x0000004298a4723c */ /* 0x000fe200000418a4 */
[----:B------:R-:W-:Y:S01]  /*ee40*/  SEL R28, RZ, 0x4, !P4 ;  /* 0x00000004ff1c7807 */ /* 0x000fe20006000000 */
[----:B------:R-:W0:Y:S01]  /*ee50*/  LDSM.16.M88.4 R64, [R202+0xd000] ;  /* 0x00d00000ca40783b */ /* 0x000e220000000200 */
[----:B------:R-:W-:-:S04]  /*ee60*/  ISETP.GT.U32.AND P4, PT, R31, R6, PT ;  /* 0x000000061f00720c */ /* 0x000fc80003f84070 */
[----:B------:R-:W-:Y:S01]  /*ee70*/  ISETP.GT.AND.EX P4, PT, R24, R15, PT, P4 ;  /* 0x0000000f1800720c */ /* 0x000fe20003f84340 */
[----:B------:R-:W-:Y:S01]  /*ee80*/  HMMA.16816.F32.BF16 R108, R148, R26, R108 ;  /* 0x0000001a946c723c */ /* 0x000fe2000004186c */
[----:B------:R-:W1:Y:S01]  /*ee90*/  LDSM.16.M88.4 R24, [R201+0xc000] ;  /* 0x00c00000c918783b */ /* 0x000e620000000200 */
[----:B------:R-:W-:Y:S01]  /*eea0*/  IMAD.IADD R38, R188, 0x1, R38 ;  /* 0x00000001bc267824 */ /* 0x000fe200078e0226 */
[----:B------:R-:W-:Y:S02]  /*eeb0*/  LOP3.LUT R2, R2, 0xfffffffd, RZ, 0xc0, !PT ;  /* 0xfffffffd02027812 */ /* 0x000fe400078ec0ff */
[----:B------:R-:W-:Y:S02]  /*eec0*/  LDSM.16.M88.4 R188, [R197+0xb000] ;  /* 0x00b00000c5bc783b */ /* 0x000fe40000000200 */
[----:B------:R-:W-:-:S04]  /*eed0*/  LOP3.LUT R38, R38, 0x3, RZ, 0xc0, !PT ;  /* 0x0000000326267812 */ /* 0x000fc800078ec0ff */
[----:B------:R-:W-:Y:S02]  /*eee0*/  IADD3 R193, R38, R39, R193 ;  /* 0x0000002726c17210 */ /* 0x000fe40007ffe0c1 */
[----:B------:R-:W-:Y:S02]  /*eef0*/  SEL R38, RZ, 0x7fff8, !P4 ;  /* 0x0007fff8ff267807 */ /* 0x000fe40006000000 */
[----:B------:R-:W-:Y:S01]  /*ef00*/  ISETP.GT.U32.AND P4, PT, R31, R14, PT ;  /* 0x0000000e1f00720c */ /* 0x000fe20003f84070 */
[C---:B0-----:R-:W-:Y:S08]  /*ef10*/  HMMA.16816.F32.BF16 R168, R152.reuse, R64, R168 ;  /* 0x0000004098a8723c */ /* 0x041ff000000418a8 */
[----:B------:R-:W-:Y:S01]  /*ef20*/  HMMA.16816.F32.BF16 R160, R152, R66, R160 ;  /* 0x0000004298a0723c */ /* 0x000fe200000418a0 */
[----:B------:R-:W0:Y:S07]  /*ef30*/  LDSM.16.M88.4 R64, [R202+0xe000] ;  /* 0x00e00000ca40783b */ /* 0x000e2e0000000200 */
[C---:B-1----:R-:W-:Y:S07]  /*ef40*/  HMMA.16816.F32.BF16 R172, R148.reuse, R24, R172 ;  /* 0x0000001894ac723c */ /* 0x042fee00000418ac */
[----:B------:R-:W-:Y:S01]  /*ef50*/  IMAD.U32 R25, RZ, RZ, UR5 ;  /* 0x00000005ff197e24 */ /* 0x000fe2000f8e00ff */
[----:B------:R-:W-:Y:S04]  /*ef60*/  HMMA.16816.F32.BF16 R164, R148, R26, R164 ;  /* 0x0000001a94a4723c */ /* 0x000fe800000418a4 */
[----:B------:R-:W-:-:S02]  /*ef70*/  ISETP.GT.AND.EX P4, PT, R25, R16, PT, P4 ;  /* 0x000000101900720c */ /* 0x000fc40003f84340 */
[----:B------:R-:W1:Y:S02]  /*ef80*/  LDSM.16.M88.4 R24, [R201+0xd000] ;  /* 0x00d00000c918783b */ /* 0x000e640000000200 */
[C---:B0-----:R-:W-:Y:S08]  /*ef90*/  HMMA.16816.F32.BF16 R180, R152.reuse, R64, R180 ;  /* 0x0000004098b4723c */ /* 0x041ff000000418b4 */
[----:B------:R-:W-:Y:S01]  /*efa0*/  HMMA.16816.F32.BF16 R64, R152, R66, R48 ;  /* 0x000000429840723c */ /* 0x000fe20000041830 */
[----:B------:R-:W0:Y:S07]  /*efb0*/  LDSM.16.M88.4 R48, [R202+0xf000] ;  /* 0x00f00000ca30783b */ /* 0x000e2e0000000200 */
[C---:B-1----:R-:W-:Y:S08]  /*efc0*/  HMMA.16816.F32.BF16 R168, R148.reuse, R24, R168 ;  /* 0x0000001894a8723c */ /* 0x042ff000000418a8 */
[----:B------:R-:W-:Y:S01]  /*efd0*/  HMMA.16816.F32.BF16 R160, R148, R26, R160 ;  /* 0x0000001a94a0723c */ /* 0x000fe200000418a0 */
[----:B------:R-:W1:Y:S01]  /*efe0*/  LDSM.16.M88.4 R24, [R201+0xe000] ;  /* 0x00e00000c918783b */ /* 0x000e620000000200 */
[----:B------:R-:W-:-:S02]  /*eff0*/  IMAD.IADD R39, R18, 0x1, R17 ;  /* 0x0000000112277824 */ /* 0x000fc400078e0211 */
[----:B------:R-:W-:Y:S01]  /*f000*/  IMAD.U32 R17, RZ, RZ, UR4 ;  /* 0x00000004ff117e24 */ /* 0x000fe2000f8e00ff */
[----:B------:R-:W-:-:S04]  /*f010*/  SEL R31, RZ, 0x1fffe, !P4 ;  /* 0x0001fffeff1f7807 */ /* 0x000fc80006000000 */
[----:B------:R-:W-:Y:S01]  /*f020*/  LOP3.LUT R17, R17, 0x30, R211, 0xfe, !PT ;  /* 0x0000003011117812 */ /* 0x000fe200078efed3 */
[C---:B0-----:R-:W-:Y:S08]  /*f030*/  HMMA.16816.F32.BF16 R176, R152.reuse, R48, R176 ;  /* 0x0000003098b0723c */ /* 0x041ff000000418b0 */
[----:B------:R-:W-:Y:S01]  /*f040*/  HMMA.16816.F32.BF16 R136, R152, R50, R136 ;  /* 0x000000329888723c */ /* 0x000fe20000041888 */
[----:B------:R-:W-:Y:S04]  /*f050*/  LDSM.16.M88.4 R48, [R252] ;  /* 0x00000000fc30783b */ /* 0x000fe80000000200 */
[----:B------:R-:W0:Y:S01]  /*f060*/  LDSM.16.M88.4 R152, [R199+0x8000] ;  /* 0x00800000c798783b */ /* 0x000e220000000200 */
[----:B------:R-:W-:-:S02]  /*f070*/  ISETP.GT.U32.AND P4, PT, R17, R14, PT ;  /* 0x0000000e1100720c */ /* 0x000fc40003f84070 */
[C---:B-1----:R-:W-:Y:S07]  /*f080*/  HMMA.16816.F32.BF16 R180, R148.reuse, R24, R180 ;  /* 0x0000001894b4723c */ /* 0x042fee00000418b4 */
[----:B------:R-:W-:Y:S01]  /*f090*/  IMAD.U32 R25, RZ, RZ, UR5 ;  /* 0x00000005ff197e24 */ /* 0x000fe2000f8e00ff */
[----:B------:R-:W-:Y:S01]  /*f0a0*/  LOP3.LUT R24, R39, 0x3, RZ, 0xc0, !PT ;  /* 0x0000000327187812 */ /* 0x000fe200078ec0ff */
[----:B------:R-:W-:Y:S03]  /*f0b0*/  HMMA.16816.F32.BF16 R64, R148, R26, R64 ;  /* 0x0000001a9440723c */ /* 0x000fe60000041840 */
[----:B------:R-:W-:-:S02]  /*f0c0*/  ISETP.GT.AND.EX P4, PT, R25, R16, PT, P4 ;  /* 0x000000101900720c */ /* 0x000fc40003f84340 */
[----:B------:R-:W-:Y:S02]  /*f0d0*/  IADD3 R39, R24, R29, R19 ;  /* 0x0000001d18277210 */ /* 0x000fe40007ffe013 */
[----:B------:R-:W1:Y:S01]  /*f0e0*/  LDSM.16.M88.4 R24, [R201+0xf000] ;  /* 0x00f00000c918783b */ /* 0x000e620000000200 */
[C---:B0-----:R-:W-:Y:S08]  /*f0f0*/  HMMA.16816.F32.BF16 R140, R48.reuse, R152, R140 ;  /* 0x00000098308c723c */ /* 0x041ff0000004188c */
[----:B------:R-:W-:Y:S01]  /*f100*/  HMMA.16816.F32.BF16 R124, R48, R154, R124 ;  /* 0x0000009a307c723c */ /* 0x000fe2000004187c */
[----:B------:R-:W0:Y:S01]  /*f110*/  LDSM.16.M88.4 R152, [R201+0x9000] ;  /* 0x00900000c998783b */ /* 0x000e220000000200 */
[----:B------:R-:W-:-:S02]  /*f120*/  @P6 LOP3.LUT R2, R2, 0x2, RZ, 0xfc, !PT ;  /* 0x0000000202026812 */ /* 0x000fc400078efcff */
[----:B------:R-:W-:-:S04]  /*f130*/  ISETP.GT.U32.AND P6, PT, R30, R14, PT ;  /* 0x0000000e1e00720c */ /* 0x000fc80003fc4070 */
[----:B-1----:R-:W-:Y:S07]  /*f140*/  HMMA.16816.F32.BF16 R176, R148, R24, R176 ;  /* 0x0000001894b0723c */ /* 0x002fee00000418b0 */
[----:B------:R-:W-:-:S05]  /*f150*/  IMAD.U32 R25, RZ, RZ, UR5 ;  /* 0x00000005ff197e24 */ /* 0x000fca000f8e00ff */
[----:B------:R-:W-:-:S04]  /*f160*/  ISETP.GT.AND.EX P6, PT, R25, R16, PT, P6 ;  /* 0x000000101900720c */ /* 0x000fc80003fc4360 */
[----:B------:R-:W-:-:S05]  /*f170*/  SEL R30, RZ, 0x1, !P6 ;  /* 0x00000001ff1e7807 */ /* 0x000fca0007000000 */
[----:B------:R-:W-:-:S05]  /*f180*/  IMAD.IADD R31, R30, 0x1, R31 ;  /* 0x000000011e1f7824 */ /* 0x000fca00078e021f */
[----:B------:R-:W-:Y:S01]  /*f190*/  LOP3.LUT R31, R31, 0x3, RZ, 0xc0, !PT ;  /* 0x000000031f1f7812 */ /* 0x000fe200078ec0ff */
[C---:B0-----:R-:W-:Y:S03]  /*f1a0*/  HMMA.16816.F32.BF16 R92, R148.reuse, R152, R92 ;  /* 0x00000098945c723c */ /* 0x041fe6000004185c */
[----:B------:R-:W-:Y:S02]  /*f1b0*/  IADD3 R38, R31, R38, R28 ;  /* 0x000000261f267210 */ /* 0x000fe40007ffe01c */
[----:B------:R-:W-:Y:S03]  /*f1c0*/  LDSM.16.M88.4 R28, [R251] ;  /* 0x00000000fb1c783b */ /* 0x000fe60000000200 */
[C---:B------:R-:W-:Y:S01]  /*f1d0*/  HMMA.16816.F32.BF16 R156, R148.reuse, R154, R156 ;  /* 0x0000009a949c723c */ /* 0x040fe2000004189c */
[----:B------:R-:W-:Y:S01]  /*f1e0*/  IMAD.U32 R19, RZ, RZ, UR4 ;  /* 0x00000004ff137e24 */ /* 0x000fe2000f8e00ff */
[----:B------:R-:W-:Y:S01]  /*f1f0*/  SEL R18, RZ, 0x1fffe, !P4 ;  /* 0x0001fffeff127807 */ /* 0x000fe20006000000 */
[----:B------:R-:W-:Y:S05]  /*f200*/  LDSM.16.M88.4 R152, [R200+0xe000] ;  /* 0x00e00000c898783b */ /* 0x000fea0000000200 */
[----:B------:R-:W-:Y:S01]  /*f210*/  HMMA.16816.F32.BF16 R136, R148, R26, R136 ;  /* 0x0000001a9488723c */ /* 0x000fe20000041888 */
[----:B------:R-:W0:Y:S07]  /*f220*/  LDSM.16.M88.4 R148, [R198+0x8000] ;  /* 0x00800000c694783b */ /* 0x000e2e0000000200 */
[C---:B0-----:R-:W-:Y:S08]  /*f230*/  HMMA.16816.F32.BF16 R140, R28.reuse, R148, R140 ;  /* 0x000000941c8c723c */ /* 0x041ff0000004188c */
[----:B------:R-:W-:Y:S01]  /*f240*/  HMMA.16816.F32.BF16 R148, R28, R150, R124 ;  /* 0x000000961c94723c */ /* 0x000fe2000004187c */
[----:B------:R-:W0:Y:S07]  /*f250*/  LDSM.16.M88.4 R124, [R200+0x9000] ;  /* 0x00900000c87c783b */ /* 0x000e2e0000000200 */
[C---:B0-----:R-:W-:Y:S08]  /*f260*/  HMMA.16816.F32.BF16 R92, R20.reuse, R124, R92 ;  /* 0x0000007c145c723c */ /* 0x041ff0000004185c */
[C---:B------:R-:W-:Y:S01]  /*f270*/  HMMA.16816.F32.BF16 R156, R20.reuse, R126, R156 ;  /* 0x0000007e149c723c */ /* 0x040fe2000004189c */
[----:B------:R-:W0:Y:S07]  /*f280*/  LDSM.16.M88.4 R124, [R200+0xa000] ;  /* 0x00a00000c87c783b */ /* 0x000e2e0000000200 */
[C---:B0-----:R-:W-:Y:S08]  /*f290*/  HMMA.16816.F32.BF16 R32, R20.reuse, R124, R32 ;  /* 0x0000007c1420723c */ /* 0x041ff00000041820 */
[C---:B------:R-:W-:Y:S01]  /*f2a0*/  HMMA.16816.F32.BF16 R144, R20.reuse, R126, R144 ;  /* 0x0000007e1490723c */ /* 0x040fe20000041890 */
[----:B------:R-:W0:Y:S07]  /*f2b0*/  LDSM.16.M88.4 R124, [R200+0xb000] ;  /* 0x00b00000c87c783b */ /* 0x000e2e0000000200 */
[C---:B0-----:R-:W-:Y:S08]  /*f2c0*/  HMMA.16816.F32.BF16 R184, R20.reuse, R124, R184 ;  /* 0x0000007c14b8723c */ /* 0x041ff000000418b8 */
[----:B------:R-:W-:Y:S01]  /*f2d0*/  HMMA.16816.F32.BF16 R108, R20, R126, R108 ;  /* 0x0000007e146c723c */ /* 0x000fe2000004186c */
[----:B------:R-:W0:Y:S01]  /*f2e0*/  LDSM.16.M88.4 R124, [R200+0xc000] ;  /* 0x00c00000c87c783b */ /* 0x000e220000000200 */
[----:B------:R-:W-:-:S04]  /*f2f0*/  LOP3.LUT R19, R19, 0x31, R211, 0xfe, !PT ;  /* 0x0000003113137812 */ /* 0x000fc800078efed3 */
[----:B------:R-:W-:Y:S02]  /*f300*/  ISETP.GT.U32.AND P4, PT, R19, R14, PT ;  /* 0x0000000e1300720c */ /* 0x000fe40003f84070 */
[C---:B0-----:R-:W-:Y:S08]  /*f310*/  HMMA.16816.F32.BF16 R172, R20.reuse, R124, R172 ;  /* 0x0000007c14ac723c */ /* 0x041ff000000418ac */
[----:B------:R-:W-:Y:S01]  /*f320*/  HMMA.16816.F32.BF16 R164, R20, R126, R164 ;  /* 0x0000007e14a4723c */ /* 0x000fe200000418a4 */
[----:B------:R-:W0:Y:S01]  /*f330*/  LDSM.16.M88.4 R124, [R200+0xd000] ;  /* 0x00d00000c87c783b */ /* 0x000e220000000200 */
[----:B------:R-:W-:Y:S01]  /*f340*/  ISETP.GT.AND.EX P4, PT, R25, R16, PT, P4 ;  /* 0x000000101900720c */ /* 0x000fe20003f84340 */
[----:B------:R-:W-:-:S03]  /*f350*/  IMAD.U32 R25, RZ, RZ, UR9 ;  /* 0x00000009ff197e24 */ /* 0x000fc6000f8e00ff */
[----:B------:R-:W-:-:S05]  /*f360*/  SEL R24, RZ, 0x1, !P4 ;  /* 0x00000001ff187807 */ /* 0x000fca0006000000 */
[----:B------:R-:W-:Y:S02]  /*f370*/  IMAD.IADD R18, R24, 0x1, R18 ;  /* 0x0000000118127824 */ /* 0x000fe400078e0212 */
[----:B------:R-:W-:Y:S01]  /*f380*/  IMAD.WIDE R24, R25, 0x2, R222 ;  /* 0x0000000219187825 */ /* 0x000fe200078e02de */
[C---:B0-----:R-:W-:Y:S07]  /*f390*/  HMMA.16816.F32.BF16 R168, R20.reuse, R124, R168 ;  /* 0x0000007c14a8723c */ /* 0x041fee00000418a8 */
[----:B------:R-:W-:Y:S01]  /*f3a0*/  CS2R R124, SRZ ;  /* 0x00000000007c7805 */ /* 0x000fe2000001ff00 */
[----:B------:R-:W-:Y:S07]  /*f3b0*/  HMMA.16816.F32.BF16 R160, R20, R126, R160 ;  /* 0x0000007e14a0723c */ /* 0x000fee00000418a0 */
[----:B------:R-:W-:-:S06]  /*f3c0*/  CS2R R126, SRZ ;  /* 0x00000000007e7805 */ /* 0x000fcc000001ff00 */
[----:B------:R-:W2:Y:S01]  /*f3d0*/  @!P1 LDG.E.128 R124, [R24.64] ;  /* 0x0000000a187c9981 */ /* 0x000ea2000c1e1d00 */
[C---:B------:R-:W-:Y:S08]  /*f3e0*/  HMMA.16816.F32.BF16 R180, R20.reuse, R152, R180 ;  /* 0x0000009814b4723c */ /* 0x040ff000000418b4 */
[----:B------:R-:W-:Y:S01]  /*f3f0*/  HMMA.16816.F32.BF16 R152, R20, R154, R64 ;  /* 0x0000009a1498723c */ /* 0x000fe20000041840 */
[----:B------:R-:W0:Y:S01]  /*f400*/  LDSM.16.M88.4 R64, [R200+0xf000] ;  /* 0x00f00000c840783b */ /* 0x000e220000000200 */
[----:B------:R-:W-:-:S06]  /*f410*/  IMAD.U32 R26, RZ, RZ, UR5 ;  /* 0x00000005ff1a7e24 */ /* 0x000fcc000f8e00ff */
[C---:B0-----:R-:W-:Y:S08]  /*f420*/  HMMA.16816.F32.BF16 R176, R20.reuse, R64, R176 ;  /* 0x0000004014b0723c */ /* 0x041ff000000418b0 */
[----:B------:R-:W-:Y:S01]  /*f430*/  HMMA.16816.F32.BF16 R64, R20, R66, R136 ;  /* 0x000000421440723c */ /* 0x000fe20000041888 */
[----:B------:R-:W-:Y:S01]  /*f440*/  LDSM.16.M88.4 R20, [R250] ;  /* 0x00000000fa14783b */ /* 0x000fe20000000200 */
[----:B--2---:R-:W-:-:S02]  /*f450*/  SEL R124, R124, RZ, !P1 ;  /* 0x000000ff7c7c7207 */ /* 0x004fc40004800000 */
[----:B------:R-:W-:Y:S02]  /*f460*/  SEL R125, R125, RZ, !P1 ;  /* 0x000000ff7d7d7207 */ /* 0x000fe40004800000 */
[----:B------:R-:W-:Y:S02]  /*f470*/  SEL R126, R126, RZ, !P1 ;  /* 0x000000ff7e7e7207 */ /* 0x000fe40004800000 */
[----:B------:R-:W-:Y:S02]  /*f480*/  SEL R127, R127, RZ, !P1 ;  /* 0x000000ff7f7f7207 */ /* 0x000fe40004800000 */
[----:B------:R-:W-:-:S04]  /*f490*/  ISETP.GT.U32.AND P1, PT, R19, R6, PT ;  /* 0x000000061300720c */ /* 0x000fc80003f24070 */
[----:B------:R-:W-:-:S04]  /*f4a0*/  ISETP.GT.AND.EX P1, PT, R26, R15, PT, P1 ;  /* 0x0000000f1a00720c */ /* 0x000fc80003f24310 */
[----:B------:R-:W-:Y:S02]  /*f4b0*/  SEL R19, RZ, 0x4, !P1 ;  /* 0x00000004ff137807 */ /* 0x000fe40004800000 */
[----:B------:R-:W-:-:S04]  /*f4c0*/  ISETP.GT.U32.AND P1, PT, R17, R6, PT ;  /* 0x000000061100720c */ /* 0x000fc80003f24070 */
[----:B------:R-:W-:Y:S02]  /*f4d0*/  ISETP.GT.AND.EX P1, PT, R26, R15, PT, P1 ;  /* 0x0000000f1a00720c */ /* 0x000fe40003f24310 */
[----:B------:R-:W0:Y:S02]  /*f4e0*/  LDSM.16.M88.4 R24, [R197+0x8000] ;  /* 0x00800000c518783b */ /* 0x000e240000000200 */
[C---:B0-----:R-:W-:Y:S08]  /*f4f0*/  HMMA.16816.F32.BF16 R140, R20.reuse, R24, R140 ;  /* 0x00000018148c723c */ /* 0x041ff0000004188c */
[----:B------:R-:W-:Y:S01]  /*f500*/  HMMA.16816.F32.BF16 R148, R20, R26, R148 ;  /* 0x0000001a1494723c */ /* 0x000fe20000041894 */
[----:B------:R-:W0:Y:S07]  /*f510*/  LDSM.16.M88.4 R24, [R199+0x9000] ;  /* 0x00900000c718783b */ /* 0x000e2e0000000200 */
[C---:B0-----:R-:W-:Y:S08]  /*f520*/  HMMA.16816.F32.BF16 R92, R48.reuse, R24, R92 ;  /* 0x00000018305c723c */ /* 0x041ff0000004185c */
[----:B------:R-:W-:Y:S01]  /*f530*/  HMMA.16816.F32.BF16 R156, R48, R26, R156 ;  /* 0x0000001a309c723c */ /* 0x000fe2000004189c */
[----:B------:R-:W0:-:S15]  /*f540*/  LDSM.16.M88.4 R24, [R198+0x9000] ;  /* 0x00900000c618783b */ /* 0x000e1e0000000200 */
[----:B------:R-:W-:-:S08]  /*f550*/  NOP ;  /* 0x0000000000007918 */ /* 0x000fd00000000000 */
[C---:B0-----:R-:W-:Y:S01]  /*f560*/  HMMA.16816.F32.BF16 R136, R28.reuse, R26, R156 ;  /* 0x0000001a1c88723c */ /* 0x041fe2000004189c */
[----:B------:R-:W0:Y:S07]  /*f570*/  LDSM.16.M88.4 R156, [R197+0x9000] ;  /* 0x00900000c59c783b */ /* 0x000e2e0000000200 */
[----:B------:R-:W-:-:S15]  /*f580*/  HMMA.16816.F32.BF16 R92, R28, R24, R92 ;  /* 0x000000181c5c723c */ /* 0x000fde000004185c */
[----:B------:R-:W-:-:S09]  /*f590*/  NOP ;  /* 0x0000000000007918 */ /* 0x000fd20000000000 */
[----:B0-----:R-:W-:Y:S01]  /*f5a0*/  HMMA.16816.F32.BF16 R24, R20, R156, R92 ;  /* 0x0000009c1418723c */ /* 0x001fe2000004185c */
        /* <DEDUP_REMOVED lines=19> */
[----:B------:R-:W-:-:S02]  /*f6e0*/  SEL R17, RZ, 0x7fff8, !P1 ;  /* 0x0007fff8ff117807 */ /* 0x000fc40004800000 */
[----:B------:R-:W-:Y:S01]  /*f6f0*/  LOP3.LUT R18, R18, 0x3, RZ, 0xc0, !PT ;  /* 0x0000000312127812 */ /* 0x000fe200078ec0ff */
[----:B------:R-:W-:Y:S03]  /*f700*/  LDSM.16.M88.4 R48, [R198+0xa000] ;  /* 0x00a00000c630783b */ /* 0x000fe60000000200 */
[----:B------:R-:W-:Y:S01]  /*f710*/  IADD3 R17, R18, R17, R19 ;  /* 0x0000001112117210 */ /* 0x000fe20007ffe013 */
[----:B------:R-:W-:-:S04]  /*f720*/  IMAD.U32 R19, RZ, RZ, UR9 ;  /* 0x00000009ff137e24 */ /* 0x000fc8000f8e00ff */
[----:B------:R-:W-:Y:S01]  /*f730*/  IMAD.WIDE R18, R19, 0x2, R220 ;  /* 0x0000000213127825 */ /* 0x000fe200078e02dc */
[C---:B0-----:R-:W-:Y:S08]  /*f740*/  HMMA.16816.F32.BF16 R184, R28.reuse, R64, R184 ;  /* 0x000000401cb8723c */ /* 0x041ff000000418b8 */
[----:B------:R-:W-:Y:S01]  /*f750*/  HMMA.16816.F32.BF16 R108, R28, R66, R108 ;  /* 0x000000421c6c723c */ /* 0x000fe2000004186c */
[----:B------:R-:W0:-:S15]  /*f760*/  LDSM.16.M88.4 R64, [R198+0xd000] ;  /* 0x00d00000c640783b */ /* 0x000e1e0000000200 */
[C---:B------:R-:W-:Y:S08]  /*f770*/  HMMA.16816.F32.BF16 R184, R20.reuse, R188, R184 ;  /* 0x000000bc14b8723c */ /* 0x040ff000000418b8 */
[----:B------:R-:W-:Y:S07]  /*f780*/  HMMA.16816.F32.BF16 R188, R20, R190, R108 ;  /* 0x000000be14bc723c */ /* 0x000fee000004186c */
[----:B------:R-:W-:Y:S01]  /*f790*/  CS2R R108, SRZ ;  /* 0x00000000006c7805 */ /* 0x000fe2000001ff00 */
[----:B------:R-:W-:-:S06]  /*f7a0*/  CS2R R110, SRZ ;  /* 0x00000000006e7805 */ /* 0x000fcc000001ff00 */
[----:B------:R1:W2:Y:S01]  /*f7b0*/  @!P0 LDG.E.128 R108, [R18.64] ;  /* 0x0000000a126c8981 */ /* 0x0002a2000c1e1d00 */
[C---:B0-----:R-:W-:Y:S08]  /*f7c0*/  HMMA.16816.F32.BF16 R168, R28.reuse, R64, R168 ;  /* 0x000000401ca8723c */ /* 0x041ff000000418a8 */
[C---:B------:R-:W-:Y:S01]  /*f7d0*/  HMMA.16816.F32.BF16 R160, R28.reuse, R66, R160 ;  /* 0x000000421ca0723c */ /* 0x040fe200000418a0 */
[----:B------:R-:W0:Y:S07]  /*f7e0*/  LDSM.16.M88.4 R64, [R197+0xa000] ;  /* 0x00a00000c540783b */ /* 0x000e2e0000000200 */
[C---:B------:R-:W-:Y:S08]  /*f7f0*/  HMMA.16816.F32.BF16 R32, R28.reuse, R48, R32 ;  /* 0x000000301c20723c */ /* 0x040ff00000041820 */
[----:B------:R-:W-:Y:S01]  /*f800*/  HMMA.16816.F32.BF16 R144, R28, R50, R144 ;  /* 0x000000321c90723c */ /* 0x000fe20000041890 */
[----:B------:R-:W3:Y:S07]  /*f810*/  LDSM.16.M88.4 R48, [R198+0xc000] ;  /* 0x00c00000c630783b */ /* 0x000eee0000000200 */
[C---:B------:R-:W-:Y:S01]  /*f820*/  HMMA.16816.F32.BF16 R136, R20.reuse, R158, R136 ;  /* 0x0000009e1488723c */ /* 0x040fe20000041888 */
[----:B------:R-:W4:Y:S07]  /*f830*/  LDSM.16.M88.4 R156, [R198+0xf000] ;  /* 0x00f00000c69c783b */ /* 0x000f2e0000000200 */
[C---:B0-----:R-:W-:Y:S08]  /*f840*/  HMMA.16816.F32.BF16 R32, R20.reuse, R64, R32 ;  /* 0x000000401420723c */ /* 0x041ff00000041820 */
[----:B------:R-:W-:Y:S01]  /*f850*/  HMMA.16816.F32.BF16 R144, R20, R66, R144 ;  /* 0x000000421490723c */ /* 0x000fe20000041890 */
[----:B------:R-:W0:Y:S07]  /*f860*/  LDSM.16.M88.4 R64, [R197+0xc000] ;  /* 0x00c00000c540783b */ /* 0x000e2e0000000200 */
[C---:B---3--:R-:W-:Y:S08]  /*f870*/  HMMA.16816.F32.BF16 R172, R28.reuse, R48, R172 ;  /* 0x000000301cac723c */ /* 0x048ff000000418ac */
[----:B------:R-:W-:Y:S01]  /*f880*/  HMMA.16816.F32.BF16 R164, R28, R50, R164 ;  /* 0x000000321ca4723c */ /* 0x000fe200000418a4 */
[----:B------:R-:W3:Y:S01]  /*f890*/  LDSM.16.M88.4 R48, [R198+0xe000] ;  /* 0x00e00000c630783b */ /* 0x000ee20000000200 */
[----:B-1----:R-:W-:-:S05]  /*f8a0*/  IMAD.SHL.U32 R19, R209, 0x100, RZ ;  /* 0x00000100d1137824 */ /* 0x002fca00078e00ff */
[----:B------:R-:W-:Y:S01]  /*f8b0*/  LOP3.LUT R19, R19, 0xf00, RZ, 0xe2, !PT ;  /* 0x00000f0013137812 */ /* 0x000fe200078ee2ff */
[----:B----4-:R-:W-:Y:S01]  /*f8c0*/  HMMA.16816.F32.BF16 R176, R28, R156, R176 ;  /* 0x0000009c1cb0723c */ /* 0x010fe200000418b0 */
[----:B------:R-:W-:-:S03]  /*f8d0*/  LOP3.LUT R38, R38, 0xf, RZ, 0xc0, !PT ;  /* 0x0000000f26267812 */ /* 0x000fc600078ec0ff */
[----:B------:R-:W-:Y:S02]  /*f8e0*/  IMAD R208, R208, 0x1000, R19 ;  /* 0x00001000d0d07824 */ /* 0x000fe400078e0213 */
[----:B------:R-:W-:Y:S02]  /*f8f0*/  IMAD.U32 R19, RZ, RZ, UR9 ;  /* 0x00000009ff137e24 */ /* 0x000fe4000f8e00ff */
[----:B------:R-:W-:Y:S02]  /*f900*/  IMAD.SHL.U32 R156, R206, 0x100, RZ ;  /* 0x00000100ce9c7824 */ /* 0x000fe400078e00ff */
[----:B------:R-:W-:Y:S01]  /*f910*/  IMAD.WIDE R18, R19, 0x2, R216 ;  /* 0x0000000213127825 */ /* 0x000fe200078e02d8 */
[----:B0-----:R-:W-:Y:S07]  /*f920*/  HMMA.16816.F32.BF16 R172, R20, R64, R172 ;  /* 0x0000004014ac723c */ /* 0x001fee00000418ac */
[----:B------:R-:W-:-:S02]  /*f930*/  LOP3.LUT R64, R207, 0xf, RZ, 0xc0, !PT ;  /* 0x0000000fcf407812 */ /* 0x000fc400078ec0ff */
[----:B------:R-:W-:Y:S01]  /*f940*/  LOP3.LUT R65, R194, 0xf, RZ, 0xc0, !PT ;  /* 0x0000000fc2417812 */ /* 0x000fe200078ec0ff */
[----:B------:R-:W-:Y:S02]  /*f950*/  HMMA.16816.F32.BF16 R164, R20, R66, R164 ;  /* 0x0000004214a4723c */ /* 0x000fe400000418a4 */
[----:B------:R-:W-:Y:S02]  /*f960*/  IMAD R205, R205, 0x10, R64 ;  /* 0x00000010cdcd7824 */ /* 0x000fe400078e0240 */
[----:B------:R-:W-:Y:S02]  /*f970*/  IMAD R192, R192, 0x10, R65 ;  /* 0x00000010c0c07824 */ /* 0x000fe400078e0241 */
[----:B------:R-:W0:Y:S02]  /*f980*/  LDSM.16.M88.4 R64, [R197+0xd000] ;  /* 0x00d00000c540783b */ /* 0x000e240000000200 */
[----:B---3--:R-:W-:Y:S01]  /*f990*/  HMMA.16816.F32.BF16 R180, R28, R48, R180 ;  /* 0x000000301cb4723c */ /* 0x008fe200000418b4 */
[----:B------:R-:W-:Y:S01]  /*f9a0*/  LOP3.LUT R156, R156, 0xf00, RZ, 0xe2, !PT ;  /* 0x00000f009c9c7812 */ /* 0x000fe200078ee2ff */
[----:B------:R-:W-:-:S06]  /*f9b0*/  IMAD R17, R17, 0x10, R38 ;  /* 0x0000001011117824 */ /* 0x000fcc00078e0226 */
[----:B------:R-:W-:Y:S01]  /*f9c0*/  HMMA.16816.F32.BF16 R48, R28, R50, R92 ;  /* 0x000000321c30723c */ /* 0x000fe2000004185c */
[----:B------:R-:W-:-:S06]  /*f9d0*/  IMAD.SHL.U32 R38, R193, 0x100, RZ ;  /* 0x00000100c1267824 */ /* 0x000fcc00078e00ff */
[----:B------:R-:W-:Y:S01]  /*f9e0*/  CS2R R92, SRZ ;  /* 0x00000000005c7805 */ /* 0x000fe2000001ff00 */
[----:B------:R-:W-:Y:S01]  /*f9f0*/  CS2R R94, SRZ ;  /* 0x00000000005e7805 */ /* 0x000fe2000001ff00 */
[----:B------:R-:W-:Y:S01]  /*fa00*/  IMAD R156, R195, 0x1000, R156 ;  /* 0x00001000c39c7824 */ /* 0x000fe200078e029c */
[----:B------:R-:W-:-:S04]  /*fa10*/  LOP3.LUT R38, R38, 0xf00, RZ, 0xe2, !PT ;  /* 0x00000f0026267812 */ /* 0x000fc800078ee2ff */
[----:B------:R1:W3:Y:S01]  /*fa20*/  @!P3 LDG.E.128 R92, [R18.64] ;  /* 0x0000000a125cb981 */ /* 0x0002e2000c1e1d00 */
[----:B------:R-:W-:Y:S01]  /*fa30*/  IMAD R38, R39, 0x1000, R38 ;  /* 0x0000100027267824 */ /* 0x000fe200078e0226 */
[----:B-1----:R-:W-:Y:S01]  /*fa40*/  LOP3.LUT R19, R192, 0xff, RZ, 0xc0, !PT ;  /* 0x000000ffc0137812 */ /* 0x002fe200078ec0ff */
[----:B------:R-:W-:Y:S01]  /*fa50*/  IMAD.U32 R39, RZ, RZ, UR5 ;  /* 0x00000005ff277e24 */ /* 0x000fe2000f8e00ff */
[----:B------:R-:W-:Y:S01]  /*fa60*/  LOP3.LUT R2, R2, 0xffdfffff, RZ, 0xc0, !PT ;  /* 0xffdfffff02027812 */ /* 0x000fe200078ec0ff */
[----:B------:R-:W-:Y:S01]  /*fa70*/  IMAD.U32 R18, RZ, RZ, UR5 ;  /* 0x00000005ff127e24 */ /* 0x000fe2000f8e00ff */
[----:B0-----:R-:W-:Y:S01]  /*fa80*/  HMMA.16816.F32.BF16 R168, R20, R64, R168 ;  /* 0x0000004014a8723c */ /* 0x001fe200000418a8 */
[----:B------:R-:W-:Y:S01]  /*fa90*/  IMAD.IADD R156, R156, 0x1, R19 ;  /* 0x000000019c9c7824 */ /* 0x000fe200078e0213 */
[----:B------:R-:W-:Y:S01]  /*faa0*/  LOP3.LUT R19, R211, UR4, RZ, 0xfc, !PT ;  /* 0x00000004d3137c12 */ /* 0x000fe2000f8efcff */
[----:B------:R-:W0:Y:S04]  /*fab0*/  LDSM.16.M88.4 R192, [R197+0xe000] ;  /* 0x00e00000c5c0783b */ /* 0x000e280000000200 */
[----:B------:R-:W-:Y:S01]  /*fac0*/  IMAD.U32 R65, RZ, RZ, UR5 ;  /* 0x00000005ff417e24 */ /* 0x000fe2000f8e00ff */
[----:B------:R-:W-:-:S05]  /*fad0*/  LOP3.LUT R17, R17, 0xff, RZ, 0xc0, !PT ;  /* 0x000000ff11117812 */ /* 0x000fca00078ec0ff */
[----:B------:R-:W-:Y:S02]  /*fae0*/  IMAD.IADD R17, R38, 0x1, R17 ;  /* 0x0000000126117824 */ /* 0x000fe400078e0211 */
[----:B------:R-:W-:-:S05]  /*faf0*/  IMAD.U32 R38, RZ, RZ, UR4 ;  /* 0x00000004ff267e24 */ /* 0x000fca000f8e00ff */
[----:B------:R-:W-:Y:S02]  /*fb00*/  LOP3.LUT R38, R38, 0x10, R211, 0xfe, !PT ;  /* 0x0000001026267812 */ /* 0x000fe400078efed3 */
[----:B--2---:R-:W-:Y:S02]  /*fb10*/  SEL R108, R108, RZ, !P0 ;  /* 0x000000ff6c6c7207 */ /* 0x004fe40004000000 */
[----:B------:R-:W-:Y:S02]  /*fb20*/  SEL R109, R109, RZ, !P0 ;  /* 0x000000ff6d6d7207 */ /* 0x000fe40004000000 */
[----:B------:R-:W-:Y:S02]  /*fb30*/  SEL R110, R110, RZ, !P0 ;  /* 0x000000ff6e6e7207 */ /* 0x000fe40004000000 */
[----:B------:R-:W-:Y:S02]  /*fb40*/  SEL R111, R111, RZ, !P0 ;  /* 0x000000ff6f6f7207 */ /* 0x000fe40004000000 */
[----:B------:R-:W-:-:S04]  /*fb50*/  ISETP.GT.U32.AND P0, PT, R19, R14, PT ;  /* 0x0000000e1300720c */ /* 0x000fc80003f04070 */
[----:B------:R-:W-:Y:S02]  /*fb60*/  ISETP.GT.AND.EX P1, PT, R39, R16, PT, P0 ;  /* 0x000000102700720c */ /* 0x000fe40003f24300 */
[----:B------:R-:W-:-:S04]  /*fb70*/  ISETP.GT.U32.AND P0, PT, R19, R6, PT ;  /* 0x000000061300720c */ /* 0x000fc80003f04070 */
[----:B------:R-:W-:Y:S01]  /*fb80*/  ISETP.GT.AND.EX P0, PT, R18, R15, PT, P0 ;  /* 0x0000000f1200720c */ /* 0x000fe20003f04300 */
[----:B------:R-:W-:-:S06]  /*fb90*/  IMAD.U32 R19, RZ, RZ, UR4 ;  /* 0x00000004ff137e24 */ /* 0x000fcc000f8e00ff */
[----:B------:R-:W-:Y:S02]  /*fba0*/  @P1 LOP3.LUT R2, R2, 0x200000, RZ, 0xfc, !PT ;  /* 0x0020000002021812 */ /* 0x000fe400078efcff */
[----:B------:R-:W-:Y:S02]  /*fbb0*/  LOP3.LUT R19, R19, 0x9, R211, 0xfe, !PT ;  /* 0x0000000913137812 */ /* 0x000fe400078efed3 */
[----:B------:R-:W-:-:S04]  /*fbc0*/  LOP3.LUT R2, R2, 0xfffeffff, RZ, 0xc0, !PT ;  /* 0xfffeffff02027812 */ /* 0x000fc800078ec0ff */
[----:B------:R-:W-:Y:S02]  /*fbd0*/  @P0 LOP3.LUT R2, R2, 0x10000, RZ, 0xfc, !PT ;  /* 0x0001000002020812 */ /* 0x000fe400078efcff */
[----:B------:R-:W-:Y:S01]  /*fbe0*/  ISETP.GT.U32.AND P0, PT, R19, R14, PT ;  /* 0x0000000e1300720c */ /* 0x000fe20003f04070 */
[----:B------:R-:W-:-:S03]  /*fbf0*/  IMAD.U32 R39, RZ, RZ, UR4 ;  /* 0x00000004ff277e24 */ /* 0x000fc6000f8e00ff */
[----:B------:R-:W-:Y:S02]  /*fc00*/  ISETP.GT.AND.EX P1, PT, R65, R16, PT, P0 ;  /* 0x000000104100720c */ /* 0x000fe40003f24300 */
[----:B------:R-:W-:Y:S02]  /*fc10*/  LOP3.LUT R39, R39, 0x8, R211, 0xfe, !PT ;  /* 0x0000000827277812 */ /* 0x000fe400078efed3 */
[----:B------:R-:W-:Y:S02]  /*fc20*/  LOP3.LUT R2, R2, 0xfbffffff, RZ, 0xc0, !PT ;  /* 0xfbffffff02027812 */ /* 0x000fe400078ec0ff */
[----:B------:R-:W-:-:S07]  /*fc30*/  ISETP.GT.U32.AND P0, PT, R39, R14, PT ;  /* 0x0000000e2700720c */ /* 0x000fce0003f04070 */
[----:B------:R-:W-:Y:S02]  /*fc40*/  @P1 LOP3.LUT R2, R2, 0x4000000, RZ, 0xfc, !PT ;  /* 0x0400000002021812 */ /* 0x000fe400078efcff */
[----:B------:R-:W-:Y:S02]  /*fc50*/  ISETP.GT.AND.EX P1, PT, R65, R16, PT, P0 ;  /* 0x000000104100720c */ /* 0x000fe40003f24300 */
[----:B------:R-:W-:Y:S02]  /*fc60*/  ISETP.GT.U32.AND P0, PT, R19, R6, PT ;  /* 0x000000061300720c */ /* 0x000fe40003f04070 */
[----:B------:R-:W-:Y:S02]  /*fc70*/  LOP3.LUT R2, R2, 0xfdffffff, RZ, 0xc0, !PT ;  /* 0xfdffffff02027812 */ /* 0x000fe400078ec0ff */
[----:B------:R-:W-:-:S07]  /*fc80*/  ISETP.GT.AND.EX P0, PT, R18, R15, PT, P0 ;  /* 0x0000000f1200720c */ /* 0x000fce0003f04300 */
[----:B------:R-:W-:-:S04]  /*fc90*/  @P1 LOP3.LUT R2, R2, 0x2000000, RZ, 0xfc, !PT ;  /* 0x0200000002021812 */ /* 0x000fc800078efcff */
[----:B------:R-:W-:-:S04]  /*fca0*/  LOP3.LUT R2, R2, 0xfeffffff, RZ, 0xc0, !PT ;  /* 0xfeffffff02027812 */ /* 0x000fc800078ec0ff */
[----:B------:R-:W-:Y:S02]  /*fcb0*/  @P0 LOP3.LUT R2, R2, 0x1000000, RZ, 0xfc, !PT ;  /* 0x0100000002020812 */ /* 0x000fe400078efcff */
[----:B------:R-:W-:Y:S01]  /*fcc0*/  ISETP.GT.U32.AND P0, PT, R39, R6, PT ;  /* 0x000000062700720c */ /* 0x000fe20003f04070 */
[----:B------:R-:W-:-:S03]  /*fcd0*/  IMAD.U32 R19, RZ, RZ, UR4 ;  /* 0x00000004ff137e24 */ /* 0x000fc6000f8e00ff */
[----:B------:R-:W-:Y:S02]  /*fce0*/  ISETP.GT.AND.EX P1, PT, R18, R15, PT, P0 ;  /* 0x0000000f1200720c */ /* 0x000fe40003f24300 */
[----:B------:R-:W-:Y:S01]  /*fcf0*/  LOP3.LUT R19, R19, 0x1, R211, 0xfe, !PT ;  /* 0x0000000113137812 */ /* 0x000fe200078efed3 */
[----:B------:R-:W-:Y:S01]  /*fd00*/  IMAD.U32 R39, RZ, RZ, UR5 ;  /* 0x00000005ff277e24 */ /* 0x000fe2000f8e00ff */
[----:B------:R-:W-:Y:S02]  /*fd10*/  LOP3.LUT R2, R2, 0xff7fffff, RZ, 0xc0, !PT ;  /* 0xff7fffff02027812 */ /* 0x000fe400078ec0ff */
[----:B------:R-:W-:-:S07]  /*fd20*/  ISETP.GT.U32.AND P0, PT, R19, R14, PT ;  /* 0x0000000e1300720c */ /* 0x000fce0003f04070 */
[----:B------:R-:W-:Y:S02]  /*fd30*/  @P1 LOP3.LUT R2, R2, 0x800000, RZ, 0xfc, !PT ;  /* 0x0080000002021812 */ /* 0x000fe400078efcff */
[----:B------:R-:W-:Y:S02]  /*fd40*/  ISETP.GT.AND.EX P1, PT, R39, R16, PT, P0 ;  /* 0x000000102700720c */ /* 0x000fe40003f24300 */
[----:B------:R-:W-:Y:S02]  /*fd50*/  ISETP.GT.U32.AND P0, PT, R19, R6, PT ;  /* 0x000000061300720c */ /* 0x000fe40003f04070 */
[----:B------:R-:W-:Y:S02]  /*fd60*/  LOP3.LUT R2, R2, 0xffbfffff, RZ, 0xc0, !PT ;  /* 0xffbfffff02027812 */ /* 0x000fe400078ec0ff */
[----:B------:R-:W-:Y:S01]  /*fd70*/  ISETP.GT.AND.EX P0, PT, R18, R15, PT, P0 ;  /* 0x0000000f1200720c */ /* 0x000fe20003f04300 */
[----:B------:R-:W-:-:S06]  /*fd80*/  IMAD.U32 R18, RZ, RZ, UR4 ;  /* 0x00000004ff127e24 */ /* 0x000fcc000f8e00ff */
[----:B------:R-:W-:Y:S02]  /*fd90*/  @P1 LOP3.LUT R2, R2, 0x400000, RZ, 0xfc, !PT ;  /* 0x0040000002021812 */ /* 0x000fe400078efcff */
[----:B------:R-:W-:Y:S02]  /*fda0*/  LOP3.LUT R18, R18, 0x11, R211, 0xfe, !PT ;  /* 0x0000001112127812 */ /* 0x000fe400078efed3 */
[----:B------:R-:W-:Y:S01]  /*fdb0*/  LOP3.LUT R2, R2, 0xfffdffff, RZ, 0xc0, !PT ;  /* 0xfffdffff02027812 */ /* 0x000fe200078ec0ff */
[----:B------:R-:W-:-:S03]  /*fdc0*/  IMAD.U32 R19, RZ, RZ, UR5 ;  /* 0x00000005ff137e24 */ /* 0x000fc6000f8e00ff */
[----:B------:R-:W-:Y:S02]  /*fdd0*/  @P0 LOP3.LUT R2, R2, 0x20000, RZ, 0xfc, !PT ;  /* 0x0002000002020812 */ /* 0x000fe400078efcff */
[----:B------:R-:W-:-:S04]  /*fde0*/  ISETP.GT.U32.AND P0, PT, R18, R14, PT ;  /* 0x0000000e1200720c */ /* 0x000fc80003f04070 */
[C---:B------:R-:W-:Y:S02]  /*fdf0*/  ISETP.GT.AND.EX P1, PT, R19.reuse, R16, PT, P0 ;  /* 0x000000101300720c */ /* 0x040fe40003f24300 */
[----:B------:R-:W-:Y:S02]  /*fe00*/  ISETP.GT.U32.AND P0, PT, R38, R14, PT ;  /* 0x0000000e2600720c */ /* 0x000fe40003f04070 */
[----:B------:R-:W-:Y:S02]  /*fe10*/  LOP3.LUT R2, R2, 0xffefffff, RZ, 0xc0, !PT ;  /* 0xffefffff02027812 */ /* 0x000fe400078ec0ff */
[----:B------:R-:W-:-:S07]  /*fe20*/  ISETP.GT.AND.EX P0, PT, R19, R16, PT, P0 ;  /* 0x000000101300720c */ /* 0x000fce0003f04300 */
[----:B------:R-:W-:-:S04]  /*fe30*/  @P1 LOP3.LUT R2, R2, 0x100000, RZ, 0xfc, !PT ;  /* 0x0010000002021812 */ /* 0x000fc800078efcff */
[----:B------:R-:W-:Y:S01]  /*fe40*/  LOP3.LUT R2, R2, 0xfff7ffff, RZ, 0xc0, !PT ;  /* 0xfff7ffff02027812 */ /* 0x000fe200078ec0ff */
[----:B------:R-:W-:-:S03]  /*fe50*/  IMAD.U32 R64, RZ, RZ, UR5 ;  /* 0x00000005ff407e24 */ /* 0x000fc6000f8e00ff */
[----:B------:R-:W-:Y:S02]  /*fe60*/  @P0 LOP3.LUT R2, R2, 0x80000, RZ, 0xfc, !PT ;  /* 0x0008000002020812 */ /* 0x000fe400078efcff */
[----:B------:R-:W-:Y:S01]  /*fe70*/  ISETP.GT.U32.AND P0, PT, R18, R6, PT ;  /* 0x000000061200720c */ /* 0x000fe20003f04070 */
[----:B------:R-:W-:Y:S01]  /*fe80*/  IMAD.U32 R19, RZ, RZ, UR9 ;  /* 0x00000009ff137e24 */ /* 0x000fe2000f8e00ff */
[----:B------:R-:W-:Y:S02]  /*fe90*/  HMMA.16816.F32.BF16 R160, R20, R66, R160 ;  /* 0x0000004214a0723c */ /* 0x000fe400000418a0 */
[----:B------:R-:W-:Y:S01]  /*fea0*/  ISETP.GT.AND.EX P0, PT, R64, R15, PT, P0 ;  /* 0x0000000f4000720c */ /* 0x000fe20003f04300 */
[----:B------:R-:W-:Y:S01]  /*feb0*/  IMAD.WIDE R18, R19, 0x2, R214 ;  /* 0x0000000213127825 */ /* 0x000fe200078e02d6 */
[----:B------:R-:W-:-:S03]  /*fec0*/  CS2R R64, SRZ ;  /* 0x0000000000407805 */ /* 0x000fc6000001ff00 */
[----:B------:R-:W-:-:S06]  /*fed0*/  CS2R R66, SRZ ;  /* 0x0000000000427805 */ /* 0x000fcc000001ff00 */
[----:B------:R1:W2:Y:S01]  /*fee0*/  @!P2 LDG.E.128 R64, [R18.64] ;  /* 0x0000000a1240a981 */ /* 0x0002a2000c1e1d00 */
[----:B------:R-:W-:-:S04]  /*fef0*/  LOP3.LUT R2, R2, 0xfffbffff, RZ, 0xc0, !PT ;  /* 0xfffbffff02027812 */ /* 0x000fc800078ec0ff */
[----:B------:R-:W-:Y:S02]  /*ff00*/  @P0 LOP3.LUT R2, R2, 0x40000, RZ, 0xfc, !PT ;  /* 0x0004000002020812 */ /* 0x000fe400078efcff */
[----:B------:R-:W-:Y:S01]  /*ff10*/  ISETP.GT.U32.AND P0, PT, R38, R6, PT ;  /* 0x000000062600720c */ /* 0x000fe20003f04070 */
[----:B------:R-:W-:-:S05]  /*ff20*/  IMAD.U32 R38, RZ, RZ, UR5 ;  /* 0x00000005ff267e24 */ /* 0x000fca000f8e00ff */
[----:B------:R-:W-:Y:S01]  /*ff30*/  ISETP.GT.AND.EX P0, PT, R38, R15, PT, P0 ;  /* 0x0000000f2600720c */ /* 0x000fe20003f04300 */
[----:B------:R-:W-:Y:S01]  /*ff40*/  IMAD.U32 R39, RZ, RZ, UR4 ;  /* 0x00000004ff277e24 */ /* 0x000fe2000f8e00ff */
[----:B------:R-:W-:Y:S01]  /*ff50*/  LOP3.LUT R2, R2, 0xfffff7ff, RZ, 0xc0, !PT ;  /* 0xfffff7ff02027812 */ /* 0x000fe200078ec0ff */
[----:B-1----:R-:W-:-:S03]  /*ff60*/  IMAD.U32 R18, RZ, RZ, UR5 ;  /* 0x00000005ff127e24 */ /* 0x002fc6000f8e00ff */
[----:B------:R-:W-:-:S07]  /*ff70*/  LOP3.LUT R39, R39, 0x18, R211, 0xfe, !PT ;  /* 0x0000001827277812 */ /* 0x000fce00078efed3 */
[----:B------:R-:W-:Y:S02]  /*ff80*/  @P0 LOP3.LUT R2, R2, 0x800, RZ, 0xfc, !PT ;  /* 0x0000080002020812 */ /* 0x000fe400078efcff */
[----:B------:R-:W-:Y:S01]  /*ff90*/  ISETP.GT.U32.AND P0, PT, R39, R6, PT ;  /* 0x000000062700720c */ /* 0x000fe20003f04070 */
[----:B------:R-:W-:-:S03]  /*ffa0*/  IMAD.U32 R19, RZ, RZ, UR5 ;  /* 0x00000005ff137e24 */ /* 0x000fc6000f8e00ff */
[----:B------:R-:W-:Y:S02]  /*ffb0*/  ISETP.GT.AND.EX P1, PT, R18, R15, PT, P0 ;  /* 0x0000000f1200720c */ /* 0x000fe40003f24300 */
[----:B------:R-:W-:Y:S02]  /*ffc0*/  ISETP.GT.U32.AND P0, PT, R39, R14, PT ;  /* 0x0000000e2700720c */ /* 0x000fe40003f04070 */
[----:B------:R-:W-:Y:S02]  /*ffd0*/  LOP3.LUT R2, R2, 0xffffefff, RZ, 0xc0, !PT ;  /* 0xffffefff02027812 */ /* 0x000fe400078ec0ff */
[----:B------:R-:W-:Y:S01]  /*ffe0*/  ISETP.GT.AND.EX P0, PT, R19, R16, PT, P0 ;  /* 0x000000101300720c */ /* 0x000fe20003f04300 */
[----:B------:R-:W-:-:S06]  /*fff0*/  IMAD.U32 R19, RZ, RZ, UR4 ;  /* 0x00000004ff137e24 */ /* 0x000fcc000f8e00ff */
[----:B------:R-:W-:Y:S02]  /*10000*/  @P1 LOP3.LUT R2, R2, 0x1000, RZ, 0xfc, !PT ;  /* 0x0000100002021812 */ /* 0x000fe400078efcff */
[----:B------:R-:W-:Y:S02]  /*10010*/  LOP3.LUT R19, R19, 0x19, R211, 0xfe, !PT ;  /* 0x0000001913137812 */ /* 0x000fe400078efed3 */
[----:B------:R-:W-:-:S04]  /*10020*/  LOP3.LUT R2, R2, 0xffff7fff, RZ, 0xc0, !PT ;  /* 0xffff7fff02027812 */ /* 0x000fc800078ec0ff */
[----:B------:R-:W-:Y:S02]  /*10030*/  @P0 LOP3.LUT R2, R2, 0x8000, RZ, 0xfc, !PT ;  /* 0x0000800002020812 */ /* 0x000fe400078efcff */
[----:B------:R-:W-:-:S04]  /*10040*/  ISETP.GT.U32.AND P0, PT, R19, R6, PT ;  /* 0x000000061300720c */ /* 0x000fc80003f04070 */
[----:B------:R-:W-:Y:S02]  /*10050*/  ISETP.GT.AND.EX P0, PT, R18, R15, PT, P0 ;  /* 0x0000000f1200720c */ /* 0x000fe40003f04300 */
[----:B------:R-:W-:Y:S01]  /*10060*/  LOP3.LUT R2, R2, 0xffffdfff, RZ, 0xc0, !PT ;  /* 0xffffdfff02027812 */ /* 0x000fe200078ec0ff */
[----:B------:R-:W-:Y:S01]  /*10070*/  IMAD.U32 R39, RZ, RZ, UR5 ;  /* 0x00000005ff277e24 */ /* 0x000fe2000f8e00ff */
[----:B------:R-:W-:Y:S02]  /*10080*/  LOP3.LUT R0, R0, 0xfffffff7, RZ, 0xc0, !PT ;  /* 0xfffffff700007812 */ /* 0x000fe400078ec0ff */
[----:B------:R-:W-:Y:S02]  /*10090*/  LOP3.LUT R17, R17, 0xffff, RZ, 0xc0, !PT ;  /* 0x0000ffff11117812 */ /* 0x000fe400078ec0ff */
[----:B------:R-:W-:-:S05]  /*100a0*/  @P6 LOP3.LUT R0, R0, 0x8, RZ, 0xfc, !PT ;  /* 0x0000000800006812 */ /* 0x000fca00078efcff */
[----:B------:R-:W-:Y:S02]  /*100b0*/  @P0 LOP3.LUT R2, R2, 0x2000, RZ, 0xfc, !PT ;  /* 0x0000200002020812 */ /* 0x000fe400078efcff */
[----:B------:R-:W-:Y:S02]  /*100c0*/  ISETP.GT.U32.AND P0, PT, R19, R14, PT ;  /* 0x0000000e1300720c */ /* 0x000fe40003f04070 */
[--C-:B------:R-:W-:Y:S02]  /*100d0*/  SHF.R.U32.HI R19, RZ, 0x2, R17.reuse ;  /* 0x00000002ff137819 */ /* 0x100fe40000011611 */
[----:B------:R-:W-:Y:S02]  /*100e0*/  ISETP.GT.AND.EX P6, PT, R39, R16, PT, P0 ;  /* 0x000000102700720c */ /* 0x000fe40003fc4300 */
[----:B------:R-:W-:Y:S02]  /*100f0*/  LOP3.LUT R19, R19, 0x1, RZ, 0xc0, !PT ;  /* 0x0000000113137812 */ /* 0x000fe400078ec0ff */
[----:B------:R-:W-:-:S02]  /*10100*/  SHF.R.U32.HI R38, RZ, 0x3, R17 ;  /* 0x00000003ff267819 */ /* 0x000fc40000011611 */
[----:B------:R-:W-:Y:S02]  /*10110*/  ISETP.NE.U32.AND P0, PT, R19, 0x1, PT ;  /* 0x000000011300780c */ /* 0x000fe40003f05070 */
[----:B------:R-:W-:Y:S02]  /*10120*/  LOP3.LUT R0, R0, 0xffffffef, RZ, 0xc0, !PT ;  /* 0xffffffef00007812 */ /* 0x000fe400078ec0ff */
[----:B------:R-:W-:-:S03]  /*10130*/  LOP3.LUT R38, R38, 0x1, RZ, 0xc0, !PT ;  /* 0x0000000126267812 */ /* 0x000fc600078ec0ff */
[----:B------:R-:W-:Y:S02]  /*10140*/  @P6 LOP3.LUT R0, R0, 0x10, RZ, 0xfc, !PT ;  /* 0x0000001000006812 */ /* 0x000fe400078efcff */
[----:B------:R-:W-:Y:S02]  /*10150*/  SHF.R.U32.HI R18, RZ, 0x4, R17 ;  /* 0x00000004ff127819 */ /* 0x000fe40000011611 */
[----:B------:R-:W-:Y:S02]  /*10160*/  ISETP.NE.U32.AND P1, PT, R38, 0x1, PT ;  /* 0x000000012600780c */ /* 0x000fe40003f25070 */
[----:B------:R-:W-:Y:S02]  /*10170*/  LOP3.LUT R0, R0, 0xffffffdf, RZ, 0xc0, !PT ;  /* 0xffffffdf00007812 */ /* 0x000fe400078ec0ff */
[----:B------:R-:W-:Y:S02]  /*10180*/  LOP3.LUT R18, R18, 0x1, RZ, 0xc0, !PT ;  /* 0x0000000112127812 */ /* 0x000fe400078ec0ff */
[----:B------:R-:W-:-:S02]  /*10190*/  @P0 LOP3.LUT R0, R0, 0x20, RZ, 0xfc, !PT ;  /* 0x0000002000000812 */ /* 0x000fc400078efcff */
[----:B------:R-:W-:Y:S02]  /*101a0*/  SHF.R.U32.HI R19, RZ, 0x5, R17 ;  /* 0x00000005ff137819 */ /* 0x000fe40000011611 */
[----:B------:R-:W-:Y:S02]  /*101b0*/  LOP3.LUT R0, R0, 0xffffffbf, RZ, 0xc0, !PT ;  /* 0xffffffbf00007812 */ /* 0x000fe400078ec0ff */
[----:B------:R-:W-:Y:S02]  /*101c0*/  LOP3.LUT R38, R19, 0x1, RZ, 0xc0, !PT ;  /* 0x0000000113267812 */ /* 0x000fe400078ec0ff */
[----:B------:R-:W-:Y:S02]  /*101d0*/  @P1 LOP3.LUT R0, R0, 0x40, RZ, 0xfc, !PT ;  /* 0x0000004000001812 */ /* 0x000fe400078efcff */
[----:B---3--:R-:W-:Y:S02]  /*101e0*/  SEL R92, R92, RZ, !P3 ;  /* 0x000000ff5c5c7207 */ /* 0x008fe40005800000 */
[----:B------:R-:W-:-:S02]  /*101f0*/  SEL R93, R93, RZ, !P3 ;  /* 0x000000ff5d5d7207 */ /* 0x000fc40005800000 */
[----:B------:R-:W-:Y:S02]  /*10200*/  SEL R94, R94, RZ, !P3 ;  /* 0x000000ff5e5e7207 */ /* 0x000fe40005800000 */
[----:B------:R-:W-:Y:S02]  /*10210*/  SEL R95, R95, RZ, !P3 ;  /* 0x000000ff5f5f7207 */ /* 0x000fe40005800000 */
[----:B------:R-:W-:Y:S02]  /*10220*/  SHF.R.U32.HI R39, RZ, 0x6, R17 ;  /* 0x00000006ff277819 */ /* 0x000fe40000011611 */
[----:B------:R-:W-:Y:S02]  /*10230*/  ISETP.NE.U32.AND P3, PT, R38, 0x1, PT ;  /* 0x000000012600780c */ /* 0x000fe40003f65070 */
[----:B------:R-:W-:Y:S02]  /*10240*/  LOP3.LUT R0, R0, 0xffffff7f, RZ, 0xc0, !PT ;  /* 0xffffff7f00007812 */ /* 0x000fe400078ec0ff */
[----:B------:R-:W-:-:S04]  /*10250*/  LOP3.LUT R19, R39, 0x1, RZ, 0xc0, !PT ;  /* 0x0000000127137812 */ /* 0x000fc800078ec0ff */
[----:B------:R-:W-:Y:S02]  /*10260*/  ISETP.NE.U32.AND P4, PT, R19, 0x1, PT ;  /* 0x000000011300780c */ /* 0x000fe40003f85070 */
[----:B--2---:R-:W-:Y:S02]  /*10270*/  SEL R64, R64, RZ, !P2 ;  /* 0x000000ff40407207 */ /* 0x004fe40005000000 */
[----:B------:R-:W-:Y:S02]  /*10280*/  SEL R65, R65, RZ, !P2 ;  /* 0x000000ff41417207 */ /* 0x000fe40005000000 */
[----:B------:R-:W-:Y:S02]  /*10290*/  SEL R66, R66, RZ, !P2 ;  /* 0x000000ff42427207 */ /* 0x000fe40005000000 */
[----:B------:R-:W-:Y:S02]  /*102a0*/  SEL R67, R67, RZ, !P2 ;  /* 0x000000ff43437207 */ /* 0x000fe40005000000 */
[----:B------:R-:W-:-:S13]  /*102b0*/  ISETP.NE.U32.AND P2, PT, R18, 0x1, PT ;  /* 0x000000011200780c */ /* 0x000fda0003f45070 */
[----:B------:R-:W-:-:S04]  /*102c0*/  @P2 LOP3.LUT R0, R0, 0x80, RZ, 0xfc, !PT ;  /* 0x0000008000002812 */ /* 0x000fc800078efcff */
[----:B------:R-:W-:-:S04]  /*102d0*/  LOP3.LUT R0, R0, 0xfffffeff, RZ, 0xc0, !PT ;  /* 0xfffffeff00007812 */ /* 0x000fc800078ec0ff */
[----:B------:R-:W-:-:S04]  /*102e0*/  @P3 LOP3.LUT R0, R0, 0x100, RZ, 0xfc, !PT ;  /* 0x0000010000003812 */ /* 0x000fc800078efcff */
[----:B------:R-:W-:-:S04]  /*102f0*/  LOP3.LUT R0, R0, 0xfffffdff, RZ, 0xc0, !PT ;  /* 0xfffffdff00007812 */ /* 0x000fc800078ec0ff */
[----:B------:R-:W-:Y:S02]  /*10300*/  @P4 LOP3.LUT R0, R0, 0x200, RZ, 0xfc, !PT ;  /* 0x0000020000004812 */ /* 0x000fe400078efcff */
[----:B------:R-:W-:Y:S02]  /*10310*/  LOP3.LUT P4, RZ, R2, 0x40000, RZ, 0xc0, !PT ;  /* 0x0004000002ff7812 */ /* 0x000fe4000788c0ff */
[----:B------:R-:W-:-:S11]  /*10320*/  LOP3.LUT R0, R0, 0xfffffbff, RZ, 0xc0, !PT ;  /* 0xfffffbff00007812 */ /* 0x000fd600078ec0ff */
        /* <DEDUP_REMOVED lines=26> */
[----:B------:R-:W-:Y:S01]  /*104d0*/  LOP3.LUT R0, R0, 0xfff7ffff, RZ, 0xc0, !PT ;  /* 0xfff7ffff00007812 */ /* 0x000fe200078ec0ff */
[----:B------:R-:W-:Y:S01]  /*104e0*/  IMAD.U32 R18, RZ, RZ, UR9 ;  /* 0x00000009ff127e24 */ /* 0x000fe2000f8e00ff */
[----:B0-----:R-:W-:Y:S09]  /*104f0*/  HMMA.16816.F32.BF16 R180, R20, R192, R180 ;  /* 0x000000c014b4723c */ /* 0x001ff200000418b4 */
[----:B------:R-:W-:-:S02]  /*10500*/  @P4 LOP3.LUT R0, R0, 0x80000, RZ, 0xfc, !PT ;  /* 0x0008000000004812 */ /* 0x000fc400078efcff */
[----:B------:R-:W-:Y:S01]  /*10510*/  LOP3.LUT P4, RZ, R2, 0x1, RZ, 0xc0, !PT ;  /* 0x0000000102ff7812 */ /* 0x000fe2000788c0ff */
[----:B------:R-:W-:Y:S01]  /*10520*/  HMMA.16816.F32.BF16 R192, R20, R194, R48 ;  /* 0x000000c214c0723c */ /* 0x000fe20000041830 */
[----:B------:R-:W-:-:S06]  /*10530*/  IMAD.WIDE R18, R18, 0x2, R212 ;  /* 0x0000000212127825 */ /* 0x000fcc00078e02d4 */
[----:B------:R-:W-:Y:S01]  /*10540*/  CS2R R48, SRZ ;  /* 0x0000000000307805 */ /* 0x000fe2000001ff00 */
[----:B------:R-:W-:-:S06]  /*10550*/  CS2R R50, SRZ ;  /* 0x0000000000327805 */ /* 0x000fcc000001ff00 */
[----:B------:R0:W2:Y:S01]  /*10560*/  @!P4 LDG.E.128 R48, [R18.64] ;  /* 0x0000000a1230c981 */ /* 0x0000a2000c1e1d00 */
[--C-:B------:R-:W-:Y:S02]  /*10570*/  SHF.R.U32.HI R207, RZ, 0x7, R17.reuse ;  /* 0x00000007ffcf7819 */ /* 0x100fe40000011611 */
[--C-:B------:R-:W-:Y:S02]  /*10580*/  SHF.R.U32.HI R209, RZ, 0x8, R17.reuse ;  /* 0x00000008ffd17819 */ /* 0x100fe40000011611 */
[--C-:B------:R-:W-:Y:S02]  /*10590*/  SHF.R.U32.HI R233, RZ, 0x9, R17.reuse ;  /* 0x00000009ffe97819 */ /* 0x100fe40000011611 */
[--C-:B------:R-:W-:Y:S02]  /*105a0*/  SHF.R.U32.HI R232, RZ, 0xa, R17.reuse ;  /* 0x0000000affe87819 */ /* 0x100fe40000011611 */
[--C-:B------:R-:W-:Y:S02]  /*105b0*/  SHF.R.U32.HI R211, RZ, 0xb, R17.reuse ;  /* 0x0000000bffd37819 */ /* 0x100fe40000011611 */
[----:B------:R-:W-:-:S02]  /*105c0*/  SHF.R.U32.HI R231, RZ, 0xc, R17 ;  /* 0x0000000cffe77819 */ /* 0x000fc40000011611 */
[--C-:B------:R-:W-:Y:S02]  /*105d0*/  SHF.R.U32.HI R230, RZ, 0xd, R17.reuse ;  /* 0x0000000dffe67819 */ /* 0x100fe40000011611 */
[--C-:B------:R-:W-:Y:S02]  /*105e0*/  SHF.R.U32.HI R219, RZ, 0xe, R17.reuse ;  /* 0x0000000effdb7819 */ /* 0x100fe40000011611 */
[--C-:B------:R-:W-:Y:S02]  /*105f0*/  SHF.R.U32.HI R218, RZ, 0xf, R17.reuse ;  /* 0x0000000fffda7819 */ /* 0x100fe40000011611 */
[----:B------:R-:W-:-:S04]  /*10600*/  SHF.R.U32.HI R17, RZ, 0x1, R17 ;  /* 0x00000001ff117819 */ /* 0x000fc80000011611 */
[----:B------:R-:W-:Y:S02]  /*10610*/  LOP3.LUT R17, R17, 0x1, RZ, 0xc0, !PT ;  /* 0x0000000111117812 */ /* 0x000fe400078ec0ff */
[----:B------:R-:W-:Y:S02]  /*10620*/  SEL R40, R40, RZ, !P5 ;  /* 0x000000ff28287207 */ /* 0x000fe40006800000 */
[----:B------:R-:W-:Y:S02]  /*10630*/  SEL R41, R41, RZ, !P5 ;  /* 0x000000ff29297207 */ /* 0x000fe40006800000 */
[----:B------:R-:W-:Y:S02]  /*10640*/  SEL R42, R42, RZ, !P5 ;  /* 0x000000ff2a2a7207 */ /* 0x000fe40006800000 */
[----:B------:R-:W-:Y:S02]  /*10650*/  SEL R43, R43, RZ, !P5 ;  /* 0x000000ff2b2b7207 */ /* 0x000fe40006800000 */
[----:B------:R-:W-:Y:S01]  /*10660*/  ISETP.NE.U32.AND P5, PT, R17, 0x1, PT ;  /* 0x000000011100780c */ /* 0x000fe20003fa5070 */
[----:B------:R-:W-:Y:S01]  /*10670*/  FMUL R17, R140, c[0x0][0x190] ;  /* 0x000064008c117a20 */ /* 0x000fe20000400000 */
[----:B0-----:R-:W-:Y:S01]  /*10680*/  FMUL R18, R141, c[0x0][0x190] ;  /* 0x000064008d127a20 */ /* 0x001fe20000400000 */
[----:B------:R-:W-:Y:S01]  /*10690*/  FMUL R38, R142, c[0x0][0x190] ;  /* 0x000064008e267a20 */ /* 0x000fe20000400000 */
[----:B------:R-:W-:Y:S01]  /*106a0*/  FMUL R39, R143, c[0x0][0x190] ;  /* 0x000064008f277a20 */ /* 0x000fe20000400000 */
[----:B------:R-:W-:Y:S01]  /*106b0*/  FMUL R138, R138, c[0x0][0x190] ;  /* 0x000064008a8a7a20 */ /* 0x000fe20000400000 */
[----:B------:R-:W-:Y:S01]  /*106c0*/  LOP3.LUT P0, RZ, R2, 0x8000, RZ, 0xc0, !PT ;  /* 0x0000800002ff7812 */ /* 0x000fe2000780c0ff */
[----:B------:R-:W-:Y:S01]  /*106d0*/  FMUL R19, R148, c[0x0][0x190] ;  /* 0x0000640094137a20 */ /* 0x000fe20000400000 */
[----:B------:R-:W-:Y:S01]  /*106e0*/  FMUL R136, R136, c[0x0][0x190] ;  /* 0x0000640088887a20 */ /* 0x000fe20000400000 */
[----:B------:R-:W-:Y:S01]  /*106f0*/  LOP3.LUT P1, RZ, R2, 0x1000, RZ, 0xc0, !PT ;  /* 0x0000100002ff7812 */ /* 0x000fe2000782c0ff */
[----:B------:R-:W-:Y:S01]  /*10700*/  FMUL R143, R189, c[0x0][0x190] ;  /* 0x00006400bd8f7a20 */ /* 0x000fe20000400000 */
[----:B------:R-:W-:Y:S01]  /*10710*/  FSEL R138, R138, -INF , !P0 ;  /* 0xff8000008a8a7808 */ /* 0x000fe20004000000 */
[----:B------:R-:W-:Y:S01]  /*10720*/  FMUL R140, R149, c[0x0][0x190] ;  /* 0x00006400958c7a20 */ /* 0x000fe20000400000 */
[----:B------:R-:W-:Y:S01]  /*10730*/  LOP3.LUT P0, RZ, R0, 0x20, RZ, 0xc0, !PT ;  /* 0x0000002000ff7812 */ /* 0x000fe2000780c0ff */
[----:B------:R-:W-:Y:S01]  /*10740*/  FMUL R142, R150, c[0x0][0x190] ;  /* 0x00006400968e7a20 */ /* 0x000fe20000400000 */
[----:B------:R-:W-:Y:S01]  /*10750*/  LOP3.LUT R205, R205, 0xff, RZ, 0xc0, !PT ;  /* 0x000000ffcdcd7812 */ /* 0x000fe200078ec0ff */
[----:B------:R-:W-:Y:S01]  /*10760*/  FMUL R188, R188, c[0x0][0x190] ;  /* 0x00006400bcbc7a20 */ /* 0x000fe20000400000 */
[----:B------:R-:W-:-:S02]  /*10770*/  LOP3.LUT R207, R207, 0x1, RZ, 0xc0, !PT ;  /* 0x00000001cfcf7812 */ /* 0x000fc400078ec0ff */
[----:B------:R-:W-:Y:S01]  /*10780*/  FSEL R150, R136, -INF , !P1 ;  /* 0xff80000088967808 */ /* 0x000fe20004800000 */
[----:B------:R-:W-:Y:S01]  /*10790*/  FMUL R184, R184, c[0x0][0x190] ;  /* 0x00006400b8b87a20 */ /* 0x000fe20000400000 */
[----:B------:R-:W-:Y:S02]  /*107a0*/  LOP3.LUT P1, RZ, R0, 0x40, RZ, 0xc0, !PT ;  /* 0x0000004000ff7812 */ /* 0x000fe4000782c0ff */
[----:B------:R-:W-:Y:S02]  /*107b0*/  LOP3.LUT R209, R209, 0x1, RZ, 0xc0, !PT ;  /* 0x00000001d1d17812 */ /* 0x000fe400078ec0ff */
[----:B------:R-:W-:Y:S01]  /*107c0*/  FSEL R143, R143, -INF , P0 ;  /* 0xff8000008f8f7808 */ /* 0x000fe20000000000 */
[----:B------:R-:W-:Y:S01]  /*107d0*/  IMAD.IADD R206, R208, 0x1, R205 ;  /* 0x00000001d0ce7824 */ /* 0x000fe200078e02cd */
[----:B------:R-:W-:Y:S02]  /*107e0*/  ISETP.NE.U32.AND P0, PT, R207, 0x1, PT ;  /* 0x00000001cf00780c */ /* 0x000fe40003f05070 */
[----:B------:R-:W-:-:S02]  /*107f0*/  LOP3.LUT R233, R233, 0x1, RZ, 0xc0, !PT ;  /* 0x00000001e9e97812 */ /* 0x000fc400078ec0ff */
[----:B------:R-:W-:Y:S01]  /*10800*/  FSEL R205, R188, -INF , P1 ;  /* 0xff800000bccd7808 */ /* 0x000fe20000800000 */
[----:B------:R-:W-:Y:S01]  /*10810*/  FMUL R146, R146, c[0x0][0x190] ;  /* 0x0000640092927a20 */ /* 0x000fe20000400000 */
[----:B------:R-:W-:Y:S02]  /*10820*/  ISETP.NE.U32.AND P1, PT, R209, 0x1, PT ;  /* 0x00000001d100780c */ /* 0x000fe40003f25070 */
[----:B------:R-:W-:Y:S01]  /*10830*/  FSEL R209, R184, -INF , P0 ;  /* 0xff800000b8d17808 */ /* 0x000fe20000000000 */
[----:B------:R-:W-:Y:S01]  /*10840*/  FMUL R148, R151, c[0x0][0x190] ;  /* 0x0000640097947a20 */ /* 0x000fe20000400000 */
[----:B------:R-:W-:Y:S01]  /*10850*/  ISETP.NE.U32.AND P0, PT, R233, 0x1, PT ;  /* 0x00000001e900780c */ /* 0x000fe20003f05070 */
[----:B------:R-:W-:Y:S01]  /*10860*/  FMUL R147, R147, c[0x0][0x190] ;  /* 0x0000640093937a20 */ /* 0x000fe20000400000 */
[----:B------:R-:W-:Y:S01]  /*10870*/  LOP3.LUT R211, R211, 0x1, RZ, 0xc0, !PT ;  /* 0x00000001d3d37812 */ /* 0x000fe200078ec0ff */
[----:B------:R-:W-:Y:S01]  /*10880*/  FMUL R144, R144, c[0x0][0x190] ;  /* 0x0000640090907a20 */ /* 0x000fe20000400000 */
[----:B------:R-:W-:-:S02]  /*10890*/  LOP3.LUT R232, R232, 0x1, RZ, 0xc0, !PT ;  /* 0x00000001e8e87812 */ /* 0x000fc400078ec0ff */
[----:B------:R-:W-:Y:S01]  /*108a0*/  FSEL R146, R146, -INF , P0 ;  /* 0xff80000092927808 */ /* 0x000fe20000000000 */
[----:B------:R-:W-:Y:S01]  /*108b0*/  FMUL R24, R24, c[0x0][0x190] ;  /* 0x0000640018187a20 */ /* 0x000fe20000400000 */
[----:B------:R-:W-:Y:S01]  /*108c0*/  ISETP.NE.U32.AND P0, PT, R211, 0x1, PT ;  /* 0x00000001d300780c */ /* 0x000fe20003f05070 */
[----:B------:R-:W-:Y:S01]  /*108d0*/  FMUL R137, R137, c[0x0][0x190] ;  /* 0x0000640089897a20 */ /* 0x000fe20000400000 */
[----:B------:R-:W-:Y:S01]  /*108e0*/  LOP3.LUT R230, R230, 0x1, RZ, 0xc0, !PT ;  /* 0x00000001e6e67812 */ /* 0x000fe200078ec0ff */
[----:B------:R-:W-:Y:S01]  /*108f0*/  FMUL R145, R145, c[0x0][0x190] ;  /* 0x0000640091917a20 */ /* 0x000fe20000400000 */
[----:B------:R-:W-:Y:S01]  /*10900*/  FSEL R147, R147, -INF , P1 ;  /* 0xff80000093937808 */ /* 0x000fe20000800000 */
[----:B------:R-:W-:Y:S01]  /*10910*/  FMUL R34, R34, c[0x0][0x190] ;  /* 0x0000640022227a20 */ /* 0x000fe20000400000 */
[----:B------:R-:W-:Y:S02]  /*10920*/  LOP3.LUT P6, RZ, R2, 0x2000, RZ, 0xc0, !PT ;  /* 0x0000200002ff7812 */ /* 0x000fe400078cc0ff */
[----:B------:R-:W-:-:S02]  /*10930*/  ISETP.NE.U32.AND P1, PT, R232, 0x1, PT ;  /* 0x00000001e800780c */ /* 0x000fc40003f25070 */
[----:B------:R-:W-:Y:S02]  /*10940*/  PRMT R156, R206, 0x5410, R156 ;  /* 0x00005410ce9c7816 */ /* 0x000fe4000000009c */
[----:B------:R-:W-:Y:S02]  /*10950*/  LOP3.LUT R231, R231, 0x1, RZ, 0xc0, !PT ;  /* 0x00000001e7e77812 */ /* 0x000fe400078ec0ff */
[----:B------:R-:W-:Y:S02]  /*10960*/  FSEL R144, R144, -INF , P0 ;  /* 0xff80000090907808 */ /* 0x000fe40000000000 */
[----:B------:R-:W-:Y:S01]  /*10970*/  ISETP.NE.U32.AND P0, PT, R230, 0x1, PT ;  /* 0x00000001e600780c */ /* 0x000fe20003f05070 */
[----:B------:R-:W-:Y:S01]  /*10980*/  FMUL R35, R35, c[0x0][0x190] ;  /* 0x0000640023237a20 */ /* 0x000fe20000400000 */
[----:B------:R-:W-:Y:S02]  /*10990*/  LOP3.LUT R218, R218, 0x1, RZ, 0xc0, !PT ;  /* 0x00000001dada7812 */ /* 0x000fe400078ec0ff */
[----:B------:R-:W-:Y:S01]  /*109a0*/  FSEL R208, R137, -INF , !P6 ;  /* 0xff80000089d07808 */ /* 0x000fe20007000000 */
[----:B------:R-:W-:Y:S01]  /*109b0*/  FMUL R137, R186, c[0x0][0x190] ;  /* 0x00006400ba897a20 */ /* 0x000fe20000400000 */
[----:B------:R-:W-:Y:S01]  /*109c0*/  FSEL R211, R145, -INF , P1 ;  /* 0xff80000091d37808 */ /* 0x000fe20000800000 */
[----:B------:R-:W-:Y:S01]  /*109d0*/  FMUL R32, R32, c[0x0][0x190] ;  /* 0x0000640020207a20 */ /* 0x000fe20000400000 */
[----:B------:R-:W-:-:S02]  /*109e0*/  ISETP.NE.U32.AND P1, PT, R231, 0x1, PT ;  /* 0x00000001e700780c */ /* 0x000fc40003f25070 */
[----:B------:R-:W-:Y:S02]  /*109f0*/  LOP3.LUT R219, R219, 0x1, RZ, 0xc0, !PT ;  /* 0x00000001dbdb7812 */ /* 0x000fe400078ec0ff */
[----:B------:R-:W-:Y:S02]  /*10a00*/  FSEL R186, R34, -INF , P0 ;  /* 0xff80000022ba7808 */ /* 0x000fe40000000000 */
[----:B------:R-:W-:Y:S01]  /*10a10*/  ISETP.NE.U32.AND P0, PT, R218, 0x1, PT ;  /* 0x00000001da00780c */ /* 0x000fe20003f05070 */
[----:B------:R-:W-:Y:S01]  /*10a20*/  FMUL R33, R33, c[0x0][0x190] ;  /* 0x0000640021217a20 */ /* 0x000fe20000400000 */
[----:B------:R-:W-:Y:S02]  /*10a30*/  FSEL R145, R35, -INF , P1 ;  /* 0xff80000023917808 */ /* 0x000fe40000800000 */
[----:B------:R-:W-:Y:S02]  /*10a40*/  ISETP.NE.U32.AND P1, PT, R219, 0x1, PT ;  /* 0x00000001db00780c */ /* 0x000fe40003f25070 */
[----:B------:R-:W-:-:S02]  /*10a50*/  FSEL R218, R32, -INF , P0 ;  /* 0xff80000020da7808 */ /* 0x000fc40000000000 */
[----:B------:R-:W-:Y:S01]  /*10a60*/  FSEL R35, R33, -INF , P1 ;  /* 0xff80000021237808 */ /* 0x000fe20000800000 */
[----:B------:R-:W-:Y:S01]  /*10a70*/  FMUL R33, R172, c[0x0][0x190] ;  /* 0x00006400ac217a20 */ /* 0x000fe20000400000 */
        /* <DEDUP_REMOVED lines=10> */
[----:B--2---:R-:W-:-:S02]  /*10b20*/  SEL R48, R48, RZ, !P4 ;  /* 0x000000ff30307207 */ /* 0x004fc40006000000 */
[----:B------:R-:W-:Y:S02]  /*10b30*/  SEL R49, R49, RZ, !P4 ;  /* 0x000000ff31317207 */ /* 0x000fe40006000000 */
[----:B------:R-:W-:Y:S02]  /*10b40*/  SEL R50, R50, RZ, !P4 ;  /* 0x000000ff32327207 */ /* 0x000fe40006000000 */
[----:B------:R-:W-:Y:S02]  /*10b50*/  SEL R51, R51, RZ, !P4 ;  /* 0x000000ff33337207 */ /* 0x000fe40006000000 */
[----:B------:R-:W-:-:S04]  /*10b60*/  LOP3.LUT P4, RZ, R0, 0x80000, RZ, 0xc0, !PT ;  /* 0x0008000000ff7812 */ /* 0x000fc8000788c0ff */
[----:B------:R-:W-:Y:S02]  /*10b70*/  FSEL R17, R17, -INF , !P4 ;  /* 0xff80000011117808 */ /* 0x000fe40006000000 */
        /* <DEDUP_REMOVED lines=16> */
[----:B------:R-:W-:-:S04]  /*10c80*/  SHF.R.U64 R24, R156, 0x1f, RZ ;  /* 0x0000001f9c187819 */ /* 0x000fc800000012ff */
[----:B------:R-:W-:-:S04]  /*10c90*/  LOP3.LUT R24, R24, 0x1, RZ, 0xc0, !PT ;  /* 0x0000000118187812 */ /* 0x000fc800078ec0ff */
[----:B------:R-:W-:Y:S02]  /*10ca0*/  ISETP.NE.U32.AND P0, PT, R24, 0x1, PT ;  /* 0x000000011800780c */ /* 0x000fe40003f05070 */
[----:B------:R-:W-:Y:S02]  /*10cb0*/  SHF.R.U64 R24, R156, 0x1e, RZ ;  /* 0x0000001e9c187819 */ /* 0x000fe400000012ff */
[----:B------:R-:W-:Y:S02]  /*10cc0*/  ISETP.NE.U32.AND.EX P0, PT, RZ, RZ, PT, P0 ;  /* 0x000000ffff00720c */ /* 0x000fe40003f05100 */
[----:B------:R-:W-:Y:S02]  /*10cd0*/  LOP3.LUT R24, R24, 0x1, RZ, 0xc0, !PT ;  /* 0x0000000118187812 */ /* 0x000fe400078ec0ff */
[----:B------:R-:W-:Y:S02]  /*10ce0*/  FSEL R33, R33, -INF , P0 ;  /* 0xff80000021217808 */ /* 0x000fe40000000000 */
[----:B------:R-:W-:-:S02]  /*10cf0*/  ISETP.NE.U32.AND P0, PT, R24, 0x1, PT ;  /* 0x000000011800780c */ /* 0x000fc40003f05070 */
[----:B------:R-:W-:Y:S02]  /*10d00*/  SHF.R.U64 R24, R156, 0x1d, RZ ;  /* 0x0000001d9c187819 */ /* 0x000fe400000012ff */
[----:B------:R-:W-:Y:S02]  /*10d10*/  ISETP.NE.U32.AND.EX P0, PT, RZ, RZ, PT, P0 ;  /* 0x000000ffff00720c */ /* 0x000fe40003f05100 */
[----:B------:R-:W-:Y:S02]  /*10d20*/  LOP3.LUT R24, R24, 0x1, RZ, 0xc0, !PT ;  /* 0x0000000118187812 */ /* 0x000fe400078ec0ff */
[----:B------:R-:W-:Y:S02]  /*10d30*/  FSEL R34, R34, -INF , P0 ;  /* 0xff80000022227808 */ /* 0x000fe40000000000 */
[----:B------:R-:W-:Y:S02]  /*10d40*/  ISETP.NE.U32.AND P0, PT, R24, 0x1, PT ;  /* 0x000000011800780c */ /* 0x000fe40003f05070 */
[----:B------:R-:W-:-:S02]  /*10d50*/  SHF.R.U64 R24, R156, 0x1c, RZ ;  /* 0x0000001c9c187819 */ /* 0x000fc400000012ff */
[----:B------:R-:W-:Y:S02]  /*10d60*/  ISETP.NE.U32.AND.EX P0, PT, RZ, RZ, PT, P0 ;  /* 0x000000ffff00720c */ /* 0x000fe40003f05100 */
[----:B------:R-:W-:Y:S02]  /*10d70*/  LOP3.LUT R24, R24, 0x1, RZ, 0xc0, !PT ;  /* 0x0000000118187812 */ /* 0x000fe400078ec0ff */
[----:B------:R-:W-:Y:S02]  /*10d80*/  FSEL R173, R173, -INF , P0 ;  /* 0xff800000adad7808 */ /* 0x000fe40000000000 */
[----:B------:R-:W-:Y:S02]  /*10d90*/  ISETP.NE.U32.AND P0, PT, R24, 0x1, PT ;  /* 0x000000011800780c */ /* 0x000fe40003f05070 */
[----:B------:R-:W-:Y:S02]  /*10da0*/  SHF.R.U64 R24, R156, 0x1b, RZ ;  /* 0x0000001b9c187819 */ /* 0x000fe400000012ff */
[----:B------:R-:W-:-:S02]  /*10db0*/  ISETP.NE.U32.AND.EX P0, PT, RZ, RZ, PT, P0 ;  /* 0x000000ffff00720c */ /* 0x000fc40003f05100 */
[----:B------:R-:W-:Y:S02]  /*10dc0*/  LOP3.LUT R24, R24, 0x1, RZ, 0xc0, !PT ;  /* 0x0000000118187812 */ /* 0x000fe400078ec0ff */
[----:B------:R-:W-:Y:S02]  /*10dd0*/  FSEL R174, R174, -INF , P0 ;  /* 0xff800000aeae7808 */ /* 0x000fe40000000000 */
[----:B------:R-:W-:Y:S02]  /*10de0*/  ISETP.NE.U32.AND P0, PT, R24, 0x1, PT ;  /* 0x000000011800780c */ /* 0x000fe40003f05070 */
[----:B------:R-:W-:Y:S02]  /*10df0*/  SHF.R.U64 R24, R156, 0x1a, RZ ;  /* 0x0000001a9c187819 */ /* 0x000fe400000012ff */
[----:B------:R-:W-:Y:S02]  /*10e00*/  ISETP.NE.U32.AND.EX P0, PT, RZ, RZ, PT, P0 ;  /* 0x000000ffff00720c */ /* 0x000fe40003f05100 */
[----:B------:R-:W-:-:S02]  /*10e10*/  LOP3.LUT R24, R24, 0x1, RZ, 0xc0, !PT ;  /* 0x0000000118187812 */ /* 0x000fc400078ec0ff */
[----:B------:R-:W-:Y:S02]  /*10e20*/  FSEL R164, R164, -INF , P0 ;  /* 0xff800000a4a47808 */ /* 0x000fe40000000000 */
[----:B------:R-:W-:Y:S02]  /*10e30*/  ISETP.NE.U32.AND P0, PT, R24, 0x1, PT ;  /* 0x000000011800780c */ /* 0x000fe40003f05070 */
[----:B------:R-:W-:Y:S02]  /*10e40*/  SHF.R.U64 R24, R156, 0x19, RZ ;  /* 0x000000199c187819 */ /* 0x000fe400000012ff */
[----:B------:R-:W-:Y:S02]  /*10e50*/  ISETP.NE.U32.AND.EX P0, PT, RZ, RZ, PT, P0 ;  /* 0x000000ffff00720c */ /* 0x000fe40003f05100 */
[----:B------:R-:W-:Y:S02]  /*10e60*/  LOP3.LUT R24, R24, 0x1, RZ, 0xc0, !PT ;  /* 0x0000000118187812 */ /* 0x000fe400078ec0ff */
[----:B------:R-:W-:-:S02]  /*10e70*/  FSEL R165, R165, -INF , P0 ;  /* 0xff800000a5a57808 */ /* 0x000fc40000000000 */
        /* <DEDUP_REMOVED lines=16> */
[----:B------:R-:W-:Y:S01]  /*10f80*/  SHF.R.U64 R24, R156, 0x15, RZ ;  /* 0x000000159c187819 */ /* 0x000fe200000012ff */
[----:B------:R-:W-:Y:S01]  /*10f90*/  FMUL R166, R169, c[0x0][0x190] ;  /* 0x00006400a9a67a20 */ /* 0x000fe20000400000 */
[----:B------:R-:W-:-:S02]  /*10fa0*/  ISETP.NE.U32.AND.EX P0, PT, RZ, RZ, PT, P0 ;  /* 0x000000ffff00720c */ /* 0x000fc40003f05100 */
[----:B------:R-:W-:Y:S02]  /*10fb0*/  LOP3.LUT R24, R24, 0x1, RZ, 0xc0, !PT ;  /* 0x0000000118187812 */ /* 0x000fe400078ec0ff */
[----:B------:R-:W-:Y:S02]  /*10fc0*/  FSEL R166, R166, -INF , P0 ;  /* 0xff800000a6a67808 */ /* 0x000fe40000000000 */
[----:B------:R-:W-:Y:S02]  /*10fd0*/  ISETP.NE.U32.AND P0, PT, R24, 0x1, PT ;  /* 0x000000011800780c */ /* 0x000fe40003f05070 */
[----:B------:R-:W-:Y:S01]  /*10fe0*/  SHF.R.U64 R24, R156, 0x14, RZ ;  /* 0x000000149c187819 */ /* 0x000fe200000012ff */
[----:B------:R-:W-:Y:S01]  /*10ff0*/  FMUL R169, R170, c[0x0][0x190] ;  /* 0x00006400aaa97a20 */ /* 0x000fe20000400000 */
[----:B------:R-:W-:Y:S02]  /*11000*/  ISETP.NE.U32.AND.EX P0, PT, RZ, RZ, PT, P0 ;  /* 0x000000ffff00720c */ /* 0x000fe40003f05100 */
[----:B------:R-:W-:-:S02]  /*11010*/  LOP3.LUT R24, R24, 0x1, RZ, 0xc0, !PT ;  /* 0x0000000118187812 */ /* 0x000fc400078ec0ff */
[----:B------:R-:W-:Y:S02]  /*11020*/  FSEL R169, R169, -INF , P0 ;  /* 0xff800000a9a97808 */ /* 0x000fe40000000000 */
[----:B------:R-:W-:Y:S02]  /*11030*/  ISETP.NE.U32.AND P0, PT, R24, 0x1, PT ;  /* 0x000000011800780c */ /* 0x000fe40003f05070 */
[----:B------:R-:W-:Y:S01]  /*11040*/  SHF.R.U64 R24, R156, 0x13, RZ ;  /* 0x000000139c187819 */ /* 0x000fe200000012ff */
[----:B------:R-:W-:Y:S01]  /*11050*/  FMUL R170, R171, c[0x0][0x190] ;  /* 0x00006400abaa7a20 */ /* 0x000fe20000400000 */
        /* <DEDUP_REMOVED lines=9> */
[----:B------:R-:W-:Y:S01]  /*110f0*/  SHF.R.U64 R24, R156, 0x11, RZ ;  /* 0x000000119c187819 */ /* 0x000fe200000012ff */
[----:B------:R-:W-:Y:S01]  /*11100*/  FMUL R160, R161, c[0x0][0x190] ;  /* 0x00006400a1a07a20 */ /* 0x000fe20000400000 */
[----:B------:R-:W-:Y:S02]  /*11110*/  ISETP.NE.U32.AND.EX P0, PT, RZ, RZ, PT, P0 ;  /* 0x000000ffff00720c */ /* 0x000fe40003f05100 */
[----:B------:R-:W-:Y:S02]  /*11120*/  LOP3.LUT R24, R24, 0x1, RZ, 0xc0, !PT ;  /* 0x0000000118187812 */ /* 0x000fe400078ec0ff */
[----:B------:R-:W-:Y:S02]  /*11130*/  FSEL R160, R160, -INF , P0 ;  /* 0xff800000a0a07808 */ /* 0x000fe40000000000 */
[----:B------:R-:W-:Y:S02]  /*11140*/  ISETP.NE.U32.AND P0, PT, R24, 0x1, PT ;  /* 0x000000011800780c */ /* 0x000fe40003f05070 */
[----:B------:R-:W-:Y:S01]  /*11150*/  SHF.R.U64 R24, R156, 0x10, RZ ;  /* 0x000000109c187819 */ /* 0x000fe200000012ff */
[----:B------:R-:W-:Y:S01]  /*11160*/  FMUL R162, R162, c[0x0][0x190] ;  /* 0x00006400a2a27a20 */ /* 0x000fe20000400000 */
[----:B------:R-:W-:Y:S01]  /*11170*/  ISETP.NE.U32.AND.EX P0, PT, RZ, RZ, PT, P0 ;  /* 0x000000ffff00720c */ /* 0x000fe20003f05100 */
[----:B------:R-:W-:Y:S01]  /*11180*/  FMUL R25, R25, c[0x0][0x190] ;  /* 0x0000640019197a20 */ /* 0x000fe20000400000 */
[----:B------:R-:W-:-:S02]  /*11190*/  LOP3.LUT R24, R24, 0x1, RZ, 0xc0, !PT ;  /* 0x0000000118187812 */ /* 0x000fc400078ec0ff */
[----:B------:R-:W-:Y:S02]  /*111a0*/  LOP3.LUT P4, RZ, R0, 0x400, RZ, 0xc0, !PT ;  /* 0x0000040000ff7812 */ /* 0x000fe4000788c0ff */
[----:B------:R-:W-:Y:S01]  /*111b0*/  FSEL R189, R162, -INF , P0 ;  /* 0xff800000a2bd7808 */ /* 0x000fe20000000000 */
[----:B------:R-:W-:Y:S01]  /*111c0*/  FMUL R185, R185, c[0x0][0x190] ;  /* 0x00006400b9b97a20 */ /* 0x000fe20000400000 */
[----:B------:R-:W-:Y:S02]  /*111d0*/  ISETP.NE.U32.AND P0, PT, R24, 0x1, PT ;  /* 0x000000011800780c */ /* 0x000fe40003f05070 */
[----:B------:R-:W-:Y:S02]  /*111e0*/  FSEL R141, R25, -INF , !P4 ;  /* 0xff800000198d7808 */ /* 0x000fe40006000000 */
[----:B------:R-:W-:Y:S01]  /*111f0*/  SHF.R.U64 R24, R156, 0xf, RZ ;  /* 0x0000000f9c187819 */ /* 0x000fe200000012ff */
[----:B------:R-:W-:Y:S01]  /*11200*/  FMUL R163, R163, c[0x0][0x190] ;  /* 0x00006400a3a37a20 */ /* 0x000fe20000400000 */
[----:B------:R-:W-:-:S02]  /*11210*/  LOP3.LUT P4, RZ, R0, 0x200, RZ, 0xc0, !PT ;  /* 0x0000020000ff7812 */ /* 0x000fc4000788c0ff */
[----:B------:R-:W-:Y:S02]  /*11220*/  ISETP.NE.U32.AND.EX P0, PT, RZ, RZ, PT, P0 ;  /* 0x000000ffff00720c */ /* 0x000fe40003f05100 */
[----:B------:R-:W-:Y:S02]  /*11230*/  LOP3.LUT R24, R24, 0x1, RZ, 0xc0, !PT ;  /* 0x0000000118187812 */ /* 0x000fe400078ec0ff */
[----:B------:R-:W-:Y:S01]  /*11240*/  FSEL R207, R185, -INF , P4 ;  /* 0xff800000b9cf7808 */ /* 0x000fe20002000000 */
[----:B------:R-:W-:Y:S01]  /*11250*/  FMUL R185, R190, c[0x0][0x190] ;  /* 0x00006400beb97a20 */ /* 0x000fe20000400000 */
        /* <DEDUP_REMOVED lines=20> */
[----:B------:R-:W-:Y:S01]  /*113a0*/  SHF.R.U64 R24, R156, 0xb, RZ ;  /* 0x0000000b9c187819 */ /* 0x000fe200000012ff */
[----:B------:R-:W-:Y:S01]  /*113b0*/  FMUL R181, R183, c[0x0][0x190] ;  /* 0x00006400b7b57a20 */ /* 0x000fe20000400000 */
        /* <DEDUP_REMOVED lines=18> */
[----:B------:R-:W-:Y:S01]  /*114e0*/  FMUL R26, R26, c[0x0][0x190] ;  /* 0x000064001a1a7a20 */ /* 0x000fe20000400000 */
[----:B------:R-:W-:Y:S01]  /*114f0*/  FMUL R27, R27, c[0x0][0x190] ;  /* 0x000064001b1b7a20 */ /* 0x000fe20000400000 */
[----:B------:R-:W-:-:S02]  /*11500*/  ISETP.NE.U32.AND.EX P0, PT, RZ, RZ, PT, P0 ;  /* 0x000000ffff00720c */ /* 0x000fc40003f05100 */
[----:B------:R-:W-:Y:S02]  /*11510*/  LOP3.LUT R24, R24, 0x1, RZ, 0xc0, !PT ;  /* 0x0000000118187812 */ /* 0x000fe400078ec0ff */
[C---:B------:R-:W-:Y:S02]  /*11520*/  LOP3.LUT P3, RZ, R2.reuse, 0x80000, RZ, 0xc0, !PT ;  /* 0x0008000002ff7812 */ /* 0x040fe4000786c0ff */
[----:B------:R-:W-:Y:S02]  /*11530*/  LOP3.LUT P2, RZ, R2, 0x100000, RZ, 0xc0, !PT ;  /* 0x0010000002ff7812 */ /* 0x000fe4000784c0ff */
[----:B------:R-:W-:Y:S02]  /*11540*/  FSEL R182, R182, -INF , P0 ;  /* 0xff800000b6b67808 */ /* 0x000fe40000000000 */
[----:B------:R-:W-:Y:S02]  /*11550*/  FSEL R157, R26, -INF , !P3 ;  /* 0xff8000001a9d7808 */ /* 0x000fe40005800000 */
[----:B------:R-:W-:-:S02]  /*11560*/  FSEL R151, R27, -INF , !P2 ;  /* 0xff8000001b977808 */ /* 0x000fc40005000000 */
[----:B------:R-:W-:Y:S02]  /*11570*/  ISETP.NE.U32.AND P0, PT, R24, 0x1, PT ;  /* 0x000000011800780c */ /* 0x000fe40003f05070 */
[----:B------:R-:W0:Y:S01]  /*11580*/  LDSM.16.M88.4 R24, [R197+0xf000] ;  /* 0x00f00000c518783b */ /* 0x000e220000000200 */
[----:B------:R-:W-:Y:S01]  /*11590*/  HMMA.16816.F32.BF16 R152, R28, R158, R152 ;  /* 0x0000009e1c98723c */ /* 0x000fe20000041898 */
[----:B------:R-:W-:Y:S01]  /*115a0*/  FMUL R183, R195, c[0x0][0x190] ;  /* 0x00006400c3b77a20 */ /* 0x000fe20000400000 */
[----:B------:R-:W-:Y:S01]  /*115b0*/  ISETP.NE.U32.AND.EX P0, PT, RZ, RZ, PT, P0 ;  /* 0x000000ffff00720c */ /* 0x000fe20003f05100 */
[----:B------:R-:W-:Y:S01]  /*115c0*/  FMUL R184, R191, c[0x0][0x190] ;  /* 0x00006400bfb87a20 */ /* 0x000fe20000400000 */
[----:B------:R-:W-:Y:S01]  /*115d0*/  LOP3.LUT P1, RZ, R2, 0x2, RZ, 0xc0, !PT ;  /* 0x0000000202ff7812 */ /* 0x000fe2000782c0ff */
[----:B------:R-:W-:Y:S01]  /*115e0*/  FMUL R139, R139, c[0x0][0x190] ;  /* 0x000064008b8b7a20 */ /* 0x000fe20000400000 */
[----:B------:R-:W-:Y:S01]  /*115f0*/  FSEL R183, R183, -INF , P0 ;  /* 0xff800000b7b77808 */ /* 0x000fe20000000000 */
[----:B------:R-:W-:Y:S01]  /*11600*/  BAR.SYNC.DEFER_BLOCKING 0x0 ;  /* 0x0000000000007b1d */ /* 0x000fe20000010000 */
[----:B------:R-:W-:-:S04]  /*11610*/  SHF.R.U64 R28, R156, 0x6, RZ ;  /* 0x000000069c1c7819 */ /* 0x000fc800000012ff */
[----:B------:R-:W-:Y:S01]  /*11620*/  LOP3.LUT R28, R28, 0x1, RZ, 0xc0, !PT ;  /* 0x000000011c1c7812 */ /* 0x000fe200078ec0ff */
[----:B0-----:R-:W-:Y:S07]  /*11630*/  HMMA.16816.F32.BF16 R176, R20, R24, R176 ;  /* 0x0000001814b0723c */ /* 0x001fee00000418b0 */
[----:B------:R-:W-:-:S04]  /*11640*/  SHF.R.U64 R25, R156, 0x7, RZ ;  /* 0x000000079c197819 */ /* 0x000fc800000012ff */
[----:B------:R-:W-:-:S04]  /*11650*/  LOP3.LUT R25, R25, 0x1, RZ, 0xc0, !PT ;  /* 0x0000000119197812 */ /* 0x000fc800078ec0ff */
[----:B------:R-:W-:-:S04]  /*11660*/  ISETP.NE.U32.AND P0, PT, R25, 0x1, PT ;  /* 0x000000011900780c */ /* 0x000fc80003f05070 */
[----:B------:R-:W-:-:S05]  /*11670*/  ISETP.NE.U32.AND.EX P0, PT, RZ, RZ, PT, P0 ;  /* 0x000000ffff00720c */ /* 0x000fca0003f05100 */
[----:B------:R-:W-:Y:S01]  /*11680*/  FMUL R24, R176, c[0x0][0x190] ;  /* 0x00006400b0187a20 */ /* 0x000fe20000400000 */
[----:B------:R-:W-:-:S04]  /*11690*/  SHF.R.U64 R29, R156, 0x5, RZ ;  /* 0x000000059c1d7819 */ /* 0x000fc800000012ff */
[----:B------:R-:W-:Y:S02]  /*116a0*/  FSEL R24, R24, -INF , P0 ;  /* 0xff80000018187808 */ /* 0x000fe40000000000 */
[----:B------:R-:W-:Y:S01]  /*116b0*/  ISETP.NE.U32.AND P0, PT, R28, 0x1, PT ;  /* 0x000000011c00780c */ /* 0x000fe20003f05070 */
[----:B------:R-:W-:Y:S01]  /*116c0*/  FMUL R25, R177, c[0x0][0x190] ;  /* 0x00006400b1197a20 */ /* 0x000fe20000400000 */
[----:B------:R-:W-:Y:S02]  /*116d0*/  LOP3.LUT R29, R29, 0x1, RZ, 0xc0, !PT ;  /* 0x000000011d1d7812 */ /* 0x000fe400078ec0ff */
[----:B------:R-:W-:Y:S01]  /*116e0*/  ISETP.NE.U32.AND.EX P0, PT, RZ, RZ, PT, P0 ;  /* 0x000000ffff00720c */ /* 0x000fe20003f05100 */
[----:B------:R-:W-:Y:S01]  /*116f0*/  HMMA.16816.F32.BF16 R152, R20, R26, R152 ;  /* 0x0000001a1498723c */ /* 0x000fe20000041898 */
[----:B------:R-:W-:Y:S02]  /*11700*/  SHF.R.U64 R30, R156, 0x4, RZ ;  /* 0x000000049c1e7819 */ /* 0x000fe400000012ff */
[----:B------:R-:W-:-:S02]  /*11710*/  FSEL R25, R25, -INF , P0 ;  /* 0xff80000019197808 */ /* 0x000fc40000000000 */
[----:B------:R-:W-:Y:S01]  /*11720*/  ISETP.NE.U32.AND P0, PT, R29, 0x1, PT ;  /* 0x000000011d00780c */ /* 0x000fe20003f05070 */
[----:B------:R-:W-:Y:S01]  /*11730*/  FMUL R28, R178, c[0x0][0x190] ;  /* 0x00006400b21c7a20 */ /* 0x000fe20000400000 */
[----:B------:R-:W-:Y:S02]  /*11740*/  LOP3.LUT R30, R30, 0x1, RZ, 0xc0, !PT ;  /* 0x000000011e1e7812 */ /* 0x000fe400078ec0ff */
[----:B------:R-:W-:Y:S02]  /*11750*/  ISETP.NE.U32.AND.EX P0, PT, RZ, RZ, PT, P0 ;  /* 0x000000ffff00720c */ /* 0x000fe40003f05100 */
[----:B------:R-:W-:Y:S02]  /*11760*/  SHF.R.U64 R20, R156, 0x3, RZ ;  /* 0x000000039c147819 */ /* 0x000fe400000012ff */
[----:B------:R-:W-:Y:S02]  /*11770*/  FSEL R28, R28, -INF , P0 ;  /* 0xff8000001c1c7808 */ /* 0x000fe40000000000 */
[----:B------:R-:W-:Y:S01]  /*11780*/  ISETP.NE.U32.AND P0, PT, R30, 0x1, PT ;  /* 0x000000011e00780c */ /* 0x000fe20003f05070 */
[----:B------:R-:W-:Y:S01]  /*11790*/  FMUL R29, R179, c[0x0][0x190] ;  /* 0x00006400b31d7a20 */ /* 0x000fe20000400000 */
[----:B------:R-:W-:-:S02]  /*117a0*/  LOP3.LUT R20, R20, 0x1, RZ, 0xc0, !PT ;  /* 0x0000000114147812 */ /* 0x000fc400078ec0ff */
[----:B------:R-:W-:-:S04]  /*117b0*/  ISETP.NE.U32.AND.EX P0, PT, RZ, RZ, PT, P0 ;  /* 0x000000ffff00720c */ /* 0x000fc80003f05100 */
        /* <DEDUP_REMOVED lines=14> */
[----:B------:R-:W-:-:S04]  /*118a0*/  FMNMX R20, R17, R18, !PT ;  /* 0x0000001211147209 */ /* 0x000fc80007800000 */
        /* <DEDUP_REMOVED lines=29> */
[----:B------:R-:W-:-:S05]  /*11a80*/  FMNMX R23, R22, R23, !PT ;  /* 0x0000001716177209 */ /* 0x000fca0007800000 */
[----:B------:R-:W0:Y:S02]  /*11a90*/  SHFL.BFLY PT, R20, R23, 0x2, 0x1f ;  /* 0x0c401f0017147f89 */ /* 0x000e2400000e0000 */
[----:B0-----:R-:W-:-:S05]  /*11aa0*/  FMNMX R20, R23, R20, !PT ;  /* 0x0000001417147209 */ /* 0x001fca0007800000 */
[----:B------:R-:W0:Y:S01]  /*11ab0*/  SHFL.BFLY PT, R177, R20, 0x1, 0x1f ;  /* 0x0c201f0014b17f89 */ /* 0x000e2200000e0000 */
[----:B------:R-:W-:Y:S01]  /*11ac0*/  FMUL R30, R154, c[0x0][0x190] ;  /* 0x000064009a1e7a20 */ /* 0x000fe20000400000 */
[----:B------:R-:W-:-:S04]  /*11ad0*/  ISETP.NE.U32.AND.EX P0, PT, RZ, RZ, PT, P0 ;  /* 0x000000ffff00720c */ /* 0x000fc80003f05100 */
[----:B------:R-:W-:Y:S02]  /*11ae0*/  FSEL R30, R30, -INF , P0 ;  /* 0xff8000001e1e7808 */ /* 0x000fe40000000000 */
[----:B0-----:R-:W-:-:S05]  /*11af0*/  FMNMX R177, R20, R177, !PT ;  /* 0x000000b114b17209 */ /* 0x001fca0007800000 */
[----:B------:R-:W-:-:S04]  /*11b00*/  FADD R17, R17, -R177 ;  /* 0x800000b111117221 */ /* 0x000fc80000000000 */
[----:B------:R-:W-:-:S05]  /*11b10*/  FMUL R17, R17, 1.4426950216293334961 ;  /* 0x3fb8aa3b11117820 */ /* 0x000fca0000400000 */
[----:B------:R-:W-:Y:S01]  /*11b20*/  FSETP.GEU.AND P0, PT, R17, -126, PT ;  /* 0xc2fc00001100780b */ /* 0x000fe20003f0e000 */
[----:B------:R-:W-:-:S12]  /*11b30*/  FADD R18, R18, -R177 ;  /* 0x800000b112127221 */ /* 0x000fd80000000000 */
[----:B------:R-:W-:-:S04]  /*11b40*/  @!P0 FMUL R17, R17, 0.5 ;  /* 0x3f00000011118820 */ /* 0x000fc80000400000 */
[----:B------:R-:W0:Y:S01]  /*11b50*/  MUFU.EX2 R179, R17 ;  /* 0x0000001100b37308 */ /* 0x000e220000000800 */
[----:B------:R-:W-:Y:S01]  /*11b60*/  FMUL R18, R18, 1.4426950216293334961 ;  /* 0x3fb8aa3b12127820 */ /* 0x000fe20000400000 */
[----:B0-----:R-:W-:-:S04]  /*11b70*/  @!P0 FMUL R179, R179, R179 ;  /* 0x000000b3b3b38220 */ /* 0x001fc80000400000 */
        /* <DEDUP_REMOVED lines=71> */
[----:B------:R-:W-:Y:S01]  /*11ff0*/  FMUL R155, R155, c[0x0][0x190] ;  /* 0x000064009b9b7a20 */ /* 0x000fe20000400000 */
[----:B0-----:R-:W-:-:S03]  /*12000*/  @!P0 FMUL R156, R156, R156 ;  /* 0x0000009c9c9c8220 */ /* 0x001fc60000400000 */
[----:B------:R-:W-:Y:S02]  /*12010*/  FSETP.GEU.AND P0, PT, R207, -126, PT ;  /* 0xc2fc0000cf00780b */ /* 0x000fe40003f0e000 */
[----:B------:R-:W-:-:S11]  /*12020*/  FSEL R178, R155, -INF , !P1 ;  /* 0xff8000009bb27808 */ /* 0x000fd60004800000 */
[----:B------:R-:W-:-:S04]  /*12030*/  @!P0 FMUL R207, R207, 0.5 ;  /* 0x3f000000cfcf8820 */ /* 0x000fc80000400000 */
[----:B------:R-:W0:Y:S01]  /*12040*/  MUFU.EX2 R155, R207 ;  /* 0x000000cf009b7308 */ /* 0x000e220000000800 */
[----:B------:R-:W-:-:S04]  /*12050*/  FADD R205, R205, -R177 ;  /* 0x800000b1cdcd7221 */ /* 0x000fc80000000000 */
        /* <DEDUP_REMOVED lines=85> */
[----:B------:R-:W-:Y:S01]  /*125b0*/  FMNMX R23, R38, R39, !PT ;  /* 0x0000002726177209 */ /* 0x000fe20007800000 */
[----:B0-----:R-:W-:-:S03]  /*125c0*/  @!P0 FMUL R18, R18, R18 ;  /* 0x0000001212128220 */ /* 0x001fc60000400000 */
[----:B------:R-:W-:Y:S02]  /*125d0*/  FSETP.GEU.AND P0, PT, R24, -126, PT ;  /* 0xc2fc00001800780b */ /* 0x000fe40003f0e000 */
[----:B------:R-:W-:-:S11]  /*125e0*/  FMNMX R23, R142, R23, !PT ;  /* 0x000000178e177209 */ /* 0x000fd60007800000 */
[----:B------:R-:W-:-:S04]  /*125f0*/  @!P0 FMUL R24, R24, 0.5 ;  /* 0x3f00000018188820 */ /* 0x000fc80000400000 */
[----:B------:R0:W1:Y:S01]  /*12600*/  MUFU.EX2 R19, R24 ;  /* 0x0000001800137308 */ /* 0x0000620000000800 */
[----:B------:R-:W-:Y:S02]  /*12610*/  LOP3.LUT P6, RZ, R0, 0x10, RZ, 0xc0, !PT ;  /* 0x0000001000ff7812 */ /* 0x000fe400078cc0ff */
[----:B0-----:R-:W-:-:S04]  /*12620*/  FMNMX R24, R148, R23, !PT ;  /* 0x0000001794187209 */ /* 0x001fc80007800000 */
[----:B------:R-:W-:-:S04]  /*12630*/  FMNMX R24, R157, R24, !PT ;  /* 0x000000189d187209 */ /* 0x000fc80007800000 */
[----:B------:R-:W-:Y:S02]  /*12640*/  FMNMX R23, R151, R24, !PT ;  /* 0x0000001897177209 */ /* 0x000fe40007800000 */
[----:B------:R-:W-:Y:S02]  /*12650*/  FSEL R139, R139, -INF , !P6 ;  /* 0xff8000008b8b7808 */ /* 0x000fe40007000000 */
[----:B------:R-:W-:-:S04]  /*12660*/  FMNMX R24, R138, R23, !PT ;  /* 0x000000178a187209 */ /* 0x000fc80007800000 */
[----:B------:R-:W-:-:S04]  /*12670*/  FMNMX R23, R139, R24, !PT ;  /* 0x000000188b177209 */ /* 0x000fc80007800000 */
[----:B------:R-:W-:-:S04]  /*12680*/  FMNMX R24, R186, R23, !PT ;  /* 0x00000017ba187209 */ /* 0x000fc80007800000 */
[----:B------:R-:W-:Y:S02]  /*12690*/  FMNMX R23, R145, R24, !PT ;  /* 0x0000001891177209 */ /* 0x000fe40007800000 */
[----:B------:R-:W-:Y:S02]  /*126a0*/  LOP3.LUT P3, RZ, R0, 0x100, RZ, 0xc0, !PT ;  /* 0x0000010000ff7812 */ /* 0x000fe4000786c0ff */
[----:B------:R-:W-:Y:S02]  /*126b0*/  FMNMX R24, R146, R23, !PT ;  /* 0x0000001792187209 */ /* 0x000fe40007800000 */
[----:B------:R-:W-:Y:S02]  /*126c0*/  LOP3.LUT P2, RZ, R0, 0x80, RZ, 0xc0, !PT ;  /* 0x0000008000ff7812 */ /* 0x000fe4000784c0ff */
[----:B------:R-:W-:Y:S02]  /*126d0*/  FSEL R137, R137, -INF , P3 ;  /* 0xff80000089897808 */ /* 0x000fe40001800000 */
[----:B------:R-:W-:-:S02]  /*126e0*/  FMNMX R24, R147, R24, !PT ;  /* 0x0000001893187209 */ /* 0x000fc40007800000 */
[----:B------:R-:W-:Y:S02]  /*126f0*/  FSEL R136, R136, -INF , P2 ;  /* 0xff80000088887808 */ /* 0x000fe40001000000 */
[----:B------:R-:W-:Y:S02]  /*12700*/  FMNMX R23, R137, R24, !PT ;  /* 0x0000001889177209 */ /* 0x000fe40007800000 */
[----:B------:R-:W-:Y:S02]  /*12710*/  LOP3.LUT P6, RZ, R0, 0x8, RZ, 0xc0, !PT ;  /* 0x0000000800ff7812 */ /* 0x000fe400078cc0ff */
[----:B------:R-:W-:Y:S02]  /*12720*/  FSEL R185, R185, -INF , P5 ;  /* 0xff800000b9b97808 */ /* 0x000fe40002800000 */
[----:B------:R-:W-:Y:S02]  /*12730*/  FMNMX R24, R136, R23, !PT ;  /* 0x0000001788187209 */ /* 0x000fe40007800000 */
[----:B------:R-:W-:-:S02]  /*12740*/  FSEL R184, R184, -INF , !P6 ;  /* 0xff800000b8b87808 */ /* 0x000fc40007000000 */
[----:B------:R-:W-:-:S04]  /*12750*/  FMNMX R23, R185, R24, !PT ;  /* 0x00000018b9177209 */ /* 0x000fc80007800000 */
[----:B------:R-:W-:-:S04]  /*12760*/  FMNMX R24, R184, R23, !PT ;  /* 0x00000017b8187209 */ /* 0x000fc80007800000 */
[----:B------:R-:W-:-:S04]  /*12770*/  FMNMX R23, R173, R24, !PT ;  /* 0x00000018ad177209 */ /* 0x000fc80007800000 */
[----:B------:R-:W-:-:S04]  /*12780*/  FMNMX R24, R174, R23, !PT ;  /* 0x00000017ae187209 */ /* 0x000fc80007800000 */
[----:B------:R-:W-:-:S04]  /*12790*/  FMNMX R23, R187, R24, !PT ;  /* 0x00000018bb177209 */ /* 0x000fc80007800000 */
[----:B------:R-:W-:-:S04]  /*127a0*/  FMNMX R24, R188, R23, !PT ;  /* 0x00000017bc187209 */ /* 0x000fc80007800000 */
[----:B------:R-:W-:Y:S01]  /*127b0*/  FMNMX R23, R169, R24, !PT ;  /* 0x00000018a9177209 */ /* 0x000fe20007800000 */
[----:B------:R-:W-:-:S03]  /*127c0*/  FADD R25, R25, -R177 ;  /* 0x800000b119197221 */ /* 0x000fc60000000000 */
[----:B------:R-:W-:Y:S01]  /*127d0*/  FMNMX R24, R170, R23, !PT ;  /* 0x00000017aa187209 */ /* 0x000fe20007800000 */
[----:B------:R-:W-:-:S03]  /*127e0*/  FMUL R25, R25, 1.4426950216293334961 ;  /* 0x3fb8aa3b19197820 */ /* 0x000fc60000400000 */
[----:B------:R-:W-:Y:S01]  /*127f0*/  FMNMX R23, R189, R24, !PT ;  /* 0x00000018bd177209 */ /* 0x000fe20007800000 */
[----:B-1----:R-:W-:Y:S01]  /*12800*/  @!P0 FMUL R19, R19, R19 ;  /* 0x0000001313138220 */ /* 0x002fe20000400000 */
[----:B------:R-:W-:Y:S02]  /*12810*/  FSETP.GEU.AND P0, PT, R25, -126, PT ;  /* 0xc2fc00001900780b */ /* 0x000fe40003f0e000 */
[----:B------:R-:W-:-:S04]  /*12820*/  FMNMX R23, R190, R23, !PT ;  /* 0x00000017be177209 */ /* 0x000fc80007800000 */
[----:B------:R-:W-:-:S04]  /*12830*/  FMNMX R24, R180, R23, !PT ;  /* 0x00000017b4187209 */ /* 0x000fc80007800000 */
[----:B------:R-:W-:-:S04]  /*12840*/  FMNMX R23, R181, R24, !PT ;  /* 0x00000018b5177209 */ /* 0x000fc80007800000 */
[----:B------:R-:W-:Y:S01]  /*12850*/  FMNMX R24, R182, R23, !PT ;  /* 0x00000017b6187209 */ /* 0x000fe20007800000 */
[----:B------:R-:W-:-:S03]  /*12860*/  @!P0 FMUL R25, R25, 0.5 ;  /* 0x3f00000019198820 */ /* 0x000fc60000400000 */
[----:B------:R-:W-:Y:S01]  /*12870*/  FMNMX R23, R183, R24, !PT ;  /* 0x00000018b7177209 */ /* 0x000fe20007800000 */
[----:B------:R-:W0:Y:S03]  /*12880*/  MUFU.EX2 R20, R25 ;  /* 0x0000001900147308 */ /* 0x000e260000000800 */
[----:B------:R-:W-:Y:S01]  /*12890*/  FMNMX R24, R28, R23, !PT ;  /* 0x000000171c187209 */ /* 0x000fe20007800000 */
[----:B------:R-:W-:-:S03]  /*128a0*/  FADD R21, R21, -R177 ;  /* 0x800000b115157221 */ /* 0x000fc60000000000 */
[----:B------:R-:W-:Y:S01]  /*128b0*/  FMNMX R23, R29, R24, !PT ;  /* 0x000000181d177209 */ /* 0x000fe20007800000 */
[----:B------:R-:W-:-:S03]  /*128c0*/  FMUL R26, R21, 1.4426950216293334961 ;  /* 0x3fb8aa3b151a7820 */ /* 0x000fc60000400000 */
[----:B------:R-:W-:-:S04]  /*128d0*/  FMNMX R23, R30, R23, !PT ;  /* 0x000000171e177209 */ /* 0x000fc80007800000 */
[----:B------:R-:W-:Y:S01]  /*128e0*/  FMNMX R23, R178, R23, !PT ;  /* 0x00000017b2177209 */ /* 0x000fe20007800000 */
[----:B0-----:R-:W-:Y:S01]  /*128f0*/  @!P0 FMUL R20, R20, R20 ;  /* 0x0000001414148220 */ /* 0x001fe20000400000 */
[----:B------:R-:W-:-:S03]  /*12900*/  FSETP.GEU.AND P0, PT, R26, -126, PT ;  /* 0xc2fc00001a00780b */ /* 0x000fc60003f0e000 */
[----:B------:R-:W0:Y:S10]  /*12910*/  SHFL.BFLY PT, R24, R23, 0x2, 0x1f ;  /* 0x0c401f0017187f89 */ /* 0x000e3400000e0000 */
[----:B------:R-:W-:-:S04]  /*12920*/  @!P0 FMUL R26, R26, 0.5 ;  /* 0x3f0000001a1a8820 */ /* 0x000fc80000400000 */
[----:B------:R-:W1:Y:S01]  /*12930*/  MUFU.EX2 R21, R26 ;  /* 0x0000001a00157308 */ /* 0x000e620000000800 */
[----:B------:R-:W-:-:S04]  /*12940*/  FADD R22, R22, -R177 ;  /* 0x800000b116167221 */ /* 0x000fc80000000000 */
[----:B------:R-:W-:Y:S01]  /*12950*/  FMUL R27, R22, 1.4426950216293334961 ;  /* 0x3fb8aa3b161b7820 */ /* 0x000fe20000400000 */
[----:B0-----:R-:W-:-:S05]  /*12960*/  FMNMX R24, R23, R24, !PT ;  /* 0x0000001817187209 */ /* 0x001fca0007800000 */
[----:B------:R-:W0:Y:S01]  /*12970*/  SHFL.BFLY PT, R25, R24, 0x1, 0x1f ;  /* 0x0c201f0018197f89 */ /* 0x000e2200000e0000 */
[----:B-1----:R-:W-:Y:S01]  /*12980*/  @!P0 FMUL R21, R21, R21 ;  /* 0x0000001515158220 */ /* 0x002fe20000400000 */
[----:B------:R-:W-:-:S13]  /*12990*/  FSETP.GEU.AND P0, PT, R27, -126, PT ;  /* 0xc2fc00001b00780b */ /* 0x000fda0003f0e000 */
[----:B------:R-:W-:-:S04]  /*129a0*/  @!P0 FMUL R27, R27, 0.5 ;  /* 0x3f0000001b1b8820 */ /* 0x000fc80000400000 */
[----:B------:R-:W1:Y:S01]  /*129b0*/  MUFU.EX2 R22, R27 ;  /* 0x0000001b00167308 */ /* 0x000e620000000800 */
[----:B0-----:R-:W-:-:S05]  /*129c0*/  FMNMX R206, R24, R25, !PT ;  /* 0x0000001918ce7209 */ /* 0x001fca0007800000 */
[----:B------:R-:W-:-:S04]  /*129d0*/  FADD R38, R38, -R206 ;  /* 0x800000ce26267221 */ /* 0x000fc80000000000 */
[----:B------:R-:W-:Y:S01]  /*129e0*/  FMUL R38, R38, 1.4426950216293334961 ;  /* 0x3fb8aa3b26267820 */ /* 0x000fe20000400000 */
[----:B-1----:R-:W-:-:S04]  /*129f0*/  @!P0 FMUL R22, R22, R22 ;  /* 0x0000001616168220 */ /* 0x002fc80000400000 */
        /* <DEDUP_REMOVED lines=186> */
[----:B------:R-:W-:Y:S02]  /*135a0*/  FSETP.GEU.AND P0, PT, R136, -126, PT ;  /* 0xc2fc00008800780b */ /* 0x000fe40003f0e000 */
[----:B------:R-:W-:-:S11]  /*135b0*/  FMNMX R178, R177, R37, !PT ;  /* 0x00000025b1b27209 */ /* 0x000fd60007800000 */
[----:B------:R-:W-:-:S04]  /*135c0*/  @!P0 FMUL R136, R136, 0.5 ;  /* 0x3f00000088888820 */ /* 0x000fc80000400000 */
[----:B------:R-:W0:Y:S01]  /*135d0*/  MUFU.EX2 R30, R136 ;  /* 0x00000088001e7308 */ /* 0x000e220000000800 */
[----:B------:R-:W-:-:S04]  /*135e0*/  FADD R37, -R178, R37 ;  /* 0x00000025b2257221 */ /* 0x000fc80000000100 */
        /* <DEDUP_REMOVED lines=9> */
[----:B------:R-:W-:-:S12]  /*13680*/  FADD R137, R179, R191 ;  /* 0x000000bfb3897221 */ /* 0x000fd80000000000 */
[----:B------:R-:W-:-:S04]  /*13690*/  @!P0 FMUL R138, R138, 0.5 ;  /* 0x3f0000008a8a8820 */ /* 0x000fc80000400000 */
[----:B------:R0:W1:Y:S02]  /*136a0*/  MUFU.EX2 R37, R138 ;  /* 0x0000008a00257308 */ /* 0x0000640000000800 */
        /* <DEDUP_REMOVED lines=21> */
[----:B------:R-:W-:-:S03]  /*13800*/  FMNMX R177, R206, R36, !PT ;  /* 0x00000024ceb17209 */ /* 0x000fc60007800000 */
[----:B------:R-:W-:Y:S02]  /*13810*/  FADD R137, R171, R138 ;  /* 0x0000008aab897221 */ /* 0x000fe40000000000 */
[----:B------:R-:W-:Y:S02]  /*13820*/  FADD R36, -R177, R36 ;  /* 0x00000024b1247221 */ /* 0x000fe40000000100 */
[----:B------:R-:W-:Y:S02]  /*13830*/  FADD R138, R160, R137 ;  /* 0x00000089a08a7221 */ /* 0x000fe40000000000 */
[----:B------:R-:W-:Y:S02]  /*13840*/  FMUL R139, R36, 1.4426950216293334961 ;  /* 0x3fb8aa3b248b7820 */ /* 0x000fe40000400000 */
        /* <DEDUP_REMOVED lines=9> */
[----:B------:R0:W1:Y:S02]  /*138e0*/  MUFU.EX2 R136, R139 ;  /* 0x0000008b00887308 */ /* 0x0000640000000800 */
[----:B0-----:R-:W-:-:S05]  /*138f0*/  FADD R139, R22, R137 ;  /* 0x00000089168b7221 */ /* 0x001fca0000000000 */
[----:B------:R-:W0:Y:S01]  /*13900*/  SHFL.BFLY PT, R138, R139, 0x2, 0x1f ;  /* 0x0c401f008b8a7f89 */ /* 0x000e2200000e0000 */
[----:B------:R-:W-:-:S04]  /*13910*/  FADD R180, R194, R39 ;  /* 0x00000027c2b47221 */ /* 0x000fc80000000000 */
[----:B------:R-:W-:-:S04]  /*13920*/  FADD R180, R195, R180 ;  /* 0x000000b4c3b47221 */ /* 0x000fc80000000000 */
        /* <DEDUP_REMOVED lines=30> */
[----:B------:R-:W0:Y:S04]  /*13b10*/  SHFL.BFLY PT, R138, R181, 0x1, 0x1f ;  /* 0x0c201f00b58a7f89 */ /* 0x000e2800000e0000 */
[----:B------:R-:W2:Y:S01]  /*13b20*/  SHFL.BFLY PT, R139, R180, 0x2, 0x1f ;  /* 0x0c401f00b48b7f89 */ /* 0x000ea200000e0000 */
[----:B------:R-:W-:-:S04]  /*13b30*/  FADD R206, R206, -R177 ;  /* 0x800000b1cece7221 */ /* 0x000fc80000000000 */
[----:B------:R-:W-:Y:S01]  /*13b40*/  FMUL R206, R206, 1.4426950216293334961 ;  /* 0x3fb8aa3bcece7820 */ /* 0x000fe20000400000 */
[----:B-1----:R-:W-:-:S04]  /*13b50*/  @!P0 FMUL R136, R136, R136 ;  /* 0x0000008888888220 */ /* 0x002fc80000400000 */
[----:B------:R-:W-:Y:S01]  /*13b60*/  FSETP.GEU.AND P0, PT, R206, -126, PT ;  /* 0xc2fc0000ce00780b */ /* 0x000fe20003f0e000 */
[----:B0-----:R-:W-:Y:S01]  /*13b70*/  FADD R138, R181, R138 ;  /* 0x0000008ab58a7221 */ /* 0x001fe20000000000 */
[----:B--2---:R-:W-:-:S11]  /*13b80*/  FADD R181, R180, R139 ;  /* 0x0000008bb4b57221 */ /* 0x004fd60000000000 */
[----:B------:R-:W-:Y:S01]  /*13b90*/  @!P0 FMUL R206, R206, 0.5 ;  /* 0x3f000000cece8820 */ /* 0x000fe20000400000 */
[----:B------:R-:W0:Y:S03]  /*13ba0*/  SHFL.BFLY PT, R182, R181, 0x1, 0x1f ;  /* 0x0c201f00b5b67f89 */ /* 0x000e2600000e0000 */
[----:B------:R-:W1:Y:S01]  /*13bb0*/  MUFU.EX2 R36, R206 ;  /* 0x000000ce00247308 */ /* 0x000e620000000800 */
[----:B------:R-:W-:Y:S01]  /*13bc0*/  IMAD.MOV.U32 R137, RZ, RZ, R4 ;  /* 0x000000ffff897224 */ /* 0x000fe200078e0004 */
[----:B------:R-:W-:-:S04]  /*13bd0*/  FMUL R183, R138, R37 ;  /* 0x000000258ab77220 */ /* 0x000fc80000400000 */
[----:B------:R-:W-:-:S04]  /*13be0*/  FFMA R4, R142, R137, R183 ;  /* 0x000000898e047223 */ /* 0x000fc800000000b7 */
[----:B------:R-:W-:Y:S01]  /*13bf0*/  FMUL R183, R4, 0.25 ;  /* 0x3e80000004b77820 */ /* 0x000fe20000400000 */
[----:B-1----:R-:W-:Y:S01]  /*13c00*/  @!P0 FMUL R36, R36, R36 ;  /* 0x0000002424248220 */ /* 0x002fe20000400000 */
[----:B------:R-:W-:-:S04]  /*13c10*/  FSETP.GT.AND P0, PT, |R4|, 8.50705917302346158658e+37, PT ;  /* 0x7e8000000400780b */ /* 0x000fc80003f04200 */
[----:B------:R-:W-:Y:S01]  /*13c20*/  FSEL R138, R183, R4, P0 ;  /* 0x00000004b78a7208 */ /* 0x000fe20000000000 */
[----:B0-----:R-:W-:Y:S01]  /*13c30*/  FADD R183, R181, R182 ;  /* 0x000000b6b5b77221 */ /* 0x001fe20000000000 */
[----:B------:R-:W-:-:S03]  /*13c40*/  IMAD.MOV.U32 R139, RZ, RZ, R5 ;  /* 0x000000ffff8b7224 */ /* 0x000fc600078e0005 */
[----:B------:R-:W-:-:S04]  /*13c50*/  FMUL R183, R183, R36 ;  /* 0x00000024b7b77220 */ /* 0x000fc80000400000 */
[----:B------:R-:W-:Y:S01]  /*13c60*/  FFMA R5, R136, R139, R183 ;  /* 0x0000008b88057223 */ /* 0x000fe200000000b7 */
[----:B------:R-:W-:Y:S01]  /*13c70*/  @P0 FMUL R37, R37, 0.25 ;  /* 0x3e80000025250820 */ /* 0x000fe20000400000 */
[----:B------:R-:W-:-:S03]  /*13c80*/  @P0 FMUL R137, R137, 0.25 ;  /* 0x3e80000089890820 */ /* 0x000fc60000400000 */
[C---:B------:R-:W-:Y:S01]  /*13c90*/  FSETP.GT.AND P0, PT, |R5|.reuse, 8.50705917302346158658e+37, PT ;  /* 0x7e8000000500780b */ /* 0x040fe20003f04200 */
[----:B------:R-:W-:Y:S01]  /*13ca0*/  FMUL R182, R5, 0.25 ;  /* 0x3e80000005b67820 */ /* 0x000fe20000400000 */
[----:B------:R-:W-:Y:S04]  /*13cb0*/  STS.128 [R3+0x8000], R128 ;  /* 0x0080008003007388 */ /* 0x000fe80000000c00 */
[----:B------:R-:W-:Y:S01]  /*13cc0*/  FSEL R182, R182, R5, P0 ;  /* 0x00000005b6b67208 */ /* 0x000fe20000000000 */
[----:B------:R0:W-:Y:S06]  /*13cd0*/  STS.128 [R3+0x9000], R40 ;  /* 0x0090002803007388 */ /* 0x0001ec0000000c00 */
[----:B------:R-:W-:Y:S01]  /*13ce0*/  @P0 FMUL R36, R36, 0.25 ;  /* 0x3e80000024240820 */ /* 0x000fe20000400000 */
[----:B------:R-:W-:Y:S01]  /*13cf0*/  @P0 FMUL R139, R139, 0.25 ;  /* 0x3e8000008b8b0820 */ /* 0x000fe20000400000 */
[----:B------:R-:W-:Y:S01]  /*13d00*/  FSETP.GEU.AND P0, PT, |R4|, 1.175494350822287508e-38, PT ;  /* 0x008000000400780b */ /* 0x000fe20003f0e200 */
[----:B------:R-:W-:Y:S04]  /*13d10*/  STS.128 [R3+0xa000], R132 ;  /* 0x00a0008403007388 */ /* 0x000fe80000000c00 */
[----:B------:R-:W-:Y:S04]  /*13d20*/  STS.128 [R3+0xb000], R124 ;  /* 0x00b0007c03007388 */ /* 0x000fe80000000c00 */
[----:B------:R-:W-:Y:S04]  /*13d30*/  STS.128 [R3+0xc000], R108 ;  /* 0x00c0006c03007388 */ /* 0x000fe80000000c00 */
[----:B------:R-:W-:Y:S04]  /*13d40*/  STS.128 [R3+0xd000], R92 ;  /* 0x00d0005c03007388 */ /* 0x000fe80000000c00 */
[----:B------:R1:W-:Y:S04]  /*13d50*/  STS.128 [R3+0xe000], R64 ;  /* 0x00e0004003007388 */ /* 0x0003e80000000c00 */
[----:B------:R-:W-:Y:S04]  /*13d60*/  STS.128 [R3+0xf000], R48 ;  /* 0x00f0003003007388 */ /* 0x000fe80000000c00 */
[----:B------:R-:W-:Y:S01]  /*13d70*/  BAR.SYNC.DEFER_BLOCKING 0x0 ;  /* 0x0000000000007b1d */ /* 0x000fe20000010000 */
[----:B------:R-:W-:Y:S01]  /*13d80*/  @!P0 FMUL R138, R138, 16777216 ;  /* 0x4b8000008a8a8820 */ /* 0x000fe20000400000 */
[----:B------:R-:W-:Y:S01]  /*13d90*/  @!P0 FMUL R37, R37, 16777216 ;  /* 0x4b80000025258820 */ /* 0x000fe20000400000 */
[----:B------:R-:W-:Y:S01]  /*13da0*/  @!P0 FMUL R137, R137, 16777216 ;  /* 0x4b80000089898820 */ /* 0x000fe20000400000 */
[----:B------:R-:W-:-:S03]  /*13db0*/  FSETP.GEU.AND P0, PT, |R5|, 1.175494350822287508e-38, PT ;  /* 0x008000000500780b */ /* 0x000fc60003f0e200 */
[----:B------:R-:W0:Y:S10]  /*13dc0*/  MUFU.RCP R138, R138 ;  /* 0x0000008a008a7308 */ /* 0x000e340000001000 */
[----:B------:R-:W-:Y:S01]  /*13dd0*/  @!P0 FMUL R182, R182, 16777216 ;  /* 0x4b800000b6b68820 */ /* 0x000fe20000400000 */
[----:B------:R-:W2:Y:S05]  /*13de0*/  LDSM.16.MT88.4 R92, [R7] ;  /* 0x00000000075c783b */ /* 0x000eaa0000004200 */
[----:B------:R-:W3:Y:S01]  /*13df0*/  MUFU.RCP R182, R182 ;  /* 0x000000b600b67308 */ /* 0x000ee20000001000 */
[----:B------:R-:W-:Y:S01]  /*13e00*/  @!P0 FMUL R36, R36, 16777216 ;  /* 0x4b80000024248820 */ /* 0x000fe20000400000 */
[----:B------:R-:W-:Y:S01]  /*13e10*/  @!P0 FMUL R139, R139, 16777216 ;  /* 0x4b8000008b8b8820 */ /* 0x000fe20000400000 */
[----:B------:R-:W4:Y:S01]  /*13e20*/  LDSM.16.MT88.4 R48, [R196] ;  /* 0x00000000c430783b */ /* 0x000f220000004200 */
[C---:B0-----:R-:W-:Y:S01]  /*13e30*/  FMUL R41, R138.reuse, R137 ;  /* 0x000000898a297220 */ /* 0x041fe20000400000 */
[----:B------:R-:W-:-:S02]  /*13e40*/  FMUL R37, R138, R37 ;  /* 0x000000258a257220 */ /* 0x000fc40000400000 */
[----:B------:R-:W-:Y:S01]  /*13e50*/  LDSM.16.MT88.4 R108, [R9] ;  /* 0x00000000096c783b */ /* 0x000fe20000004200 */
[----:B------:R-:W-:Y:S01]  /*13e60*/  FMUL R142, R142, R41 ;  /* 0x000000298e8e7220 */ /* 0x000fe20000400000 */
[-C--:B------:R-:W-:Y:S01]  /*13e70*/  FMUL R40, R179, R37.reuse ;  /* 0x00000025b3287220 */ /* 0x080fe20000400000 */
[----:B------:R-:W-:Y:S01]  /*13e80*/  FMUL R191, R191, R37 ;  /* 0x00000025bfbf7220 */ /* 0x000fe20000400000 */
[----:B------:R-:W-:Y:S04]  /*13e90*/  LDSM.16.MT88.4 R128, [R10+0x1000] ;  /* 0x001000000a80783b */ /* 0x000fe80000004200 */
[----:B------:R-:W-:Y:S01]  /*13ea0*/  LDSM.16.MT88.4 R132, [R9+0x1000] ;  /* 0x001000000984783b */ /* 0x000fe20000004200 */
[C---:B---3--:R-:W-:Y:S01]  /*13eb0*/  FMUL R36, R182.reuse, R36 ;  /* 0x00000024b6247220 */ /* 0x048fe20000400000 */
[----:B------:R-:W-:Y:S01]  /*13ec0*/  FMUL R43, R182, R139 ;  /* 0x0000008bb62b7220 */ /* 0x000fe20000400000 */
[----:B------:R-:W-:-:S02]  /*13ed0*/  FMUL R192, R192, R37 ;  /* 0x00000025c0c07220 */ /* 0x000fc40000400000 */
[-C--:B------:R-:W-:Y:S01]  /*13ee0*/  FMUL R195, R195, R36.reuse ;  /* 0x00000024c3c37220 */ /* 0x080fe20000400000 */
[-C--:B-1----:R-:W-:Y:S01]  /*13ef0*/  FMUL R64, R205, R36.reuse ;  /* 0x00000024cd407220 */ /* 0x082fe20000400000 */
[-C--:B------:R-:W-:Y:S01]  /*13f00*/  FMUL R41, R194, R36.reuse ;  /* 0x00000024c2297220 */ /* 0x080fe20000400000 */
[----:B------:R-:W-:Y:S01]  /*13f10*/  FMUL R42, R39, R36 ;  /* 0x00000024272a7220 */ /* 0x000fe20000400000 */
[----:B------:R-:W-:Y:S01]  /*13f20*/  FMUL R193, R193, R37 ;  /* 0x00000025c1c17220 */ /* 0x000fe20000400000 */
[----:B------:R-:W-:Y:S01]  /*13f30*/  FMUL R39, R136, R43 ;  /* 0x0000002b88277220 */ /* 0x000fe20000400000 */
[----:B------:R-:W-:Y:S01]  /*13f40*/  F2FP.BF16.F32.PACK_AB R43, R64, R195 ;  /* 0x000000c3402b723e */ /* 0x000fe200000010ff */
[----:B------:R-:W-:Y:S01]  /*13f50*/  FMUL R52, R142, R52 ;  /* 0x000000348e347220 */ /* 0x000fe20000400000 */
[----:B------:R-:W-:Y:S01]  /*13f60*/  F2FP.BF16.F32.PACK_AB R41, R42, R41 ;  /* 0x000000292a29723e */ /* 0x000fe200000010ff */
[----:B------:R-:W0:Y:S01]  /*13f70*/  LDSM.16.MT88.4 R64, [R8] ;  /* 0x000000000840783b */ /* 0x000e220000004200 */
[----:B------:R-:W-:Y:S01]  /*13f80*/  F2FP.BF16.F32.PACK_AB R40, R191, R40 ;  /* 0x00000028bf28723e */ /* 0x000fe200000010ff */
[C---:B------:R-:W-:Y:S01]  /*13f90*/  FMUL R53, R142.reuse, R53 ;  /* 0x000000358e357220 */ /* 0x040fe20000400000 */
[----:B------:R-:W-:Y:S01]  /*13fa0*/  F2FP.BF16.F32.PACK_AB R42, R193, R192 ;  /* 0x000000c0c12a723e */ /* 0x000fe200000010ff */
[C---:B------:R-:W-:Y:S01]  /*13fb0*/  FMUL R54, R39.reuse, R54 ;  /* 0x0000003627367220 */ /* 0x040fe20000400000 */
[C---:B------:R-:W-:Y:S01]  /*13fc0*/  FMUL R55, R39.reuse, R55 ;  /* 0x0000003727377220 */ /* 0x040fe20000400000 */
[C---:B------:R-:W-:Y:S01]  /*13fd0*/  FMUL R56, R142.reuse, R56 ;  /* 0x000000388e387220 */ /* 0x040fe20000400000 */
[----:B------:R-:W-:Y:S01]  /*13fe0*/  FMUL R57, R142, R57 ;  /* 0x000000398e397220 */ /* 0x000fe20000400000 */
[C---:B------:R-:W-:Y:S01]  /*13ff0*/  FMUL R58, R39.reuse, R58 ;  /* 0x0000003a273a7220 */ /* 0x040fe20000400000 */
[----:B------:R-:W-:-:S03]  /*14000*/  FMUL R59, R39, R59 ;  /* 0x0000003b273b7220 */ /* 0x000fc60000400000 */
[C---:B--2---:R-:W-:Y:S08]  /*14010*/  HMMA.16816.F32.BF16 R52, R40.reuse, R92, R52 ;  /* 0x0000005c2834723c */ /* 0x044ff00000041834 */
[----:B------:R-:W-:Y:S01]  /*14020*/  HMMA.16816.F32.BF16 R56, R40, R94, R56 ;  /* 0x0000005e2838723c */ /* 0x000fe20000041838 */
[----:B------:R-:W1:Y:S01]  /*14030*/  LDSM.16.MT88.4 R92, [R10] ;  /* 0x000000000a5c783b */ /* 0x000e620000004200 */
        /* <DEDUP_REMOVED lines=8> */
[----:B----4-:R-:W-:Y:S01]  /*140c0*/  HMMA.16816.F32.BF16 R44, R40, R48, R44 ;  /* 0x00000030282c723c */ /* 0x010fe2000004182c */
[C---:B------:R-:W-:Y:S01]  /*140d0*/  FMUL R60, R142.reuse, R60 ;  /* 0x0000003c8e3c7220 */ /* 0x040fe20000400000 */
[C---:B------:R-:W-:Y:S01]  /*140e0*/  FMUL R61, R142.reuse, R61 ;  /* 0x0000003d8e3d7220 */ /* 0x040fe20000400000 */
[C---:B------:R-:W-:Y:S01]  /*140f0*/  FMUL R62, R39.reuse, R62 ;  /* 0x0000003e273e7220 */ /* 0x040fe20000400000 */
[----:B------:R-:W-:Y:S01]  /*14100*/  FMUL R63, R39, R63 ;  /* 0x0000003f273f7220 */ /* 0x000fe20000400000 */
[----:B------:R-:W-:-:S03]  /*14110*/  FMUL R80, R142, R80 ;  /* 0x000000508e507220 */ /* 0x000fc60000400000 */
[----:B------:R-:W-:Y:S01]  /*14120*/  HMMA.16816.F32.BF16 R48, R40, R50, R104 ;  /* 0x000000322830723c */ /* 0x000fe20000041868 */
[----:B------:R-:W2:Y:S01]  /*14130*/  LDSM.16.MT88.4 R104, [R11] ;  /* 0x000000000b68783b */ /* 0x000ea20000004200 */
[C---:B------:R-:W-:Y:S01]  /*14140*/  FMUL R81, R142.reuse, R81 ;  /* 0x000000518e517220 */ /* 0x040fe20000400000 */
[C---:B------:R-:W-:Y:S01]  /*14150*/  FMUL R82, R39.reuse, R82 ;  /* 0x0000005227527220 */ /* 0x040fe20000400000 */
[----:B------:R-:W-:Y:S01]  /*14160*/  FMUL R83, R39, R83 ;  /* 0x0000005327537220 */ /* 0x000fe20000400000 */
[----:B------:R-:W-:-:S03]  /*14170*/  FMUL R100, R142, R100 ;  /* 0x000000648e647220 */ /* 0x000fc60000400000 */
[----:B0-----:R-:W-:Y:S01]  /*14180*/  HMMA.16816.F32.BF16 R60, R40, R64, R60 ;  /* 0x00000040283c723c */ /* 0x001fe2000004183c */
[----:B------:R-:W-:Y:S01]  /*14190*/  FMUL R101, R142, R101 ;  /* 0x000000658e657220 */ /* 0x000fe20000400000 */
[C---:B------:R-:W-:Y:S01]  /*141a0*/  FMUL R102, R39.reuse, R102 ;  /* 0x0000006627667220 */ /* 0x040fe20000400000 */
[----:B------:R-:W-:-:S05]  /*141b0*/  FMUL R103, R39, R103 ;  /* 0x0000006727677220 */ /* 0x000fca0000400000 */
[----:B------:R-:W-:Y:S07]  /*141c0*/  HMMA.16816.F32.BF16 R64, R40, R66, R80 ;  /* 0x000000422840723c */ /* 0x000fee0000041850 */
[C---:B------:R-:W-:Y:S01]  /*141d0*/  FMUL R80, R142.reuse, R76 ;  /* 0x0000004c8e507220 */ /* 0x040fe20000400000 */
[----:B------:R-:W-:Y:S01]  /*141e0*/  FMUL R81, R142, R77 ;  /* 0x0000004d8e517220 */ /* 0x000fe20000400000 */
[C---:B------:R-:W-:Y:S01]  /*141f0*/  FMUL R82, R39.reuse, R78 ;  /* 0x0000004e27527220 */ /* 0x040fe20000400000 */
[----:B------:R-:W-:-:S02]  /*14200*/  FMUL R83, R39, R79 ;  /* 0x0000004f27537220 */ /* 0x000fc40000400000 */
[----:B------:R-:W0:Y:S05]  /*14210*/  LDSM.16.MT88.4 R76, [R12] ;  /* 0x000000000c4c783b */ /* 0x000e2a0000004200 */
[C---:B-1----:R-:W-:Y:S08]  /*14220*/  HMMA.16816.F32.BF16 R80, R40.reuse, R92, R80 ;  /* 0x0000005c2850723c */ /* 0x042ff00000041850 */
[C---:B------:R-:W-:Y:S01]  /*14230*/  HMMA.16816.F32.BF16 R92, R40.reuse, R94, R100 ;  /* 0x0000005e285c723c */ /* 0x040fe20000041864 */
[----:B------:R-:W1:Y:S01]  /*14240*/  LDSM.16.MT88.4 R100, [R13] ;  /* 0x000000000d64783b */ /* 0x000e620000004200 */
        /* <DEDUP_REMOVED lines=20> */
[C---:B------:R-:W-:Y:S01]  /*14390*/  HMMA.16816.F32.BF16 R68, R40.reuse, R108, R68 ;  /* 0x0000006c2844723c */ /* 0x040fe20000041844 */
[----:B------:R-:W3:Y:S07]  /*143a0*/  LDSM.16.MT88.4 R112, [R196+0x1000] ;  /* 0x00100000c470783b */ /* 0x000eee0000004200 */
[C---:B------:R-:W-:Y:S01]  /*143b0*/  HMMA.16816.F32.BF16 R72, R40.reuse, R110, R72 ;  /* 0x0000006e2848723c */ /* 0x040fe20000041848 */
[----:B------:R-:W4:Y:S07]  /*143c0*/  LDSM.16.MT88.4 R108, [R7+0x1000] ;  /* 0x00100000076c783b */ /* 0x000f2e0000004200 */
[C---:B--2---:R-:W-:Y:S08]  /*143d0*/  HMMA.16816.F32.BF16 R84, R40.reuse, R104, R84 ;  /* 0x000000682854723c */ /* 0x044ff00000041854 */
[C---:B------:R-:W-:Y:S01]  /*143e0*/  HMMA.16816.F32.BF16 R88, R40.reuse, R106, R88 ;  /* 0x0000006a2858723c */ /* 0x040fe20000041858 */
[----:B------:R-:W2:Y:S01]  /*143f0*/  LDSM.16.MT88.4 R104, [R8+0x1000] ;  /* 0x001000000868783b */ /* 0x000ea20000004200 */
        /* <DEDUP_REMOVED lines=8> */
[-C--:B------:R-:W-:Y:S01]  /*14480*/  FMUL R140, R140, R37.reuse ;  /* 0x000000258c8c7220 */ /* 0x080fe20000400000 */
[----:B------:R-:W-:Y:S01]  /*14490*/  FMUL R141, R141, R37 ;  /* 0x000000258d8d7220 */ /* 0x000fe20000400000 */
[----:B0-----:R-:W-:Y:S01]  /*144a0*/  HMMA.16816.F32.BF16 R96, R40, R76, R96 ;  /* 0x0000004c2860723c */ /* 0x001fe20000041860 */
[----:B------:R-:W0:Y:S01]  /*144b0*/  LDSM.16.MT88.4 R120, [R12+0x1000] ;  /* 0x001000000c78783b */ /* 0x000e220000004200 */
[C---:B------:R-:W-:Y:S01]  /*144c0*/  FMUL R116, R142.reuse, R116 ;  /* 0x000000748e747220 */ /* 0x040fe20000400000 */
[----:B------:R-:W-:Y:S01]  /*144d0*/  FMUL R117, R142, R117 ;  /* 0x000000758e757220 */ /* 0x000fe20000400000 */
[C---:B------:R-:W-:Y:S01]  /*144e0*/  FMUL R118, R39.reuse, R118 ;  /* 0x0000007627767220 */ /* 0x040fe20000400000 */
[----:B------:R-:W-:-:S03]  /*144f0*/  FMUL R119, R39, R119 ;  /* 0x0000007727777220 */ /* 0x000fc60000400000 */
[----:B------:R-:W-:Y:S01]  /*14500*/  HMMA.16816.F32.BF16 R76, R40, R78, R124 ;  /* 0x0000004e284c723c */ /* 0x000fe2000004187c */
[----:B------:R-:W5:Y:S01]  /*14510*/  LDSM.16.MT88.4 R124, [R11+0x1000] ;  /* 0x001000000b7c783b */ /* 0x000f620000004200 */
[----:B------:R-:W-:Y:S01]  /*14520*/  FMUL R142, R32, R37 ;  /* 0x00000025208e7220 */ /* 0x000fe20000400000 */
[----:B------:R-:W-:-:S05]  /*14530*/  FMUL R39, R35, R36 ;  /* 0x0000002423277220 */ /* 0x000fca0000400000 */
[C---:B-1----:R-:W-:Y:S07]  /*14540*/  HMMA.16816.F32.BF16 R136, R40.reuse, R100, R136 ;  /* 0x000000642888723c */ /* 0x042fee0000041888 */
[----:B------:R-:W-:Y:S01]  /*14550*/  F2FP.BF16.F32.PACK_AB R100, R141, R140 ;  /* 0x0000008c8d64723e */ /* 0x000fe200000010ff */
[-C--:B------:R-:W-:Y:S01]  /*14560*/  FMUL R101, R33, R36.reuse ;  /* 0x0000002421657220 */ /* 0x080fe20000400000 */
[-C--:B------:R-:W-:Y:S02]  /*14570*/  FMUL R140, R34, R36.reuse ;  /* 0x00000024228c7220 */ /* 0x080fe40000400000 */
[----:B------:R-:W1:Y:S01]  /*14580*/  LDSM.16.MT88.4 R32, [R13+0x1000] ;  /* 0x001000000d20783b */ /* 0x000e620000004200 */
[----:B------:R-:W-:Y:S01]  /*14590*/  FMUL R31, R31, R37 ;  /* 0x000000251f1f7220 */ /* 0x000fe20000400000 */
[----:B------:R-:W-:Y:S01]  /*145a0*/  FMUL R38, R38, R36 ;  /* 0x0000002426267220 */ /* 0x000fe20000400000 */
[----:B------:R-:W-:Y:S01]  /*145b0*/  HMMA.16816.F32.BF16 R116, R40, R102, R116 ;  /* 0x000000662874723c */ /* 0x000fe20000041874 */
[----:B------:R-:W-:Y:S01]  /*145c0*/  F2FP.BF16.F32.PACK_AB R101, R140, R101 ;  /* 0x000000658c65723e */ /* 0x000fe200000010ff */
[----:B------:R-:W-:Y:S05]  /*145d0*/  LDSM.16.MT88.4 R40, [R196+0x2000] ;  /* 0x00200000c428783b */ /* 0x000fea0000004200 */
[----:B------:R-:W-:-:S02]  /*145e0*/  F2FP.BF16.F32.PACK_AB R102, R142, R31 ;  /* 0x0000001f8e66723e */ /* 0x000fc400000010ff */
[----:B------:R-:W-:-:S07]  /*145f0*/  F2FP.BF16.F32.PACK_AB R103, R38, R39 ;  /* 0x000000272667723e */ /* 0x000fce00000010ff */
[C---:B---3--:R-:W-:Y:S08]  /*14600*/  HMMA.16816.F32.BF16 R44, R100.reuse, R112, R44 ;  /* 0x00000070642c723c */ /* 0x048ff0000004182c */
[C---:B------:R-:W-:Y:S01]  /*14610*/  HMMA.16816.F32.BF16 R48, R100.reuse, R114, R48 ;  /* 0x000000726430723c */ /* 0x040fe20000041830 */
[----:B------:R-:W3:Y:S07]  /*14620*/  LDSM.16.MT88.4 R112, [R10+0x2000] ;  /* 0x002000000a70783b */ /* 0x000eee0000004200 */
[C---:B----4-:R-:W-:Y:S08]  /*14630*/  HMMA.16816.F32.BF16 R52, R100.reuse, R108, R52 ;  /* 0x0000006c6434723c */ /* 0x050ff00000041834 */
[C---:B------:R-:W-:Y:S01]  /*14640*/  HMMA.16816.F32.BF16 R56, R100.reuse, R110, R56 ;  /* 0x0000006e6438723c */ /* 0x040fe20000041838 */
[----:B------:R-:W-:Y:S07]  /*14650*/  LDSM.16.MT88.4 R108, [R11+0x2000] ;  /* 0x002000000b6c783b */ /* 0x000fee0000004200 */
[C---:B--2---:R-:W-:Y:S08]  /*14660*/  HMMA.16816.F32.BF16 R60, R100.reuse, R104, R60 ;  /* 0x00000068643c723c */ /* 0x044ff0000004183c */
[C---:B------:R-:W-:Y:S01]  /*14670*/  HMMA.16816.F32.BF16 R64, R100.reuse, R106, R64 ;  /* 0x0000006a6440723c */ /* 0x040fe20000041840 */
[----:B------:R-:W2:Y:S07]  /*14680*/  LDSM.16.MT88.4 R104, [R7+0x2000] ;  /* 0x002000000768783b */ /* 0x000eae0000004200 */
[C---:B0-----:R-:W-:Y:S08]  /*14690*/  HMMA.16816.F32.BF16 R96, R100.reuse, R120, R96 ;  /* 0x000000786460723c */ /* 0x041ff00000041860 */
[C---:B------:R-:W-:Y:S01]  /*146a0*/  HMMA.16816.F32.BF16 R76, R100.reuse, R122, R76 ;  /* 0x0000007a644c723c */ /* 0x040fe2000004184c */
[----:B------:R-:W0:Y:S07]  /*146b0*/  LDSM.16.MT88.4 R120, [R9+0x2000] ;  /* 0x002000000978783b */ /* 0x000e2e0000004200 */
[C---:B------:R-:W-:Y:S08]  /*146c0*/  HMMA.16816.F32.BF16 R80, R100.reuse, R128, R80 ;  /* 0x000000806450723c */ /* 0x040ff00000041850 */
[C---:B------:R-:W-:Y:S01]  /*146d0*/  HMMA.16816.F32.BF16 R92, R100.reuse, R130, R92 ;  /* 0x00000082645c723c */ /* 0x040fe2000004185c */
[----:B------:R-:W-:Y:S07]  /*146e0*/  LDSM.16.MT88.4 R128, [R12+0x2000] ;  /* 0x002000000c80783b */ /* 0x000fee0000004200 */
[C---:B-----5:R-:W-:Y:S08]  /*146f0*/  HMMA.16816.F32.BF16 R84, R100.reuse, R124, R84 ;  /* 0x0000007c6454723c */ /* 0x060ff00000041854 */
[C---:B------:R-:W-:Y:S01]  /*14700*/  HMMA.16816.F32.BF16 R88, R100.reuse, R126, R88 ;  /* 0x0000007e6458723c */ /* 0x040fe20000041858 */
[----:B------:R-:W4:Y:S07]  /*14710*/  LDSM.16.MT88.4 R124, [R8+0x2000] ;  /* 0x00200000087c783b */ /* 0x000f2e0000004200 */
[----:B------:R-:W-:Y:S01]  /*14720*/  HMMA.16816.F32.BF16 R68, R100, R132, R68 ;  /* 0x000000846444723c */ /* 0x000fe20000041844 */
[----:B------:R-:W-:-:S06]  /*14730*/  FMUL R153, R153, R37 ;  /* 0x0000002599997220 */ /* 0x000fcc0000400000 */
[----:B------:R-:W-:Y:S01]  /*14740*/  FMUL R133, R152, R36 ;  /* 0x0000002498857220 */ /* 0x000fe20000400000 */
[----:B-1----:R-:W-:Y:S01]  /*14750*/  HMMA.16816.F32.BF16 R136, R100, R32, R136 ;  /* 0x000000206488723c */ /* 0x002fe20000041888 */
[----:B------:R-:W-:-:S06]  /*14760*/  FMUL R132, R154, R37 ;  /* 0x000000259a847220 */ /* 0x000fcc0000400000 */
[-C--:B------:R-:W-:Y:S01]  /*14770*/  FMUL R32, R151, R36.reuse ;  /* 0x0000002497207220 */ /* 0x080fe20000400000 */
[----:B------:R-:W-:Y:S01]  /*14780*/  HMMA.16816.F32.BF16 R72, R100, R134, R72 ;  /* 0x000000866448723c */ /* 0x000fe20000041848 */
[----:B------:R-:W-:Y:S01]  /*14790*/  FMUL R149, R149, R37 ;  /* 0x0000002595957220 */ /* 0x000fe20000400000 */
[----:B------:R-:W-:Y:S02]  /*147a0*/  FMUL R38, R147, R36 ;  /* 0x0000002493267220 */ /* 0x000fe40000400000 */
[----:B------:R-:W-:-:S03]  /*147b0*/  F2FP.BF16.F32.PACK_AB R133, R32, R133 ;  /* 0x000000852085723e */ /* 0x000fc600000010ff */
[----:B------:R-:W-:Y:S01]  /*147c0*/  FMUL R134, R150, R37 ;  /* 0x0000002596867220 */ /* 0x000fe20000400000 */
[----:B------:R-:W-:Y:S01]  /*147d0*/  HMMA.16816.F32.BF16 R116, R100, R34, R116 ;  /* 0x000000226474723c */ /* 0x000fe20000041874 */
[----:B------:R-:W-:Y:S01]  /*147e0*/  FMUL R135, R148, R36 ;  /* 0x0000002494877220 */ /* 0x000fe20000400000 */
[----:B------:R-:W1:Y:S01]  /*147f0*/  LDSM.16.MT88.4 R32, [R13+0x2000] ;  /* 0x002000000d20783b */ /* 0x000e620000004200 */
[----:B------:R-:W-:Y:S02]  /*14800*/  F2FP.BF16.F32.PACK_AB R132, R153, R132 ;  /* 0x000000849984723e */ /* 0x000fe400000010ff */
[----:B------:R-:W-:Y:S01]  /*14810*/  F2FP.BF16.F32.PACK_AB R134, R149, R134 ;  /* 0x000000869586723e */ /* 0x000fe200000010ff */
[----:B------:R-:W-:Y:S01]  /*14820*/  LDSM.16.MT88.4 R100, [R7+0x3000] ;  /* 0x003000000764783b */ /* 0x000fe20000004200 */
[----:B------:R-:W-:-:S07]  /*14830*/  F2FP.BF16.F32.PACK_AB R135, R38, R135 ;  /* 0x000000872687723e */ /* 0x000fce00000010ff */
[C---:B---3--:R-:W-:Y:S08]  /*14840*/  HMMA.16816.F32.BF16 R80, R132.reuse, R112, R80 ;  /* 0x000000708450723c */ /* 0x048ff00000041850 */
[C---:B------:R-:W-:Y:S01]  /*14850*/  HMMA.16816.F32.BF16 R92, R132.reuse, R114, R92 ;  /* 0x00000072845c723c */ /* 0x040fe2000004185c */
[----:B------:R-:W3:Y:S07]  /*14860*/  LDSM.16.MT88.4 R112, [R10+0x3000] ;  /* 0x003000000a70783b */ /* 0x000eee0000004200 */
[C---:B--2---:R-:W-:Y:S08]  /*14870*/  HMMA.16816.F32.BF16 R52, R132.reuse, R104, R52 ;  /* 0x000000688434723c */ /* 0x044ff00000041834 */
[C---:B------:R-:W-:Y:S01]  /*14880*/  HMMA.16816.F32.BF16 R56, R132.reuse, R106, R56 ;  /* 0x0000006a8438723c */ /* 0x040fe20000041838 */
[----:B------:R-:W2:Y:S07]  /*14890*/  LDSM.16.MT88.4 R104, [R196+0x3000] ;  /* 0x00300000c468783b */ /* 0x000eae0000004200 */
[C---:B------:R-:W-:Y:S08]  /*148a0*/  HMMA.16816.F32.BF16 R84, R132.reuse, R108, R84 ;  /* 0x0000006c8454723c */ /* 0x040ff00000041854 */
[C---:B------:R-:W-:Y:S01]  /*148b0*/  HMMA.16816.F32.BF16 R88, R132.reuse, R110, R88 ;  /* 0x0000006e8458723c */ /* 0x040fe20000041858 */
[----:B------:R-:W5:Y:S07]  /*148c0*/  LDSM.16.MT88.4 R108, [R9+0x3000] ;  /* 0x00300000096c783b */ /* 0x000f6e0000004200 */
[C---:B------:R-:W-:Y:S08]  /*148d0*/  HMMA.16816.F32.BF16 R44, R132.reuse, R40, R44 ;  /* 0x00000028842c723c */ /* 0x040ff0000004182c */
[C---:B------:R-:W-:Y:S01]  /*148e0*/  HMMA.16816.F32.BF16 R48, R132.reuse, R42, R48 ;  /* 0x0000002a8430723c */ /* 0x040fe20000041830 */
[----:B------:R-:W1:Y:S07]  /*148f0*/  LDSM.16.MT88.4 R40, [R8+0x3000] ;  /* 0x003000000828783b */ /* 0x000e6e0000004200 */
[C---:B0-----:R-:W-:Y:S08]  /*14900*/  HMMA.16816.F32.BF16 R68, R132.reuse, R120, R68 ;  /* 0x000000788444723c */ /* 0x041ff00000041844 */
[C---:B------:R-:W-:Y:S01]  /*14910*/  HMMA.16816.F32.BF16 R72, R132.reuse, R122, R72 ;  /* 0x0000007a8448723c */ /* 0x040fe20000041848 */
[----:B------:R-:W0:Y:S07]  /*14920*/  LDSM.16.MT88.4 R120, [R11+0x3000] ;  /* 0x003000000b78783b */ /* 0x000e2e0000004200 */
[C---:B----4-:R-:W-:Y:S08]  /*14930*/  HMMA.16816.F32.BF16 R60, R132.reuse, R124, R60 ;  /* 0x0000007c843c723c */ /* 0x050ff0000004183c */
[C---:B------:R-:W-:Y:S01]  /*14940*/  HMMA.16816.F32.BF16 R64, R132.reuse, R126, R64 ;  /* 0x0000007e8440723c */ /* 0x040fe20000041840 */
[----:B------:R-:W4:Y:S01]  /*14950*/  LDSM.16.MT88.4 R124, [R12+0x3000] ;  /* 0x003000000c7c783b */ /* 0x000f220000004200 */
[-C--:B------:R-:W-:Y:S01]  /*14960*/  FMUL R155, R155, R37.reuse ;  /* 0x000000259b9b7220 */ /* 0x080fe20000400000 */
[-C--:B------:R-:W-:Y:S01]  /*14970*/  FMUL R31, R143, R37.reuse ;  /* 0x000000258f1f7220 */ /* 0x080fe20000400000 */
[-C--:B------:R-:W-:Y:S01]  /*14980*/  FMUL R24, R24, R36.reuse ;  /* 0x0000002418187220 */ /* 0x080fe20000400000 */
[----:B------:R-:W-:Y:S03]  /*14990*/  LDSM.16.MT88.4 R140, [R13+0x3000] ;  /* 0x003000000d8c783b */ /* 0x000fe60000004200 */
[C---:B------:R-:W-:Y:S07]  /*149a0*/  HMMA.16816.F32.BF16 R96, R132.reuse, R128, R96 ;  /* 0x000000808460723c */ /* 0x040fee0000041860 */
[----:B------:R-:W-:Y:S01]  /*149b0*/  FMUL R128, R156, R37 ;  /* 0x000000259c807220 */ /* 0x000fe20000400000 */
[----:B------:R-:W-:Y:S01]  /*149c0*/  HMMA.16816.F32.BF16 R76, R132, R130, R76 ;  /* 0x00000082844c723c */ /* 0x000fe2000004184c */
[----:B------:R-:W-:-:S06]  /*149d0*/  FMUL R129, R146, R36 ;  /* 0x0000002492817220 */ /* 0x000fcc0000400000 */
[----:B------:R-:W-:Y:S01]  /*149e0*/  FMUL R130, R144, R37 ;  /* 0x0000002590827220 */ /* 0x000fe20000400000 */
[----:B-1----:R-:W-:Y:S01]  /*149f0*/  HMMA.16816.F32.BF16 R136, R132, R32, R136 ;  /* 0x000000208488723c */ /* 0x002fe20000041888 */
[----:B------:R-:W-:Y:S01]  /*14a00*/  FMUL R131, R23, R36 ;  /* 0x0000002417837220 */ /* 0x000fe20000400000 */
[----:B------:R-:W-:-:S05]  /*14a10*/  F2FP.BF16.F32.PACK_AB R128, R155, R128 ;  /* 0x000000809b80723e */ /* 0x000fca00000010ff */
[----:B------:R-:W-:Y:S01]  /*14a20*/  FMUL R32, R145, R36 ;  /* 0x0000002491207220 */ /* 0x000fe20000400000 */
[----:B------:R-:W-:Y:S02]  /*14a30*/  F2FP.BF16.F32.PACK_AB R130, R31, R130 ;  /* 0x000000821f82723e */ /* 0x000fe400000010ff */
[----:B------:R-:W-:Y:S02]  /*14a40*/  F2FP.BF16.F32.PACK_AB R131, R24, R131 ;  /* 0x000000831883723e */ /* 0x000fe400000010ff */
[----:B------:R-:W-:Y:S01]  /*14a50*/  F2FP.BF16.F32.PACK_AB R129, R32, R129 ;  /* 0x000000812081723e */ /* 0x000fe200000010ff */
[----:B------:R-:W-:Y:S01]  /*14a60*/  HMMA.16816.F32.BF16 R116, R132, R34, R116 ;  /* 0x000000228474723c */ /* 0x000fe20000041874 */
[----:B------:R-:W1:Y:S01]  /*14a70*/  LDSM.16.MT88.4 R32, [R196+0x4000] ;  /* 0x00400000c420783b */ /* 0x000e620000004200 */
[-C--:B------:R-:W-:Y:S01]  /*14a80*/  FMUL R167, R167, R37.reuse ;  /* 0x00000025a7a77220 */ /* 0x080fe20000400000 */
[-C--:B------:R-:W-:Y:S01]  /*14a90*/  FMUL R24, R165, R36.reuse ;  /* 0x00000024a5187220 */ /* 0x080fe20000400000 */
[-C--:B------:R-:W-:Y:S01]  /*14aa0*/  FMUL R163, R163, R37.reuse ;  /* 0x00000025a3a37220 */ /* 0x080fe20000400000 */
[-C--:B------:R-:W-:Y:S01]  /*14ab0*/  FMUL R38, R161, R36.reuse ;  /* 0x00000024a1267220 */ /* 0x080fe20000400000 */
[----:B------:R-:W-:Y:S02]  /*14ac0*/  LDSM.16.MT88.4 R132, [R13+0x4000] ;  /* 0x004000000d84783b */ /* 0x000fe40000004200 */
[C---:B---3--:R-:W-:Y:S08]  /*14ad0*/  HMMA.16816.F32.BF16 R80, R128.reuse, R112, R80 ;  /* 0x000000708050723c */ /* 0x048ff00000041850 */
[C---:B------:R-:W-:Y:S01]  /*14ae0*/  HMMA.16816.F32.BF16 R92, R128.reuse, R114, R92 ;  /* 0x00000072805c723c */ /* 0x040fe2000004185c */
[----:B------:R-:W3:Y:S07]  /*14af0*/  LDSM.16.MT88.4 R112, [R11+0x4000] ;  /* 0x004000000b70783b */ /* 0x000eee0000004200 */
[C---:B--2---:R-:W-:Y:S08]  /*14b00*/  HMMA.16816.F32.BF16 R44, R128.reuse, R104, R44 ;  /* 0x00000068802c723c */ /* 0x044ff0000004182c */
[C---:B------:R-:W-:Y:S01]  /*14b10*/  HMMA.16816.F32.BF16 R48, R128.reuse, R106, R48 ;  /* 0x0000006a8030723c */ /* 0x040fe20000041830 */
[----:B------:R-:W-:Y:S07]  /*14b20*/  LDSM.16.MT88.4 R104, [R8+0x4000] ;  /* 0x004000000868783b */ /* 0x000fee0000004200 */
[C---:B------:R-:W-:Y:S08]  /*14b30*/  HMMA.16816.F32.BF16 R52, R128.reuse, R100, R52 ;  /* 0x000000648034723c */ /* 0x040ff00000041834 */
[C---:B------:R-:W-:Y:S01]  /*14b40*/  HMMA.16816.F32.BF16 R56, R128.reuse, R102, R56 ;  /* 0x000000668038723c */ /* 0x040fe20000041838 */
[----:B------:R-:W-:Y:S07]  /*14b50*/  LDSM.16.MT88.4 R100, [R9+0x4000] ;  /* 0x004000000964783b */ /* 0x000fee0000004200 */
[C---:B-----5:R-:W-:Y:S08]  /*14b60*/  HMMA.16816.F32.BF16 R68, R128.reuse, R108, R68 ;  /* 0x0000006c8044723c */ /* 0x060ff00000041844 */
[C---:B------:R-:W-:Y:S01]  /*14b70*/  HMMA.16816.F32.BF16 R72, R128.reuse, R110, R72 ;  /* 0x0000006e8048723c */ /* 0x040fe20000041848 */
[----:B------:R-:W2:Y:S07]  /*14b80*/  LDSM.16.MT88.4 R108, [R7+0x4000] ;  /* 0x00400000076c783b */ /* 0x000eae0000004200 */
[C---:B------:R-:W-:Y:S08]  /*14b90*/  HMMA.16816.F32.BF16 R60, R128.reuse, R40, R60 ;  /* 0x00000028803c723c */ /* 0x040ff0000004183c */
[C---:B------:R-:W-:Y:S01]  /*14ba0*/  HMMA.16816.F32.BF16 R64, R128.reuse, R42, R64 ;  /* 0x0000002a8040723c */ /* 0x040fe20000041840 */
[----:B------:R-:W5:Y:S07]  /*14bb0*/  LDSM.16.MT88.4 R40, [R10+0x4000] ;  /* 0x004000000a28783b */ /* 0x000f6e0000004200 */
[C---:B0-----:R-:W-:Y:S08]  /*14bc0*/  HMMA.16816.F32.BF16 R84, R128.reuse, R120, R84 ;  /* 0x000000788054723c */ /* 0x041ff00000041854 */
[C---:B------:R-:W-:Y:S01]  /*14bd0*/  HMMA.16816.F32.BF16 R88, R128.reuse, R122, R88 ;  /* 0x0000007a8058723c */ /* 0x040fe20000041858 */
[----:B------:R-:W0:Y:S07]  /*14be0*/  LDSM.16.MT88.4 R120, [R12+0x4000] ;  /* 0x004000000c78783b */ /* 0x000e2e0000004200 */
[C---:B----4-:R-:W-:Y:S07]  /*14bf0*/  HMMA.16816.F32.BF16 R96, R128.reuse, R124, R96 ;  /* 0x0000007c8060723c */ /* 0x050fee0000041860 */
[----:B------:R-:W-:Y:S01]  /*14c00*/  FMUL R124, R168, R37 ;  /* 0x00000025a87c7220 */ /* 0x000fe20000400000 */
[----:B------:R-:W-:Y:S01]  /*14c10*/  HMMA.16816.F32.BF16 R76, R128, R126, R76 ;  /* 0x0000007e804c723c */ /* 0x000fe2000004184c */
[----:B------:R-:W-:-:S06]  /*14c20*/  FMUL R125, R166, R36 ;  /* 0x00000024a67d7220 */ /* 0x000fcc0000400000 */
[----:B------:R-:W-:Y:S01]  /*14c30*/  FMUL R126, R164, R37 ;  /* 0x00000025a47e7220 */ /* 0x000fe20000400000 */
[----:B------:R-:W-:Y:S01]  /*14c40*/  FMUL R127, R162, R36 ;  /* 0x00000024a27f7220 */ /* 0x000fe20000400000 */
[----:B------:R-:W-:Y:S02]  /*14c50*/  F2FP.BF16.F32.PACK_AB R124, R167, R124 ;  /* 0x0000007ca77c723e */ /* 0x000fe400000010ff */
[----:B------:R-:W-:Y:S02]  /*14c60*/  F2FP.BF16.F32.PACK_AB R125, R24, R125 ;  /* 0x0000007d187d723e */ /* 0x000fe400000010ff */
[----:B------:R-:W-:Y:S02]  /*14c70*/  F2FP.BF16.F32.PACK_AB R126, R163, R126 ;  /* 0x0000007ea37e723e */ /* 0x000fe400000010ff */
[----:B------:R-:W-:-:S07]  /*14c80*/  F2FP.BF16.F32.PACK_AB R127, R38, R127 ;  /* 0x0000007f267f723e */ /* 0x000fce00000010ff */
[C---:B-1----:R-:W-:Y:S08]  /*14c90*/  HMMA.16816.F32.BF16 R44, R124.reuse, R32, R44 ;  /* 0x000000207c2c723c */ /* 0x042ff0000004182c */
[C---:B------:R-:W-:Y:S01]  /*14ca0*/  HMMA.16816.F32.BF16 R48, R124.reuse, R34, R48 ;  /* 0x000000227c30723c */ /* 0x040fe20000041830 */
[----:B------:R-:W1:Y:S07]  /*14cb0*/  LDSM.16.MT88.4 R32, [R9+0x5000] ;  /* 0x005000000920783b */ /* 0x000e6e0000004200 */
        /* <DEDUP_REMOVED lines=8> */
[----:B------:R-:W2:Y:S07]  /*14d40*/  LDSM.16.MT88.4 R104, [R196+0x5000] ;  /* 0x00500000c468783b */ /* 0x000eae0000004200 */
[C---:B------:R-:W-:Y:S08]  /*14d50*/  HMMA.16816.F32.BF16 R68, R124.reuse, R100, R68 ;  /* 0x000000647c44723c */ /* 0x040ff00000041844 */
[C---:B------:R-:W-:Y:S01]  /*14d60*/  HMMA.16816.F32.BF16 R72, R124.reuse, R102, R72 ;  /* 0x000000667c48723c */ /* 0x040fe20000041848 */
[----:B------:R-:W4:Y:S07]  /*14d70*/  LDSM.16.MT88.4 R100, [R7+0x5000] ;  /* 0x005000000764783b */ /* 0x000f2e0000004200 */
[C---:B-----5:R-:W-:Y:S08]  /*14d80*/  HMMA.16816.F32.BF16 R80, R124.reuse, R40, R80 ;  /* 0x000000287c50723c */ /* 0x060ff00000041850 */
[----:B------:R-:W-:Y:S01]  /*14d90*/  HMMA.16816.F32.BF16 R92, R124, R42, R92 ;  /* 0x0000002a7c5c723c */ /* 0x000fe2000004185c */
[----:B------:R-:W5:Y:S07]  /*14da0*/  LDSM.16.MT88.4 R40, [R8+0x5000] ;  /* 0x005000000828783b */ /* 0x000f6e0000004200 */
[C---:B------:R-:W-:Y:S08]  /*14db0*/  HMMA.16816.F32.BF16 R136, R128.reuse, R140, R136 ;  /* 0x0000008c8088723c */ /* 0x040ff00000041888 */
[----:B------:R-:W-:Y:S01]  /*14dc0*/  HMMA.16816.F32.BF16 R116, R128, R142, R116 ;  /* 0x0000008e8074723c */ /* 0x000fe20000041874 */
[----:B------:R-:W-:Y:S07]  /*14dd0*/  LDSM.16.MT88.4 R140, [R13+0x5000] ;  /* 0x005000000d8c783b */ /* 0x000fee0000004200 */
[C---:B0-----:R-:W-:Y:S08]  /*14de0*/  HMMA.16816.F32.BF16 R96, R124.reuse, R120, R96 ;  /* 0x000000787c60723c */ /* 0x041ff00000041860 */
[----:B------:R-:W-:Y:S01]  /*14df0*/  HMMA.16816.F32.BF16 R120, R124, R122, R76 ;  /* 0x0000007a7c78723c */ /* 0x000fe2000004184c */
[----:B------:R-:W0:Y:S01]  /*14e00*/  LDSM.16.MT88.4 R76, [R12+0x5000] ;  /* 0x005000000c4c783b */ /* 0x000e220000004200 */
[-C--:B------:R-:W-:Y:S01]  /*14e10*/  FMUL R128, R176, R37.reuse ;  /* 0x00000025b0807220 */ /* 0x080fe20000400000 */
[-C--:B------:R-:W-:Y:S01]  /*14e20*/  FMUL R175, R175, R37.reuse ;  /* 0x00000025afaf7220 */ /* 0x080fe20000400000 */
[-C--:B------:R-:W-:Y:S01]  /*14e30*/  FMUL R130, R172, R37.reuse ;  /* 0x00000025ac827220 */ /* 0x080fe20000400000 */
[-C--:B------:R-:W-:Y:S01]  /*14e40*/  FMUL R129, R174, R36.reuse ;  /* 0x00000024ae817220 */ /* 0x080fe20000400000 */
[-C--:B------:R-:W-:Y:S01]  /*14e50*/  FMUL R24, R173, R36.reuse ;  /* 0x00000024ad187220 */ /* 0x080fe20000400000 */
[----:B------:R-:W-:Y:S01]  /*14e60*/  FMUL R171, R171, R37 ;  /* 0x00000025abab7220 */ /* 0x000fe20000400000 */
[-C--:B------:R-:W-:Y:S01]  /*14e70*/  FMUL R131, R170, R36.reuse ;  /* 0x00000024aa837220 */ /* 0x080fe20000400000 */
[----:B------:R-:W-:Y:S01]  /*14e80*/  FMUL R38, R169, R36 ;  /* 0x00000024a9267220 */ /* 0x000fe20000400000 */
[----:B------:R-:W-:-:S02]  /*14e90*/  F2FP.BF16.F32.PACK_AB R128, R175, R128 ;  /* 0x00000080af80723e */ /* 0x000fc400000010ff */
[----:B------:R-:W-:Y:S02]  /*14ea0*/  F2FP.BF16.F32.PACK_AB R129, R24, R129 ;  /* 0x000000811881723e */ /* 0x000fe400000010ff */
[----:B------:R-:W-:Y:S02]  /*14eb0*/  F2FP.BF16.F32.PACK_AB R130, R171, R130 ;  /* 0x00000082ab82723e */ /* 0x000fe400000010ff */
[----:B------:R-:W-:Y:S01]  /*14ec0*/  F2FP.BF16.F32.PACK_AB R131, R38, R131 ;  /* 0x000000832683723e */ /* 0x000fe200000010ff */
[C---:B------:R-:W-:Y:S08]  /*14ed0*/  HMMA.16816.F32.BF16 R136, R124.reuse, R132, R136 ;  /* 0x000000847c88723c */ /* 0x040ff00000041888 */
[----:B------:R-:W-:Y:S01]  /*14ee0*/  HMMA.16816.F32.BF16 R116, R124, R134, R116 ;  /* 0x000000867c74723c */ /* 0x000fe20000041874 */
[-C--:B------:R-:W-:Y:S01]  /*14ef0*/  FMUL R159, R159, R37.reuse ;  /* 0x000000259f9f7220 */ /* 0x080fe20000400000 */
[-C--:B------:R-:W-:Y:S01]  /*14f00*/  FMUL R24, R157, R36.reuse ;  /* 0x000000249d187220 */ /* 0x080fe20000400000 */
[-C--:B------:R-:W-:Y:S01]  /*14f10*/  FMUL R26, R26, R36.reuse ;  /* 0x000000241a1a7220 */ /* 0x080fe20000400000 */
[----:B------:R-:W-:Y:S04]  /*14f20*/  LDSM.16.MT88.4 R132, [R9+0x7000] ;  /* 0x007000000984783b */ /* 0x000fe80000004200 */
        /* <DEDUP_REMOVED lines=9> */
[C---:B----4-:R-:W-:Y:S08]  /*14fc0*/  HMMA.16816.F32.BF16 R52, R128.reuse, R100, R52 ;  /* 0x000000648034723c */ /* 0x050ff00000041834 */
[C---:B------:R-:W-:Y:S01]  /*14fd0*/  HMMA.16816.F32.BF16 R56, R128.reuse, R102, R56 ;  /* 0x000000668038723c */ /* 0x040fe20000041838 */
[----:B------:R-:W2:Y:S07]  /*14fe0*/  LDSM.16.MT88.4 R100, [R7+0x6000] ;  /* 0x006000000764783b */ /* 0x000eae0000004200 */
[C---:B------:R-:W-:Y:S08]  /*14ff0*/  HMMA.16816.F32.BF16 R84, R128.reuse, R108, R84 ;  /* 0x0000006c8054723c */ /* 0x040ff00000041854 */
[C---:B------:R-:W-:Y:S01]  /*15000*/  HMMA.16816.F32.BF16 R88, R128.reuse, R110, R88 ;  /* 0x0000006e8058723c */ /* 0x040fe20000041858 */
[----:B------:R-:W4:Y:S07]  /*15010*/  LDSM.16.MT88.4 R108, [R10+0x6000] ;  /* 0x006000000a6c783b */ /* 0x000f2e0000004200 */
[C---:B-----5:R-:W-:Y:S08]  /*15020*/  HMMA.16816.F32.BF16 R60, R128.reuse, R40, R60 ;  /* 0x00000028803c723c */ /* 0x060ff0000004183c */
[C---:B------:R-:W-:Y:S01]  /*15030*/  HMMA.16816.F32.BF16 R64, R128.reuse, R42, R64 ;  /* 0x0000002a8040723c */ /* 0x040fe20000041840 */
[----:B------:R-:W5:Y:S07]  /*15040*/  LDSM.16.MT88.4 R40, [R8+0x6000] ;  /* 0x006000000828783b */ /* 0x000f6e0000004200 */
[C---:B0-----:R-:W-:Y:S08]  /*15050*/  HMMA.16816.F32.BF16 R96, R128.reuse, R76, R96 ;  /* 0x0000004c8060723c */ /* 0x041ff00000041860 */
[C---:B------:R-:W-:Y:S01]  /*15060*/  HMMA.16816.F32.BF16 R120, R128.reuse, R78, R120 ;  /* 0x0000004e8078723c */ /* 0x040fe20000041878 */
[----:B------:R-:W0:Y:S07]  /*15070*/  LDSM.16.MT88.4 R76, [R12+0x6000] ;  /* 0x006000000c4c783b */ /* 0x000e2e0000004200 */
[C---:B------:R-:W-:Y:S08]  /*15080*/  HMMA.16816.F32.BF16 R136, R128.reuse, R140, R136 ;  /* 0x0000008c8088723c */ /* 0x040ff00000041888 */
[----:B------:R-:W-:Y:S01]  /*15090*/  HMMA.16816.F32.BF16 R116, R128, R142, R116 ;  /* 0x0000008e8074723c */ /* 0x000fe20000041874 */
[----:B------:R-:W0:Y:S01]  /*150a0*/  LDSM.16.MT88.4 R128, [R13+0x6000] ;  /* 0x006000000d80783b */ /* 0x000e220000004200 */
[-C--:B------:R-:W-:Y:S01]  /*150b0*/  FMUL R126, R17, R37.reuse ;  /* 0x00000025117e7220 */ /* 0x080fe20000400000 */
[-C--:B------:R-:W-:Y:S01]  /*150c0*/  FMUL R124, R160, R37.reuse ;  /* 0x00000025a07c7220 */ /* 0x080fe20000400000 */
[-C--:B------:R-:W-:Y:S01]  /*150d0*/  FMUL R125, R158, R36.reuse ;  /* 0x000000249e7d7220 */ /* 0x080fe20000400000 */
[----:B------:R-:W-:Y:S01]  /*150e0*/  FMUL R17, R18, R37 ;  /* 0x0000002512117220 */ /* 0x000fe20000400000 */
[----:B------:R-:W-:Y:S01]  /*150f0*/  FMUL R127, R25, R36 ;  /* 0x00000024197f7220 */ /* 0x000fe20000400000 */
[----:B------:R-:W-:Y:S01]  /*15100*/  LDSM.16.MT88.4 R140, [R7+0x7000] ;  /* 0x00700000078c783b */ /* 0x000fe20000004200 */
[----:B------:R-:W-:-:S02]  /*15110*/  F2FP.BF16.F32.PACK_AB R124, R159, R124 ;  /* 0x0000007c9f7c723e */ /* 0x000fc400000010ff */
[----:B------:R-:W-:Y:S02]  /*15120*/  F2FP.BF16.F32.PACK_AB R125, R24, R125 ;  /* 0x0000007d187d723e */ /* 0x000fe400000010ff */
[----:B------:R-:W-:Y:S02]  /*15130*/  F2FP.BF16.F32.PACK_AB R126, R17, R126 ;  /* 0x0000007e117e723e */ /* 0x000fe400000010ff */
[----:B------:R-:W-:-:S07]  /*15140*/  F2FP.BF16.F32.PACK_AB R127, R26, R127 ;  /* 0x0000007f1a7f723e */ /* 0x000fce00000010ff */
[C---:B-1----:R-:W-:Y:S08]  /*15150*/  HMMA.16816.F32.BF16 R44, R124.reuse, R32, R44 ;  /* 0x000000207c2c723c */ /* 0x042ff0000004182c */
[C---:B------:R-:W-:Y:S08]  /*15160*/  HMMA.16816.F32.BF16 R48, R124.reuse, R34, R48 ;  /* 0x000000227c30723c */ /* 0x040ff00000041830 */
[C---:B---3--:R-:W-:Y:S08]  /*15170*/  HMMA.16816.F32.BF16 R68, R124.reuse, R112, R68 ;  /* 0x000000707c44723c */ /* 0x048ff00000041844 */
[C---:B------:R-:W-:Y:S01]  /*15180*/  HMMA.16816.F32.BF16 R72, R124.reuse, R114, R72 ;  /* 0x000000727c48723c */ /* 0x040fe20000041848 */
[----:B------:R-:W1:Y:S07]  /*15190*/  LDSM.16.MT88.4 R112, [R12+0x7000] ;  /* 0x007000000c70783b */ /* 0x000e6e0000004200 */
[C---:B--2---:R-:W-:Y:S08]  /*151a0*/  HMMA.16816.F32.BF16 R52, R124.reuse, R100, R52 ;  /* 0x000000647c34723c */ /* 0x044ff00000041834 */
[C---:B------:R-:W-:Y:S01]  /*151b0*/  HMMA.16816.F32.BF16 R56, R124.reuse, R102, R56 ;  /* 0x000000667c38723c */ /* 0x040fe20000041838 */
[----:B------:R-:W-:Y:S07]  /*151c0*/  LDSM.16.MT88.4 R100, [R10+0x7000] ;  /* 0x007000000a64783b */ /* 0x000fee0000004200 */
[C---:B----4-:R-:W-:Y:S01]  /*151d0*/  HMMA.16816.F32.BF16 R32, R124.reuse, R108, R80 ;  /* 0x0000006c7c20723c */ /* 0x050fe20000041850 */
[----:B------:R-:W-:Y:S07]  /*151e0*/  LDSM.16.MT88.4 R80, [R8+0x7000] ;  /* 0x007000000850783b */ /* 0x000fee0000004200 */
[C---:B------:R-:W-:Y:S08]  /*151f0*/  HMMA.16816.F32.BF16 R84, R124.reuse, R104, R84 ;  /* 0x000000687c54723c */ /* 0x040ff00000041854 */
[C---:B------:R-:W-:Y:S01]  /*15200*/  HMMA.16816.F32.BF16 R88, R124.reuse, R106, R88 ;  /* 0x0000006a7c58723c */ /* 0x040fe20000041858 */
[----:B------:R-:W2:Y:S07]  /*15210*/  LDSM.16.MT88.4 R104, [R196+0x7000] ;  /* 0x00700000c468783b */ /* 0x000eae0000004200 */
[C---:B-----5:R-:W-:Y:S08]  /*15220*/  HMMA.16816.F32.BF16 R60, R124.reuse, R40, R60 ;  /* 0x000000287c3c723c */ /* 0x060ff0000004183c */
[C---:B------:R-:W-:Y:S01]  /*15230*/  HMMA.16816.F32.BF16 R64, R124.reuse, R42, R64 ;  /* 0x0000002a7c40723c */ /* 0x040fe20000041840 */
[----:B------:R-:W-:Y:S07]  /*15240*/  LDSM.16.MT88.4 R40, [R13+0x7000] ;  /* 0x007000000d28783b */ /* 0x000fee0000004200 */
[----:B------:R-:W-:Y:S01]  /*15250*/  HMMA.16816.F32.BF16 R92, R124, R110, R92 ;  /* 0x0000006e7c5c723c */ /* 0x000fe2000004185c */
[----:B------:R-:W3:Y:S01]  /*15260*/  LDSM.16.MT88.4 R108, [R11+0x7000] ;  /* 0x007000000b6c783b */ /* 0x000ee20000004200 */
[----:B------:R-:W-:-:S06]  /*15270*/  UIADD3 UR4, UP0, UR4, 0x80, URZ ;  /* 0x0000008004047890 */ /* 0x000fcc000ff1e03f */
[----:B0-----:R-:W-:Y:S01]  /*15280*/  HMMA.16816.F32.BF16 R96, R124, R76, R96 ;  /* 0x0000004c7c60723c */ /* 0x001fe20000041860 */
[----:B------:R-:W-:Y:S02]  /*15290*/  UIADD3.X UR5, URZ, UR5, URZ, UP0, !UPT ;  /* 0x000000053f057290 */ /* 0x000fe400087fe43f */
[----:B------:R-:W-:-:S05]  /*152a0*/  UISETP.GE.U32.AND UP0, UPT, UR4, UR6, UPT ;  /* 0x000000060400728c */ /* 0x000fca000bf06070 */
[----:B------:R-:W-:Y:S01]  /*152b0*/  HMMA.16816.F32.BF16 R120, R124, R78, R120 ;  /* 0x0000004e7c78723c */ /* 0x000fe20000041878 */
[----:B------:R-:W-:-:S07]  /*152c0*/  UISETP.GE.U32.AND.EX UP0, UPT, UR5, URZ, UPT, UP0 ;  /* 0x0000003f0500728c */ /* 0x000fce000bf06100 */
[C---:B------:R-:W-:Y:S08]  /*152d0*/  HMMA.16816.F32.BF16 R136, R124.reuse, R128, R136 ;  /* 0x000000807c88723c */ /* 0x040ff00000041888 */
[----:B------:R-:W-:Y:S01]  /*152e0*/  HMMA.16816.F32.BF16 R116, R124, R130, R116 ;  /* 0x000000827c74723c */ /* 0x000fe20000041874 */
        /* <DEDUP_REMOVED lines=8> */
[----:B------:R-:W-:-:S02]  /*15370*/  PLOP3.LUT P0, PT, PT, PT, UP0, 0x40, 0x0 ;  /* 0x000000000000781c */ /* 0x000fc40003f0e808 */
[----:B------:R-:W-:Y:S02]  /*15380*/  F2FP.BF16.F32.PACK_AB R20, R20, R19 ;  /* 0x000000131414723e */ /* 0x000fe400000010ff */
[----:B------:R-:W-:Y:S02]  /*15390*/  F2FP.BF16.F32.PACK_AB R21, R28, R21 ;  /* 0x000000151c15723e */ /* 0x000fe400000010ff */
[----:B------:R-:W-:Y:S02]  /*153a0*/  F2FP.BF16.F32.PACK_AB R22, R22, R17 ;  /* 0x000000111616723e */ /* 0x000fe400000010ff */
[----:B------:R-:W-:Y:S01]  /*153b0*/  F2FP.BF16.F32.PACK_AB R23, R30, R23 ;  /* 0x000000171e17723e */ /* 0x000fe200000010ff */
[----:B------:R-:W-:Y:S02]  /*153c0*/  ULDC UR10, c[0x0][0x1dc] ;  /* 0x00007700000a7ab9 */ /* 0x000fe40000000800 */
[----:B------:R-:W-:Y:S02]  /*153d0*/  ULDC UR11, c[0x0][0x1d4] ;  /* 0x00007500000b7ab9 */ /* 0x000fe40000000800 */
[----:B------:R-:W-:-:S02]  /*153e0*/  ULEA UR9, UR10, UR9, 0x7 ;  /* 0x000000090a097291 */ /* 0x000fc4000f8e383f */
[----:B-1----:R-:W-:Y:S01]  /*153f0*/  HMMA.16816.F32.BF16 R96, R20, R112, R96 ;  /* 0x000000701460723c */ /* 0x002fe20000041860 */
[----:B------:R-:W-:Y:S01]  /*15400*/  ULEA UR7, UR11, UR7, 0x7 ;  /* 0x000000070b077291 */ /* 0x000fe2000f8e383f */
[----:B------:R-:W-:Y:S02]  /*15410*/  IMAD.MOV.U32 R37, RZ, RZ, R178 ;  /* 0x000000ffff257224 */ /* 0x000fe400078e00b2 */
[----:B------:R-:W-:-:S04]  /*15420*/  IMAD.MOV.U32 R36, RZ, RZ, R177 ;  /* 0x000000ffff247224 */ /* 0x000fc800078e00b1 */
[C---:B--2---:R-:W-:Y:S08]  /*15430*/  HMMA.16816.F32.BF16 R44, R20.reuse, R104, R44 ;  /* 0x00000068142c723c */ /* 0x044ff0000004182c */
[C---:B------:R-:W-:Y:S08]  /*15440*/  HMMA.16816.F32.BF16 R60, R20.reuse, R80, R60 ;  /* 0x00000050143c723c */ /* 0x040ff0000004183c */
        /* <DEDUP_REMOVED lines=9> */
[C---:B---3--:R-:W-:Y:S08]  /*154e0*/  HMMA.16816.F32.BF16 R84, R20.reuse, R108, R84 ;  /* 0x0000006c1454723c */ /* 0x048ff00000041854 */
[C---:B------:R-:W-:Y:S08]  /*154f0*/  HMMA.16816.F32.BF16 R88, R20.reuse, R110, R88 ;  /* 0x0000006e1458723c */ /* 0x040ff00000041858 */
[C---:B------:R-:W-:Y:S08]  /*15500*/  HMMA.16816.F32.BF16 R120, R20.reuse, R40, R136 ;  /* 0x000000281478723c */ /* 0x040ff00000041888 */
[----:B------:R-:W-:Y:S01]  /*15510*/  HMMA.16816.F32.BF16 R116, R20, R42, R116 ;  /* 0x0000002a1474723c */ /* 0x000fe20000041874 */
[----:B------:R-:W-:Y:S01]  /*15520*/  @!P0 CALL.REL.NOINC `(.L_x_2) ;  /* 0x0000001000008944 */ /* 0x000fe20003c00000 */
[----:B------:R-:W-:Y:S06]  /*15530*/  BRA `(.L_x_3) ;  /* 0xffff7cb000007947 */ /* 0x000fec000383ffff */
.L_x_2:
[----:B------:R-:W0:Y:S01]  /*15540*/  S2R R17, SR_TID.X ;  /* 0x0000000000117919 */ /* 0x000e220000002100 */
[----:B------:R-:W-:-:S02]  /*15550*/  SHF.R.U32.HI R4, RZ, 0x3, R210 ;  /* 0x00000003ff047819 */ /* 0x000fc400000116d2 */
[----:B------:R-:W-:Y:S01]  /*15560*/  LOP3.LUT P0, RZ, R0, 0x4, RZ, 0xc0, !PT ;  /* 0x0000000400ff7812 */ /* 0x000fe2000780c0ff */
[----:B------:R-:W2:Y:S01]  /*15570*/  LDL.LU R32, [R1+0x3c] ;  /* 0x00003c0001207983 */ /* 0x000ea20000300800 */
[----:B------:R-:W-:Y:S01]  /*15580*/  LOP3.LUT R4, R4, 0x7f0, RZ, 0xc0, !PT ;  /* 0x000007f004047812 */ /* 0x000fe200078ec0ff */
[----:B0-----:R-:W-:-:S05]  /*15590*/  IMAD.SHL.U32 R18, R17, 0x2, RZ ;  /* 0x0000000211127824 */ /* 0x001fca00078e00ff */
[----:B------:R-:W-:-:S04]  /*155a0*/  LOP3.LUT R18, R18, 0x6, RZ, 0xc0, !PT ;  /* 0x0000000612127812 */ /* 0x000fc800078ec0ff */
[C---:B------:R-:W-:Y:S02]  /*155b0*/  LOP3.LUT R3, R210.reuse, R18, RZ, 0xfc, !PT ;  /* 0x00000012d2037212 */ /* 0x040fe400078efcff */
[C-C-:B------:R-:W-:Y:S02]  /*155c0*/  LOP3.LUT R7, R210.reuse, 0x40, R18.reuse, 0x36, !PT ;  /* 0x00000040d2077812 */ /* 0x140fe400078e3612 */
[C-C-:B------:R-:W-:Y:S02]  /*155d0*/  LOP3.LUT R9, R210.reuse, 0x48, R18.reuse, 0x36, !PT ;  /* 0x00000048d2097812 */ /* 0x140fe400078e3612 */
[C-C-:B------:R-:W-:Y:S02]  /*155e0*/  LOP3.LUT R11, R210.reuse, 0x50, R18.reuse, 0x36, !PT ;  /* 0x00000050d20b7812 */ /* 0x140fe400078e3612 */
[C-C-:B------:R-:W-:Y:S02]  /*155f0*/  LOP3.LUT R15, R210.reuse, 0x58, R18.reuse, 0x36, !PT ;  /* 0x00000058d20f7812 */ /* 0x140fe400078e3612 */
[----:B------:R-:W-:-:S02]  /*15600*/  LOP3.LUT R17, R210, 0x60, R18, 0x36, !PT ;  /* 0x00000060d2117812 */ /* 0x000fc400078e3612 */
[C-C-:B------:R-:W-:Y:S02]  /*15610*/  LOP3.LUT R29, R210.reuse, 0x68, R18.reuse, 0x36, !PT ;  /* 0x00000068d21d7812 */ /* 0x140fe400078e3612 */
        /* <DEDUP_REMOVED lines=16> */
[C---:B------:R-:W-:Y:S01]  /*15720*/  LOP3.LUT R30, R210.reuse, 0x470, R18, 0x36, !PT ;  /* 0x00000470d21e7812 */ /* 0x040fe200078e3612 */
[----:B------:R-:W-:Y:S01]  /*15730*/  IMAD R3, R3, 0x2, R4 ;  /* 0x0000000203037824 */ /* 0x000fe200078e0204 */
[----:B------:R-:W-:Y:S01]  /*15740*/  LOP3.LUT R210, R210, 0x478, R18, 0x36, !PT ;  /* 0x00000478d2d27812 */ /* 0x000fe200078e3612 */
[----:B------:R-:W-:-:S02]  /*15750*/  IMAD R18, R7, 0x2, R4 ;  /* 0x0000000207127824 */ /* 0x000fc400078e0204 */
[--C-:B------:R-:W-:Y:S02]  /*15760*/  IMAD R20, R9, 0x2, R4.reuse ;  /* 0x0000000209147824 */ /* 0x100fe400078e0204 */
[--C-:B------:R-:W-:Y:S02]  /*15770*/  IMAD R22, R11, 0x2, R4.reuse ;  /* 0x000000020b167824 */ /* 0x100fe400078e0204 */
[--C-:B------:R-:W-:Y:S02]  /*15780*/  IMAD R24, R15, 0x2, R4.reuse ;  /* 0x000000020f187824 */ /* 0x100fe400078e0204 */
[--C-:B------:R-:W-:Y:S02]  /*15790*/  IMAD R26, R17, 0x2, R4.reuse ;  /* 0x00000002111a7824 */ /* 0x100fe400078e0204 */
[--C-:B------:R-:W-:Y:S02]  /*157a0*/  IMAD R29, R29, 0x2, R4.reuse ;  /* 0x000000021d1d7824 */ /* 0x100fe400078e0204 */
[----:B------:R-:W-:-:S02]  /*157b0*/  IMAD R31, R31, 0x2, R4 ;  /* 0x000000021f1f7824 */ /* 0x000fc400078e0204 */
[----:B------:R-:W-:Y:S01]  /*157c0*/  IMAD R33, R33, 0x2, R4 ;  /* 0x0000000221217824 */ /* 0x000fe200078e0204 */
[----:B------:R-:W-:Y:S02]  /*157d0*/  SHF.R.U32.HI R4, RZ, 0x3, R5 ;  /* 0x00000003ff047819 */ /* 0x000fe40000011605 */
[----:B------:R-:W-:Y:S02]  /*157e0*/  SHF.R.U32.HI R7, RZ, 0x3, R6 ;  /* 0x00000003ff077819 */ /* 0x000fe40000011606 */
[----:B------:R-:W-:Y:S02]  /*157f0*/  SHF.R.U32.HI R9, RZ, 0x3, R8 ;  /* 0x00000003ff097819 */ /* 0x000fe40000011608 */
[----:B------:R-:W-:Y:S02]  /*15800*/  LOP3.LUT R4, R4, 0x1ffffff0, RZ, 0xc0, !PT ;  /* 0x1ffffff004047812 */ /* 0x000fe400078ec0ff */
[----:B------:R-:W-:Y:S02]  /*15810*/  LOP3.LUT R7, R7, 0x1ffffff0, RZ, 0xc0, !PT ;  /* 0x1ffffff007077812 */ /* 0x000fe400078ec0ff */
[----:B------:R-:W-:Y:S01]  /*15820*/  SHF.R.U32.HI R11, RZ, 0x3, R10 ;  /* 0x00000003ff0b7819 */ /* 0x000fe2000001160a */
[----:B------:R-:W-:Y:S01]  /*15830*/  IMAD R4, R5, 0x2, R4 ;  /* 0x0000000205047824 */ /* 0x000fe200078e0204 */
[----:B------:R-:W-:Y:S01]  /*15840*/  LOP3.LUT R9, R9, 0x1ffffff0, RZ, 0xc0, !PT ;  /* 0x1ffffff009097812 */ /* 0x000fe200078ec0ff */
[----:B------:R-:W-:Y:S01]  /*15850*/  IMAD R7, R6, 0x2, R7 ;  /* 0x0000000206077824 */ /* 0x000fe200078e0207 */
[----:B------:R-:W-:-:S02]  /*15860*/  SHF.R.U32.HI R5, RZ, 0x3, R12 ;  /* 0x00000003ff057819 */ /* 0x000fc4000001160c */
[----:B------:R-:W-:Y:S01]  /*15870*/  F2FP.BF16.F32.PACK_AB R44, R45, R44 ;  /* 0x0000002c2d2c723e */ /* 0x000fe200000010ff */
[----:B------:R-:W-:Y:S01]  /*15880*/  BAR.SYNC.DEFER_BLOCKING 0x0 ;  /* 0x0000000000007b1d */ /* 0x000fe20000010000 */
[----:B------:R-:W-:Y:S01]  /*15890*/  F2FP.BF16.F32.PACK_AB R47, R47, R46 ;  /* 0x0000002e2f2f723e */ /* 0x000fe200000010ff */
[----:B------:R-:W-:Y:S01]  /*158a0*/  IMAD R9, R8, 0x2, R9 ;  /* 0x0000000208097824 */ /* 0x000fe200078e0209 */
[----:B------:R-:W-:Y:S02]  /*158b0*/  LOP3.LUT R11, R11, 0x1ffffff0, RZ, 0xc0, !PT ;  /* 0x1ffffff00b0b7812 */ /* 0x000fe400078ec0ff */
[----:B------:R-:W-:Y:S02]  /*158c0*/  SHF.R.U32.HI R6, RZ, 0x3, R13 ;  /* 0x00000003ff067819 */ /* 0x000fe4000001160d */
[----:B------:R-:W-:Y:S02]  /*158d0*/  F2FP.BF16.F32.PACK_AB R104, R105, R104 ;  /* 0x000000686968723e */ /* 0x000fe400000010ff */
[----:B------:R-:W-:-:S02]  /*158e0*/  F2FP.BF16.F32.PACK_AB R106, R107, R106 ;  /* 0x0000006a6b6a723e */ /* 0x000fc400000010ff */
[----:B------:R-:W-:Y:S02]  /*158f0*/  SHF.R.U32.HI R8, RZ, 0x3, R14 ;  /* 0x00000003ff087819 */ /* 0x000fe4000001160e */
[----:B------:R-:W-:Y:S02]  /*15900*/  LOP3.LUT R5, R5, 0x1ffffff0, RZ, 0xc0, !PT ;  /* 0x1ffffff005057812 */ /* 0x000fe400078ec0ff */
[----:B------:R-:W-:Y:S02]  /*15910*/  F2FP.BF16.F32.PACK_AB R52, R53, R52 ;  /* 0x000000343534723e */ /* 0x000fe400000010ff */
[----:B------:R-:W-:Y:S01]  /*15920*/  F2FP.BF16.F32.PACK_AB R54, R55, R54 ;  /* 0x000000363736723e */ /* 0x000fe200000010ff */
[----:B------:R-:W-:Y:S01]  /*15930*/  IMAD R11, R10, 0x2, R11 ;  /* 0x000000020a0b7824 */ /* 0x000fe200078e020b */
[----:B------:R-:W-:Y:S02]  /*15940*/  LOP3.LUT R6, R6, 0x1ffffff0, RZ, 0xc0, !PT ;  /* 0x1ffffff006067812 */ /* 0x000fe400078ec0ff */
[----:B------:R-:W-:Y:S01]  /*15950*/  F2FP.BF16.F32.PACK_AB R56, R57, R56 ;  /* 0x000000383938723e */ /* 0x000fe200000010ff */
[----:B------:R-:W-:Y:S01]  /*15960*/  STS [R3], R44 ;  /* 0x0000002c03007388 */ /* 0x000fe20000000800 */
[----:B------:R-:W-:-:S03]  /*15970*/  F2FP.BF16.F32.PACK_AB R58, R59, R58 ;  /* 0x0000003a3b3a723e */ /* 0x000fc600000010ff */
[----:B------:R-:W-:Y:S01]  /*15980*/  STS [R4], R47 ;  /* 0x0000002f04007388 */ /* 0x000fe20000000800 */
[----:B------:R-:W-:Y:S01]  /*15990*/  LOP3.LUT R15, R8, 0x1ffffff0, RZ, 0xc0, !PT ;  /* 0x1ffffff0080f7812 */ /* 0x000fe200078ec0ff */
[----:B------:R-:W-:Y:S01]  /*159a0*/  IMAD R5, R12, 0x2, R5 ;  /* 0x000000020c057824 */ /* 0x000fe200078e0205 */
[----:B------:R-:W-:Y:S01]  /*159b0*/  F2FP.BF16.F32.PACK_AB R60, R61, R60 ;  /* 0x0000003c3d3c723e */ /* 0x000fe200000010ff */
[----:B------:R-:W-:Y:S01]  /*159c0*/  STS [R3+0x10], R104 ;  /* 0x0000106803007388 */ /* 0x000fe20000000800 */
[----:B------:R-:W-:-:S03]  /*159d0*/  F2FP.BF16.F32.PACK_AB R62, R63, R62 ;  /* 0x0000003e3f3e723e */ /* 0x000fc600000010ff */
[----:B------:R-:W-:Y:S01]  /*159e0*/  STS [R7], R106 ;  /* 0x0000006a07007388 */ /* 0x000fe20000000800 */
[----:B------:R-:W-:Y:S01]  /*159f0*/  F2FP.BF16.F32.PACK_AB R80, R81, R80 ;  /* 0x000000505150723e */ /* 0x000fe200000010ff */
[----:B------:R-:W-:Y:S02]  /*15a00*/  IMAD R6, R13, 0x2, R6 ;  /* 0x000000020d067824 */ /* 0x000fe400078e0206 */
[----:B------:R-:W-:Y:S01]  /*15a10*/  STS [R3+0x20], R52 ;  /* 0x0000203403007388 */ /* 0x000fe20000000800 */
[----:B------:R-:W-:-:S03]  /*15a20*/  F2FP.BF16.F32.PACK_AB R83, R83, R82 ;  /* 0x000000525353723e */ /* 0x000fc600000010ff */
[----:B------:R-:W-:Y:S01]  /*15a30*/  STS [R9], R54 ;  /* 0x0000003609007388 */ /* 0x000fe20000000800 */
[----:B------:R-:W-:Y:S01]  /*15a40*/  F2FP.BF16.F32.PACK_AB R68, R69, R68 ;  /* 0x000000444544723e */ /* 0x000fe200000010ff */
[----:B------:R-:W-:Y:S02]  /*15a50*/  IMAD R15, R14, 0x2, R15 ;  /* 0x000000020e0f7824 */ /* 0x000fe400078e020f */
[----:B------:R-:W-:Y:S01]  /*15a60*/  STS [R3+0x30], R56 ;  /* 0x0000303803007388 */ /* 0x000fe20000000800 */
[----:B------:R-:W-:-:S03]  /*15a70*/  F2FP.BF16.F32.PACK_AB R70, R71, R70 ;  /* 0x000000464746723e */ /* 0x000fc600000010ff */
[----:B------:R-:W-:Y:S04]  /*15a80*/  STS [R11], R58 ;  /* 0x0000003a0b007388 */ /* 0x000fe80000000800 */
[----:B------:R-:W-:Y:S04]  /*15a90*/  STS [R3+0x40], R60 ;  /* 0x0000403c03007388 */ /* 0x000fe80000000800 */
[----:B------:R-:W-:Y:S04]  /*15aa0*/  STS [R5], R62 ;  /* 0x0000003e05007388 */ /* 0x000fe80000000800 */
[----:B------:R-:W-:Y:S04]  /*15ab0*/  STS [R3+0x50], R80 ;  /* 0x0000505003007388 */ /* 0x000fe80000000800 */
[----:B------:R-:W-:Y:S04]  /*15ac0*/  STS [R6], R83 ;  /* 0x0000005306007388 */ /* 0x000fe80000000800 */
[----:B------:R-:W-:Y:S04]  /*15ad0*/  STS [R3+0x60], R68 ;  /* 0x0000604403007388 */ /* 0x000fe80000000800 */
[----:B------:R0:W-:Y:S04]  /*15ae0*/  STS [R15], R70 ;  /* 0x000000460f007388 */ /* 0x0001e80000000800 */
[----:B0-----:R-:W3:Y:S04]  /*15af0*/  LDL.LU R15, [R1+0x38] ;  /* 0x00003800010f7983 */ /* 0x001ee80000300800 */
[----:B------:R-:W4:Y:S04]  /*15b00*/  LDL.LU R45, [R1+0x34] ;  /* 0x00003400012d7983 */ /* 0x000f280000300800 */
[----:B------:R-:W5:Y:S04]  /*15b10*/  LDL.LU R44, [R1+0x30] ;  /* 0x00003000012c7983 */ /* 0x000f680000300800 */
[----:B------:R-:W5:Y:S04]  /*15b20*/  LDL.LU R43, [R1+0x2c] ;  /* 0x00002c00012b7983 */ /* 0x000f680000300800 */
[----:B------:R-:W5:Y:S04]  /*15b30*/  LDL.LU R42, [R1+0x28] ;  /* 0x00002800012a7983 */ /* 0x000f680000300800 */
[----:B------:R-:W5:Y:S01]  /*15b40*/  LDL.LU R40, [R1+0x24] ;  /* 0x0000240001287983 */ /* 0x000f620000300800 */
[----:B------:R-:W-:-:S02]  /*15b50*/  SHF.R.U32.HI R10, RZ, 0x3, R16 ;  /* 0x00000003ff0a7819 */ /* 0x000fc40000011610 */
[----:B------:R-:W-:Y:S02]  /*15b60*/  SHF.R.U32.HI R13, RZ, 0x3, R25 ;  /* 0x00000003ff0d7819 */ /* 0x000fe40000011619 */
[----:B------:R-:W-:Y:S02]  /*15b70*/  SHF.R.U32.HI R8, RZ, 0x3, R19 ;  /* 0x00000003ff087819 */ /* 0x000fe40000011613 */
[----:B------:R-:W-:Y:S02]  /*15b80*/  LOP3.LUT R17, R10, 0x1ffffff0, RZ, 0xc0, !PT ;  /* 0x1ffffff00a117812 */ /* 0x000fe400078ec0ff */
[----:B------:R-:W-:Y:S02]  /*15b90*/  SHF.R.U32.HI R10, RZ, 0x3, R21 ;  /* 0x00000003ff0a7819 */ /* 0x000fe40000011615 */
[----:B------:R-:W-:Y:S02]  /*15ba0*/  LOP3.LUT R14, R13, 0x1ffffff0, RZ, 0xc0, !PT ;  /* 0x1ffffff00d0e7812 */ /* 0x000fe400078ec0ff */
[----:B------:R-:W-:-:S02]  /*15bb0*/  SHF.R.U32.HI R12, RZ, 0x3, R23 ;  /* 0x00000003ff0c7819 */ /* 0x000fc40000011617 */
[----:B------:R-:W-:Y:S02]  /*15bc0*/  LOP3.LUT R8, R8, 0x1ffffff0, RZ, 0xc0, !PT ;  /* 0x1ffffff008087812 */ /* 0x000fe400078ec0ff */
[----:B------:R-:W-:Y:S01]  /*15bd0*/  SHF.R.U32.HI R13, RZ, 0x3, R27 ;  /* 0x00000003ff0d7819 */ /* 0x000fe2000001161b */
[----:B------:R-:W-:Y:S01]  /*15be0*/  IMAD R17, R16, 0x2, R17 ;  /* 0x0000000210117824 */ /* 0x000fe200078e0211 */
[----:B------:R-:W-:Y:S02]  /*15bf0*/  LOP3.LUT R10, R10, 0x1ffffff0, RZ, 0xc0, !PT ;  /* 0x1ffffff00a0a7812 */ /* 0x000fe400078ec0ff */
[----:B------:R-:W-:Y:S02]  /*15c00*/  F2FP.BF16.F32.PACK_AB R72, R73, R72 ;  /* 0x000000484948723e */ /* 0x000fe400000010ff */
[----:B------:R-:W-:Y:S01]  /*15c10*/  F2FP.BF16.F32.PACK_AB R74, R75, R74 ;  /* 0x0000004a4b4a723e */ /* 0x000fe200000010ff */
[----:B------:R-:W-:Y:S01]  /*15c20*/  IMAD R8, R19, 0x2, R8 ;  /* 0x0000000213087824 */ /* 0x000fe200078e0208 */
[----:B------:R-:W-:-:S02]  /*15c30*/  LOP3.LUT R12, R12, 0x1ffffff0, RZ, 0xc0, !PT ;  /* 0x1ffffff00c0c7812 */ /* 0x000fc400078ec0ff */
[----:B------:R-:W-:Y:S02]  /*15c40*/  F2FP.BF16.F32.PACK_AB R77, R77, R76 ;  /* 0x0000004c4d4d723e */ /* 0x000fe400000010ff */
[----:B------:R-:W-:Y:S02]  /*15c50*/  LOP3.LUT R16, R13, 0x1ffffff0, RZ, 0xc0, !PT ;  /* 0x1ffffff00d107812 */ /* 0x000fe400078ec0ff */
[----:B------:R-:W-:Y:S01]  /*15c60*/  F2FP.BF16.F32.PACK_AB R79, R79, R78 ;  /* 0x0000004e4f4f723e */ /* 0x000fe200000010ff */
[----:B------:R-:W0:Y:S01]  /*15c70*/  S2R R13, SR_TID.X ;  /* 0x00000000000d7919 */ /* 0x000e220000002100 */
[----:B------:R-:W-:Y:S01]  /*15c80*/  SHF.R.U32.HI R19, RZ, 0x3, R28 ;  /* 0x00000003ff137819 */ /* 0x000fe2000001161c */
[----:B------:R-:W-:Y:S01]  /*15c90*/  IMAD R10, R21, 0x2, R10 ;  /* 0x00000002150a7824 */ /* 0x000fe200078e020a */
[----:B------:R-:W-:Y:S01]  /*15ca0*/  F2FP.BF16.F32.PACK_AB R101, R101, R100 ;  /* 0x000000646565723e */ /* 0x000fe200000010ff */
[----:B------:R1:W-:Y:S01]  /*15cb0*/  STS [R3+0x70], R72 ;  /* 0x0000704803007388 */ /* 0x0003e20000000800 */
[----:B------:R-:W-:Y:S01]  /*15cc0*/  F2FP.BF16.F32.PACK_AB R103, R103, R102 ;  /* 0x000000666767723e */ /* 0x000fe200000010ff */
[----:B------:R-:W-:Y:S01]  /*15cd0*/  IMAD R12, R23, 0x2, R12 ;  /* 0x00000002170c7824 */ /* 0x000fe200078e020c */
[----:B------:R-:W-:Y:S01]  /*15ce0*/  SHF.R.U32.HI R21, RZ, 0x3, R30 ;  /* 0x00000003ff157819 */ /* 0x000fe2000001161e */
[----:B------:R-:W-:Y:S01]  /*15cf0*/  STS [R17], R74 ;  /* 0x0000004a11007388 */ /* 0x000fe20000000800 */
[----:B------:R-:W-:-:S02]  /*15d00*/  F2FP.BF16.F32.PACK_AB R85, R85, R84 ;  /* 0x000000545555723e */ /* 0x000fc400000010ff */
[----:B------:R-:W-:Y:S01]  /*15d10*/  F2FP.BF16.F32.PACK_AB R87, R87, R86 ;  /* 0x000000565757723e */ /* 0x000fe200000010ff */
[----:B------:R-:W-:Y:S01]  /*15d20*/  STS [R18], R77 ;  /* 0x0000004d12007388 */ /* 0x000fe20000000800 */
[----:B------:R-:W-:Y:S01]  /*15d30*/  SHF.R.U32.HI R23, RZ, 0x3, R210 ;  /* 0x00000003ff177819 */ /* 0x000fe200000116d2 */
[----:B------:R-:W-:Y:S01]  /*15d40*/  IMAD R14, R25, 0x2, R14 ;  /* 0x00000002190e7824 */ /* 0x000fe200078e020e */
[----:B------:R-:W-:Y:S01]  /*15d50*/  LOP3.LUT R19, R19, 0x1ffffff0, RZ, 0xc0, !PT ;  /* 0x1ffffff013137812 */ /* 0x000fe200078ec0ff */
[----:B------:R-:W-:Y:S01]  /*15d60*/  STS [R8], R79 ;  /* 0x0000004f08007388 */ /* 0x000fe20000000800 */
[----:B------:R-:W-:Y:S02]  /*15d70*/  F2FP.BF16.F32.PACK_AB R89, R89, R88 ;  /* 0x000000585959723e */ /* 0x000fe400000010ff */
[----:B------:R-:W-:Y:S01]  /*15d80*/  F2FP.BF16.F32.PACK_AB R91, R91, R90 ;  /* 0x0000005a5b5b723e */ /* 0x000fe200000010ff */
[----:B------:R-:W-:Y:S01]  /*15d90*/  STS [R20], R101 ;  /* 0x0000006514007388 */ /* 0x000fe20000000800 */
[----:B------:R-:W-:Y:S01]  /*15da0*/  LOP3.LUT R21, R21, 0x1ffffff0, RZ, 0xc0, !PT ;  /* 0x1ffffff015157812 */ /* 0x000fe200078ec0ff */
[----:B------:R-:W-:Y:S01]  /*15db0*/  IMAD R16, R27, 0x2, R16 ;  /* 0x000000021b107824 */ /* 0x000fe200078e0210 */
[----:B------:R-:W-:Y:S01]  /*15dc0*/  F2FP.BF16.F32.PACK_AB R97, R97, R96 ;  /* 0x000000606161723e */ /* 0x000fe200000010ff */
[----:B------:R-:W-:Y:S01]  /*15dd0*/  STS [R10], R103 ;  /* 0x000000670a007388 */ /* 0x000fe20000000800 */
[----:B------:R-:W-:Y:S01]  /*15de0*/  F2FP.BF16.F32.PACK_AB R99, R99, R98 ;  /* 0x000000626363723e */ /* 0x000fe200000010ff */
[----:B------:R-:W-:Y:S01]  /*15df0*/  IMAD R19, R28, 0x2, R19 ;  /* 0x000000021c137824 */ /* 0x000fe200078e0213 */
[----:B------:R-:W-:Y:S01]  /*15e00*/  LOP3.LUT R23, R23, 0x1ffffff0, RZ, 0xc0, !PT ;  /* 0x1ffffff017177812 */ /* 0x000fe200078ec0ff */
[----:B------:R-:W-:Y:S01]  /*15e10*/  STS [R22], R85 ;  /* 0x0000005516007388 */ /* 0x000fe20000000800 */
[----:B------:R-:W-:-:S02]  /*15e20*/  F2FP.BF16.F32.PACK_AB R112, R113, R112 ;  /* 0x000000707170723e */ /* 0x000fc400000010ff */
[----:B------:R-:W-:Y:S01]  /*15e30*/  F2FP.BF16.F32.PACK_AB R114, R115, R114 ;  /* 0x000000727372723e */ /* 0x000fe200000010ff */
[----:B------:R-:W-:Y:S01]  /*15e40*/  STS [R12], R87 ;  /* 0x000000570c007388 */ /* 0x000fe20000000800 */
[----:B------:R-:W-:Y:S01]  /*15e50*/  F2FP.BF16.F32.PACK_AB R120, R121, R120 ;  /* 0x000000787978723e */ /* 0x000fe200000010ff */
[----:B------:R-:W-:Y:S02]  /*15e60*/  IMAD R21, R30, 0x2, R21 ;  /* 0x000000021e157824 */ /* 0x000fe400078e0215 */
[----:B------:R-:W-:Y:S01]  /*15e70*/  STS [R24], R89 ;  /* 0x0000005918007388 */ /* 0x000fe20000000800 */
[----:B------:R-:W-:-:S03]  /*15e80*/  F2FP.BF16.F32.PACK_AB R122, R123, R122 ;  /* 0x0000007a7b7a723e */ /* 0x000fc600000010ff */
[----:B------:R0:W-:Y:S01]  /*15e90*/  STS [R14], R91 ;  /* 0x0000005b0e007388 */ /* 0x0001e20000000800 */
[----:B------:R-:W-:Y:S01]  /*15ea0*/  F2FP.BF16.F32.PACK_AB R116, R117, R116 ;  /* 0x000000747574723e */ /* 0x000fe200000010ff */
[----:B------:R-:W-:Y:S02]  /*15eb0*/  IMAD R23, R210, 0x2, R23 ;  /* 0x00000002d2177824 */ /* 0x000fe400078e0217 */
[----:B------:R-:W-:Y:S01]  /*15ec0*/  STS [R26], R97 ;  /* 0x000000611a007388 */ /* 0x000fe20000000800 */
[----:B------:R-:W-:-:S03]  /*15ed0*/  F2FP.BF16.F32.PACK_AB R118, R119, R118 ;  /* 0x000000767776723e */ /* 0x000fc600000010ff */
[----:B------:R-:W-:Y:S04]  /*15ee0*/  STS [R16], R99 ;  /* 0x0000006310007388 */ /* 0x000fe80000000800 */
[----:B------:R-:W-:Y:S04]  /*15ef0*/  STS [R29], R112 ;  /* 0x000000701d007388 */ /* 0x000fe80000000800 */
[----:B------:R-:W-:Y:S04]  /*15f00*/  STS [R19], R114 ;  /* 0x0000007213007388 */ /* 0x000fe80000000800 */
[----:B------:R-:W-:Y:S04]  /*15f10*/  STS [R31], R120 ;  /* 0x000000781f007388 */ /* 0x000fe80000000800 */
[----:B------:R-:W-:Y:S04]  /*15f20*/  STS [R21], R122 ;  /* 0x0000007a15007388 */ /* 0x000fe80000000800 */
[----:B------:R-:W-:Y:S04]  /*15f30*/  STS [R33], R116 ;  /* 0x0000007421007388 */ /* 0x000fe80000000800 */
[----:B------:R-:W-:Y:S01]  /*15f40*/  STS [R23], R118 ;  /* 0x0000007617007388 */ /* 0x000fe20000000800 */
[----:B0-----:R-:W-:-:S05]  /*15f50*/  IMAD.SHL.U32 R13, R13, 0x8, RZ ;  /* 0x000000080d0d7824 */ /* 0x001fca00078e00ff */
[----:B-1----:R-:W-:Y:S02]  /*15f60*/  SHF.R.U32.HI R3, RZ, 0x3, R13 ;  /* 0x00000003ff037819 */ /* 0x002fe4000001160d */
[----:B------:R-:W-:Y:S02]  /*15f70*/  LOP3.LUT R6, R13, 0x7f8, RZ, 0xc0, !PT ;  /* 0x000007f80d067812 */ /* 0x000fe400078ec0ff */
[----:B------:R-:W-:-:S05]  /*15f80*/  LOP3.LUT R3, R3, 0xf0, RZ, 0xc0, !PT ;  /* 0x000000f003037812 */ /* 0x000fca00078ec0ff */
[----:B------:R-:W-:Y:S01]  /*15f90*/  IMAD R3, R6, 0x2, R3 ;  /* 0x0000000206037824 */ /* 0x000fe200078e0203 */
[----:B------:R-:W-:Y:S06]  /*15fa0*/  BAR.SYNC.DEFER_BLOCKING 0x0 ;  /* 0x0000000000007b1d */ /* 0x000fec0000010000 */
[----:B------:R-:W0:Y:S04]  /*15fb0*/  S2R R34, SR_CTAID.Y ;  /* 0x0000000000227919 */ /* 0x000e280000002600 */
[----:B------:R1:W1:Y:S01]  /*15fc0*/  LDS.128 R8, [R3] ;  /* 0x0000000003087984 */ /* 0x0002620000000c00 */
[----:B------:R-:W-:Y:S01]  /*15fd0*/  LOP3.LUT R14, R13, 0x78, RZ, 0xc0, !PT ;  /* 0x000000780d0e7812 */ /* 0x000fe200078ec0ff */
[----:B------:R-:W-:-:S04]  /*15fe0*/  IMAD.MOV.U32 R41, RZ, RZ, 0x2 ;  /* 0x00000002ff297424 */ /* 0x000fc800078e00ff */
[----:B0-----:R-:W-:-:S04]  /*15ff0*/  IMAD R14, R34, c[0x0][0x1e8], R14 ;  /* 0x00007a00220e7a24 */ /* 0x001fc800078e020e */
[----:B--2---:R-:W-:Y:S01]  /*16000*/  IMAD R4, R32, c[0x0][0x1e4], R14 ;  /* 0x0000790020047a24 */ /* 0x004fe200078e020e */
[C---:B------:R-:W-:Y:S02]  /*16010*/  LOP3.LUT P6, RZ, R0.reuse, 0x2, RZ, 0xc0, !PT ;  /* 0x0000000200ff7812 */ /* 0x040fe400078cc0ff */
[----:B------:R-:W-:Y:S01]  /*16020*/  LOP3.LUT P5, RZ, R0, 0x1, RZ, 0xc0, !PT ;  /* 0x0000000100ff7812 */ /* 0x000fe200078ac0ff */
[----:B------:R-:W-:Y:S01]  /*16030*/  IMAD.WIDE R4, R4, R41, c[0x0][0x1c0] ;  /* 0x0000700004047625 */ /* 0x000fe200078e0229 */
[----:B------:R-:W-:Y:S01]  /*16040*/  LOP3.LUT R0, R6, 0x800, RZ, 0xfc, !PT ;  /* 0x0000080006007812 */ /* 0x000fe200078efcff */
[----:B------:R-:W-:Y:S01]  /*16050*/  ULDC.64 UR4, c[0x0][0x118] ;  /* 0x0000460000047ab9 */ /* 0x000fe20000000a00 */
[C---:B------:R-:W-:Y:S02]  /*16060*/  LOP3.LUT P4, RZ, R2.reuse, 0x80000000, RZ, 0xc0, !PT ;  /* 0x8000000002ff7812 */ /* 0x040fe4000788c0ff */
[----:B------:R-:W-:Y:S02]  /*16070*/  SHF.R.U32.HI R0, RZ, 0x3, R0 ;  /* 0x00000003ff007819 */ /* 0x000fe40000011600 */
[----:B------:R-:W-:-:S02]  /*16080*/  LOP3.LUT P3, RZ, R2, 0x40000000, RZ, 0xc0, !PT ;  /* 0x4000000002ff7812 */ /* 0x000fc4000786c0ff */
[C---:B------:R-:W-:Y:S02]  /*16090*/  LOP3.LUT P2, RZ, R2.reuse, 0x20000000, RZ, 0xc0, !PT ;  /* 0x2000000002ff7812 */ /* 0x040fe4000784c0ff */
[----:B------:R-:W-:Y:S02]  /*160a0*/  LOP3.LUT P1, RZ, R2, 0x10000000, RZ, 0xc0, !PT ;  /* 0x1000000002ff7812 */ /* 0x000fe4000782c0ff */
[C---:B------:R-:W-:Y:S02]  /*160b0*/  LOP3.LUT R7, R6.reuse, 0x1800, RZ, 0xfc, !PT ;  /* 0x0000180006077812 */ /* 0x040fe400078efcff */
[----:B------:R-:W-:Y:S02]  /*160c0*/  LOP3.LUT R12, R6, 0x2000, RZ, 0xfc, !PT ;  /* 0x00002000060c7812 */ /* 0x000fe400078efcff */
[----:B-1----:R-:W-:Y:S02]  /*160d0*/  LOP3.LUT R3, R0, 0x1f0, RZ, 0xc0, !PT ;  /* 0x000001f000037812 */ /* 0x002fe400078ec0ff */
[----:B------:R-:W-:Y:S01]  /*160e0*/  LOP3.LUT R0, R6, 0x2800, RZ, 0xfc, !PT ;  /* 0x0000280006007812 */ /* 0x000fe200078efcff */
[----:B------:R0:W-:Y:S01]  /*160f0*/  @!P0 STG.E.128 [R4.64], R8 ;  /* 0x0000000804008986 */ /* 0x0001e2000c101d04 */
[----:B------:R-:W-:-:S02]  /*16100*/  LOP3.LUT P0, RZ, R2, 0x8000000, RZ, 0xc0, !PT ;  /* 0x0800000002ff7812 */ /* 0x000fc4000780c0ff */
[C---:B------:R-:W-:Y:S02]  /*16110*/  LOP3.LUT R2, R6.reuse, 0x1000, RZ, 0xfc, !PT ;  /* 0x0000100006027812 */ /* 0x040fe400078efcff */
[----:B------:R-:W-:Y:S02]  /*16120*/  LOP3.LUT R13, R6, 0x3000, RZ, 0xfc, !PT ;  /* 0x00003000060d7812 */ /* 0x000fe400078efcff */
[----:B------:R-:W-:Y:S02]  /*16130*/  SHF.R.U32.HI R2, RZ, 0x3, R2 ;  /* 0x00000003ff027819 */ /* 0x000fe40000011602 */
[----:B------:R-:W-:Y:S02]  /*16140*/  SHF.R.U32.HI R7, RZ, 0x3, R7 ;  /* 0x00000003ff077819 */ /* 0x000fe40000011607 */
[----:B------:R-:W-:Y:S02]  /*16150*/  SHF.R.U32.HI R12, RZ, 0x3, R12 ;  /* 0x00000003ff0c7819 */ /* 0x000fe4000001160c */
[----:B------:R-:W-:-:S02]  /*16160*/  SHF.R.U32.HI R0, RZ, 0x3, R0 ;  /* 0x00000003ff007819 */ /* 0x000fc40000011600 */
[----:B------:R-:W-:Y:S02]  /*16170*/  SHF.R.U32.HI R13, RZ, 0x3, R13 ;  /* 0x00000003ff0d7819 */ /* 0x000fe4000001160d */
[----:B------:R-:W-:Y:S02]  /*16180*/  LOP3.LUT R7, R7, 0x3f0, RZ, 0xc0, !PT ;  /* 0x000003f007077812 */ /* 0x000fe400078ec0ff */
[----:B0-----:R-:W-:Y:S02]  /*16190*/  LOP3.LUT R5, R2, 0x2f0, RZ, 0xc0, !PT ;  /* 0x000002f002057812 */ /* 0x001fe400078ec0ff */
[----:B------:R-:W-:Y:S01]  /*161a0*/  LOP3.LUT R9, R12, 0x4f0, RZ, 0xc0, !PT ;  /* 0x000004f00c097812 */ /* 0x000fe200078ec0ff */
[----:B------:R-:W-:Y:S01]  /*161b0*/  IMAD R3, R6, 0x2, R3 ;  /* 0x0000000206037824 */ /* 0x000fe200078e0203 */
[----:B------:R-:W-:Y:S01]  /*161c0*/  LOP3.LUT R11, R0, 0x5f0, RZ, 0xc0, !PT ;  /* 0x000005f0000b7812 */ /* 0x000fe200078ec0ff */
[C---:B------:R-:W-:Y:S01]  /*161d0*/  IMAD R5, R6.reuse, 0x2, R5 ;  /* 0x0000000206057824 */ /* 0x040fe200078e0205 */
[----:B------:R-:W-:Y:S01]  /*161e0*/  LOP3.LUT R13, R13, 0x6f0, RZ, 0xc0, !PT ;  /* 0x000006f00d0d7812 */ /* 0x000fe200078ec0ff */
[C---:B------:R-:W-:Y:S01]  /*161f0*/  IMAD R7, R6.reuse, 0x2, R7 ;  /* 0x0000000206077824 */ /* 0x040fe200078e0207 */
[----:B------:R0:W1:Y:S01]  /*16200*/  LDS.128 R16, [R3+0x1000] ;  /* 0x0010000003107984 */ /* 0x0000620000000c00 */
[----:B------:R-:W-:-:S02]  /*16210*/  IMAD R9, R6, 0x2, R9 ;  /* 0x0000000206097824 */ /* 0x000fc400078e0209 */
[C---:B------:R-:W-:Y:S01]  /*16220*/  IMAD R11, R6.reuse, 0x2, R11 ;  /* 0x00000002060b7824 */ /* 0x040fe200078e020b */
[----:B------:R2:W0:Y:S01]  /*16230*/  LDS.128 R20, [R5+0x2000] ;  /* 0x0020000005147984 */ /* 0x0004220000000c00 */
[----:B------:R-:W-:-:S03]  /*16240*/  IMAD R13, R6, 0x2, R13 ;  /* 0x00000002060d7824 */ /* 0x000fc600078e020d */
[----:B------:R0:W0:Y:S04]  /*16250*/  LDS.128 R24, [R7+0x3000] ;  /* 0x0030000007187984 */ /* 0x0000280000000c00 */
[----:B------:R0:W0:Y:S04]  /*16260*/  LDS.128 R28, [R9+0x4000] ;  /* 0x00400000091c7984 */ /* 0x0000280000000c00 */
[----:B------:R0:W0:Y:S04]  /*16270*/  LDS.128 R32, [R11+0x5000] ;  /* 0x005000000b207984 */ /* 0x0000280000000c00 */
[----:B------:R0:W0:Y:S01]  /*16280*/  LDS.128 R36, [R13+0x6000] ;  /* 0x006000000d247984 */ /* 0x0000220000000c00 */
[----:B------:R-:W-:-:S04]  /*16290*/  LOP3.LUT R0, R6, 0x3800, RZ, 0xfc, !PT ;  /* 0x0000380006007812 */ /* 0x000fc800078efcff */
[----:B------:R-:W-:Y:S01]  /*162a0*/  SHF.R.U32.HI R0, RZ, 0x3, R0 ;  /* 0x00000003ff007819 */ /* 0x000fe20000011600 */
[----:B---3--:R-:W-:-:S03]  /*162b0*/  IMAD R2, R15, c[0x0][0x1e4], R14 ;  /* 0x000079000f027a24 */ /* 0x008fc600078e020e */
[----:B------:R-:W-:Y:S01]  /*162c0*/  LOP3.LUT R15, R0, 0x7f0, RZ, 0xc0, !PT ;  /* 0x000007f0000f7812 */ /* 0x000fe200078ec0ff */
[----:B----4-:R-:W-:-:S04]  /*162d0*/  IMAD R4, R45, c[0x0][0x1e4], R14 ;  /* 0x000079002d047a24 */ /* 0x010fc800078e020e */
[----:B------:R-:W-:Y:S02]  /*162e0*/  IMAD R15, R6, 0x2, R15 ;  /* 0x00000002060f7824 */ /* 0x000fe400078e020f */
[----:B-----5:R-:W-:Y:S02]  /*162f0*/  IMAD R6, R44, c[0x0][0x1e4], R14 ;  /* 0x000079002c067a24 */ /* 0x020fe400078e020e */
[----:B0-----:R-:W-:-:S04]  /*16300*/  IMAD.WIDE R2, R2, R41, c[0x0][0x1c0] ;  /* 0x0000700002027625 */ /* 0x001fc800078e0229 */
[--C-:B------:R-:W-:Y:S02]  /*16310*/  IMAD R8, R43, c[0x0][0x1e4], R14.reuse ;  /* 0x000079002b087a24 */ /* 0x100fe400078e020e */
[----:B------:R-:W-:Y:S02]  /*16320*/  IMAD R10, R42, c[0x0][0x1e4], R14 ;  /* 0x000079002a0a7a24 */ /* 0x000fe400078e020e */
[----:B--2---:R-:W-:-:S04]  /*16330*/  IMAD.WIDE R4, R4, R41, c[0x0][0x1c0] ;  /* 0x0000700004047625 */ /* 0x004fc800078e0229 */
[----:B------:R-:W-:Y:S02]  /*16340*/  IMAD R12, R40, c[0x0][0x1e4], R14 ;  /* 0x00007900280c7a24 */ /* 0x000fe400078e020e */
[-C--:B------:R-:W-:Y:S01]  /*16350*/  IMAD.WIDE R6, R6, R41.reuse, c[0x0][0x1c0] ;  /* 0x0000700006067625 */ /* 0x080fe200078e0229 */
[----:B-1----:R0:W-:Y:S03]  /*16360*/  @!P6 STG.E.128 [R2.64], R16 ;  /* 0x000000100200e986 */ /* 0x0021e6000c101d04 */
[-C--:B------:R-:W-:Y:S01]  /*16370*/  IMAD.WIDE R8, R8, R41.reuse, c[0x0][0x1c0] ;  /* 0x0000700008087625 */ /* 0x080fe200078e0229 */
[----:B------:R0:W-:Y:S03]  /*16380*/  @!P5 STG.E.128 [R4.64], R20 ;  /* 0x000000140400d986 */ /* 0x0001e6000c101d04 */
[-C--:B------:R-:W-:Y:S01]  /*16390*/  IMAD.WIDE R10, R10, R41.reuse, c[0x0][0x1c0] ;  /* 0x000070000a0a7625 */ /* 0x080fe200078e0229 */
[----:B------:R0:W-:Y:S03]  /*163a0*/  @!P4 STG.E.128 [R6.64], R24 ;  /* 0x000000180600c986 */ /* 0x0001e6000c101d04 */
[----:B------:R-:W-:Y:S01]  /*163b0*/  IMAD.WIDE R12, R12, R41, c[0x0][0x1c0] ;  /* 0x000070000c0c7625 */ /* 0x000fe200078e0229 */
[----:B------:R0:W-:Y:S04]  /*163c0*/  @!P3 STG.E.128 [R8.64], R28 ;  /* 0x0000001c0800b986 */ /* 0x0001e8000c101d04 */
[----:B------:R0:W-:Y:S04]  /*163d0*/  @!P2 STG.E.128 [R10.64], R32 ;  /* 0x000000200a00a986 */ /* 0x0001e8000c101d04 */
[----:B------:R0:W-:Y:S01]  /*163e0*/  @!P1 STG.E.128 [R12.64], R36 ;  /* 0x000000240c009986 */ /* 0x0001e2000c101d04 */
[----:B------:R-:W-:Y:S05]  /*163f0*/  @P0 EXIT ;  /* 0x000000000000094d */ /* 0x000fea0003800000 */
[----:B------:R-:W2:Y:S04]  /*16400*/  LDL.LU R40, [R1+0x20] ;  /* 0x0000200001287983 */ /* 0x000ea80000300800 */
[----:B0-----:R-:W0:Y:S01]  /*16410*/  LDS.128 R4, [R15+0x7000] ;  /* 0x007000000f047984 */ /* 0x001e220000000c00 */
[----:B--2---:R-:W-:-:S04]  /*16420*/  IMAD R2, R40, c[0x0][0x1e4], R14 ;  /* 0x0000790028027a24 */ /* 0x004fc800078e020e */
[----:B------:R-:W-:-:S05]  /*16430*/  IMAD.WIDE R2, R2, R41, c[0x0][0x1c0] ;  /* 0x0000700002027625 */ /* 0x000fca00078e0229 */
[----:B0-----:R-:W-:Y:S01]  /*16440*/  STG.E.128 [R2.64], R4 ;  /* 0x0000000402007986 */ /* 0x001fe2000c101d04 */
[----:B------:R-:W-:Y:S05]  /*16450*/  EXIT ;  /* 0x000000000000794d */ /* 0x000fea0003800000 */
.L_x_4:
[----:B------:R-:W-:-:S00]  /*16460*/  BRA `(.L_x_4) ;  /* 0xfffffff000007947 */ /* 0x000fc0000383ffff */
[----:B------:R-:W-:-:S00]  /*16470*/  NOP ;  /* 0x0000000000007918 */ /* 0x000fc00000000000 */
        /* <DEDUP_REMOVED lines=8> */
.L_x_5:


//--------------------- .nv.shared._fwd_kernel    --------------------------
	.section	.nv.shared._fwd_kernel,"aw",@nobits
	.sectionflags	@""
	.align	16
